//
// Generated by NVIDIA NVVM Compiler
//
// Compiler Build ID: CL-36424714
// Cuda compilation tools, release 13.0, V13.0.88
// Based on NVVM 20.0.0
//

.version 9.0
.target sm_100
.address_size 64

	// .globl	tvmgen_default_fused_reshape_cast_nn_pad_kernel0
// _ZZ42tvmgen_default_fused_nn_dense_cast_kernel0E9p0_shared has been demoted
// _ZZ42tvmgen_default_fused_nn_dense_cast_kernel0E9p1_shared has been demoted
// _ZZ54tvmgen_default_fused_nn_dense_cast_bn_relu_max_kernel0E9p0_shared has been demoted
// _ZZ54tvmgen_default_fused_nn_dense_cast_bn_relu_max_kernel0E9p1_shared has been demoted
// _ZZ57tvmgen_default_fused_nn_dense_cast_bn_relu_max_v2_kernel0E18placeholder_shared has been demoted
// _ZZ57tvmgen_default_fused_nn_dense_cast_bn_relu_max_v2_kernel0E20placeholder_d_shared has been demoted
// _ZZ57tvmgen_default_fused_nn_dense_cast_bn_relu_max_v3_kernel0E18placeholder_shared has been demoted
// _ZZ57tvmgen_default_fused_nn_dense_cast_bn_relu_max_v3_kernel0E20placeholder_d_shared has been demoted
// _ZZ57tvmgen_default_fused_nn_dense_cast_bn_relu_max_v3_kernel0E8s_buffer has been demoted
// _ZZ57tvmgen_default_fused_nn_dense_cast_bn_relu_max_v3_kernel0E7s_gamma has been demoted
// _ZZ57tvmgen_default_fused_nn_dense_cast_bn_relu_max_v3_kernel0E6s_beta has been demoted

.visible .entry tvmgen_default_fused_reshape_cast_nn_pad_kernel0(
	.param .u64 .ptr .align 1 tvmgen_default_fused_reshape_cast_nn_pad_kernel0_param_0,
	.param .u64 .ptr .align 1 tvmgen_default_fused_reshape_cast_nn_pad_kernel0_param_1
)
.maxntid 1024
{
	.reg .pred 	%p<37>;
	.reg .b16 	%rs<217>;
	.reg .b32 	%r<12>;
	.reg .b32 	%f<73>;
	.reg .b64 	%rd<9>;

	ld.param.u64 	%rd3, [tvmgen_default_fused_reshape_cast_nn_pad_kernel0_param_0];
	ld.param.u64 	%rd4, [tvmgen_default_fused_reshape_cast_nn_pad_kernel0_param_1];
	cvta.to.global.u64 	%rd5, %rd4;
	mov.u32 	%r3, %tid.x;
	and.b32  	%r1, %r3, 7;
	setp.gt.u32 	%p1, %r1, 4;
	mov.u32 	%r4, %ctaid.x;
	mul.lo.s32 	%r5, %r4, 1280;
	shr.u32 	%r6, %r3, 3;
	shl.b32 	%r7, %r3, 1;
	and.b32  	%r8, %r7, 14;
	mad.lo.s32 	%r9, %r6, 10, %r5;
	add.s32 	%r10, %r9, %r8;
	shl.b32 	%r11, %r4, 11;
	or.b32  	%r2, %r7, %r11;
	mul.wide.u32 	%rd6, %r10, 4;
	add.s64 	%rd1, %rd5, %rd6;
	@%p1 bra 	$L__BB0_2;
	ld.global.nc.f32 	%f2, [%rd1];
	// begin inline asm
	{  cvt.rn.f16.f32 %rs181, %f2;}

	// end inline asm
	bra.uni 	$L__BB0_3;
$L__BB0_2:
	mov.f32 	%f1, 0f00000000;
	// begin inline asm
	{  cvt.rn.f16.f32 %rs181, %f1;}

	// end inline asm
$L__BB0_3:
	setp.lt.u32 	%p2, %r1, 5;
	cvta.to.global.u64 	%rd7, %rd3;
	mul.wide.u32 	%rd8, %r2, 2;
	add.s64 	%rd2, %rd7, %rd8;
	st.global.u16 	[%rd2], %rs181;
	@%p2 bra 	$L__BB0_5;
	mov.f32 	%f3, 0f00000000;
	// begin inline asm
	{  cvt.rn.f16.f32 %rs182, %f3;}

	// end inline asm
	bra.uni 	$L__BB0_6;
$L__BB0_5:
	ld.global.nc.f32 	%f4, [%rd1+4];
	// begin inline asm
	{  cvt.rn.f16.f32 %rs182, %f4;}

	// end inline asm
$L__BB0_6:
	setp.lt.u32 	%p3, %r1, 5;
	st.global.u16 	[%rd2+2], %rs182;
	@%p3 bra 	$L__BB0_8;
	mov.f32 	%f5, 0f00000000;
	// begin inline asm
	{  cvt.rn.f16.f32 %rs183, %f5;}

	// end inline asm
	bra.uni 	$L__BB0_9;
$L__BB0_8:
	ld.global.nc.f32 	%f6, [%rd1+1280000];
	// begin inline asm
	{  cvt.rn.f16.f32 %rs183, %f6;}

	// end inline asm
$L__BB0_9:
	setp.lt.u32 	%p4, %r1, 5;
	st.global.u16 	[%rd2+1024000], %rs183;
	@%p4 bra 	$L__BB0_11;
	mov.f32 	%f7, 0f00000000;
	// begin inline asm
	{  cvt.rn.f16.f32 %rs184, %f7;}

	// end inline asm
	bra.uni 	$L__BB0_12;
$L__BB0_11:
	ld.global.nc.f32 	%f8, [%rd1+1280004];
	// begin inline asm
	{  cvt.rn.f16.f32 %rs184, %f8;}

	// end inline asm
$L__BB0_12:
	setp.lt.u32 	%p5, %r1, 5;
	st.global.u16 	[%rd2+1024002], %rs184;
	@%p5 bra 	$L__BB0_14;
	mov.f32 	%f9, 0f00000000;
	// begin inline asm
	{  cvt.rn.f16.f32 %rs185, %f9;}

	// end inline asm
	bra.uni 	$L__BB0_15;
$L__BB0_14:
	ld.global.nc.f32 	%f10, [%rd1+2560000];
	// begin inline asm
	{  cvt.rn.f16.f32 %rs185, %f10;}

	// end inline asm
$L__BB0_15:
	setp.lt.u32 	%p6, %r1, 5;
	st.global.u16 	[%rd2+2048000], %rs185;
	@%p6 bra 	$L__BB0_17;
	mov.f32 	%f11, 0f00000000;
	// begin inline asm
	{  cvt.rn.f16.f32 %rs186, %f11;}

	// end inline asm
	bra.uni 	$L__BB0_18;
$L__BB0_17:
	ld.global.nc.f32 	%f12, [%rd1+2560004];
	// begin inline asm
	{  cvt.rn.f16.f32 %rs186, %f12;}

	// end inline asm
$L__BB0_18:
	setp.lt.u32 	%p7, %r1, 5;
	st.global.u16 	[%rd2+2048002], %rs186;
	@%p7 bra 	$L__BB0_20;
	mov.f32 	%f13, 0f00000000;
	// begin inline asm
	{  cvt.rn.f16.f32 %rs187, %f13;}

	// end inline asm
	bra.uni 	$L__BB0_21;
$L__BB0_20:
	ld.global.nc.f32 	%f14, [%rd1+3840000];
	// begin inline asm
	{  cvt.rn.f16.f32 %rs187, %f14;}

	// end inline asm
$L__BB0_21:
	setp.lt.u32 	%p8, %r1, 5;
	st.global.u16 	[%rd2+3072000], %rs187;
	@%p8 bra 	$L__BB0_23;
	mov.f32 	%f15, 0f00000000;
	// begin inline asm
	{  cvt.rn.f16.f32 %rs188, %f15;}

	// end inline asm
	bra.uni 	$L__BB0_24;
$L__BB0_23:
	ld.global.nc.f32 	%f16, [%rd1+3840004];
	// begin inline asm
	{  cvt.rn.f16.f32 %rs188, %f16;}

	// end inline asm
$L__BB0_24:
	setp.lt.u32 	%p9, %r1, 5;
	st.global.u16 	[%rd2+3072002], %rs188;
	@%p9 bra 	$L__BB0_26;
	mov.f32 	%f17, 0f00000000;
	// begin inline asm
	{  cvt.rn.f16.f32 %rs189, %f17;}

	// end inline asm
	bra.uni 	$L__BB0_27;
$L__BB0_26:
	ld.global.nc.f32 	%f18, [%rd1+5120000];
	// begin inline asm
	{  cvt.rn.f16.f32 %rs189, %f18;}

	// end inline asm
$L__BB0_27:
	setp.lt.u32 	%p10, %r1, 5;
	st.global.u16 	[%rd2+4096000], %rs189;
	@%p10 bra 	$L__BB0_29;
	mov.f32 	%f19, 0f00000000;
	// begin inline asm
	{  cvt.rn.f16.f32 %rs190, %f19;}

	// end inline asm
	bra.uni 	$L__BB0_30;
$L__BB0_29:
	ld.global.nc.f32 	%f20, [%rd1+5120004];
	// begin inline asm
	{  cvt.rn.f16.f32 %rs190, %f20;}

	// end inline asm
$L__BB0_30:
	setp.lt.u32 	%p11, %r1, 5;
	st.global.u16 	[%rd2+4096002], %rs190;
	@%p11 bra 	$L__BB0_32;
	mov.f32 	%f21, 0f00000000;
	// begin inline asm
	{  cvt.rn.f16.f32 %rs191, %f21;}

	// end inline asm
	bra.uni 	$L__BB0_33;
$L__BB0_32:
	ld.global.nc.f32 	%f22, [%rd1+6400000];
	// begin inline asm
	{  cvt.rn.f16.f32 %rs191, %f22;}

	// end inline asm
$L__BB0_33:
	setp.lt.u32 	%p12, %r1, 5;
	st.global.u16 	[%rd2+5120000], %rs191;
	@%p12 bra 	$L__BB0_35;
	mov.f32 	%f23, 0f00000000;
	// begin inline asm
	{  cvt.rn.f16.f32 %rs192, %f23;}

	// end inline asm
	bra.uni 	$L__BB0_36;
$L__BB0_35:
	ld.global.nc.f32 	%f24, [%rd1+6400004];
	// begin inline asm
	{  cvt.rn.f16.f32 %rs192, %f24;}

	// end inline asm
$L__BB0_36:
	setp.lt.u32 	%p13, %r1, 5;
	st.global.u16 	[%rd2+5120002], %rs192;
	@%p13 bra 	$L__BB0_38;
	mov.f32 	%f25, 0f00000000;
	// begin inline asm
	{  cvt.rn.f16.f32 %rs193, %f25;}

	// end inline asm
	bra.uni 	$L__BB0_39;
$L__BB0_38:
	ld.global.nc.f32 	%f26, [%rd1+7680000];
	// begin inline asm
	{  cvt.rn.f16.f32 %rs193, %f26;}

	// end inline asm
$L__BB0_39:
	setp.lt.u32 	%p14, %r1, 5;
	st.global.u16 	[%rd2+6144000], %rs193;
	@%p14 bra 	$L__BB0_41;
	mov.f32 	%f27, 0f00000000;
	// begin inline asm
	{  cvt.rn.f16.f32 %rs194, %f27;}

	// end inline asm
	bra.uni 	$L__BB0_42;
$L__BB0_41:
	ld.global.nc.f32 	%f28, [%rd1+7680004];
	// begin inline asm
	{  cvt.rn.f16.f32 %rs194, %f28;}

	// end inline asm
$L__BB0_42:
	setp.lt.u32 	%p15, %r1, 5;
	st.global.u16 	[%rd2+6144002], %rs194;
	@%p15 bra 	$L__BB0_44;
	mov.f32 	%f29, 0f00000000;
	// begin inline asm
	{  cvt.rn.f16.f32 %rs195, %f29;}

	// end inline asm
	bra.uni 	$L__BB0_45;
$L__BB0_44:
	ld.global.nc.f32 	%f30, [%rd1+8960000];
	// begin inline asm
	{  cvt.rn.f16.f32 %rs195, %f30;}

	// end inline asm
$L__BB0_45:
	setp.lt.u32 	%p16, %r1, 5;
	st.global.u16 	[%rd2+7168000], %rs195;
	@%p16 bra 	$L__BB0_47;
	mov.f32 	%f31, 0f00000000;
	// begin inline asm
	{  cvt.rn.f16.f32 %rs196, %f31;}

	// end inline asm
	bra.uni 	$L__BB0_48;
$L__BB0_47:
	ld.global.nc.f32 	%f32, [%rd1+8960004];
	// begin inline asm
	{  cvt.rn.f16.f32 %rs196, %f32;}

	// end inline asm
$L__BB0_48:
	setp.lt.u32 	%p17, %r1, 5;
	st.global.u16 	[%rd2+7168002], %rs196;
	@%p17 bra 	$L__BB0_50;
	mov.f32 	%f33, 0f00000000;
	// begin inline asm
	{  cvt.rn.f16.f32 %rs197, %f33;}

	// end inline asm
	bra.uni 	$L__BB0_51;
$L__BB0_50:
	ld.global.nc.f32 	%f34, [%rd1+10240000];
	// begin inline asm
	{  cvt.rn.f16.f32 %rs197, %f34;}

	// end inline asm
$L__BB0_51:
	setp.lt.u32 	%p18, %r1, 5;
	st.global.u16 	[%rd2+8192000], %rs197;
	@%p18 bra 	$L__BB0_53;
	mov.f32 	%f35, 0f00000000;
	// begin inline asm
	{  cvt.rn.f16.f32 %rs198, %f35;}

	// end inline asm
	bra.uni 	$L__BB0_54;
$L__BB0_53:
	ld.global.nc.f32 	%f36, [%rd1+10240004];
	// begin inline asm
	{  cvt.rn.f16.f32 %rs198, %f36;}

	// end inline asm
$L__BB0_54:
	setp.lt.u32 	%p19, %r1, 5;
	st.global.u16 	[%rd2+8192002], %rs198;
	@%p19 bra 	$L__BB0_56;
	mov.f32 	%f37, 0f00000000;
	// begin inline asm
	{  cvt.rn.f16.f32 %rs199, %f37;}

	// end inline asm
	bra.uni 	$L__BB0_57;
$L__BB0_56:
	ld.global.nc.f32 	%f38, [%rd1+11520000];
	// begin inline asm
	{  cvt.rn.f16.f32 %rs199, %f38;}

	// end inline asm
$L__BB0_57:
	setp.lt.u32 	%p20, %r1, 5;
	st.global.u16 	[%rd2+9216000], %rs199;
	@%p20 bra 	$L__BB0_59;
	mov.f32 	%f39, 0f00000000;
	// begin inline asm
	{  cvt.rn.f16.f32 %rs200, %f39;}

	// end inline asm
	bra.uni 	$L__BB0_60;
$L__BB0_59:
	ld.global.nc.f32 	%f40, [%rd1+11520004];
	// begin inline asm
	{  cvt.rn.f16.f32 %rs200, %f40;}

	// end inline asm
$L__BB0_60:
	setp.lt.u32 	%p21, %r1, 5;
	st.global.u16 	[%rd2+9216002], %rs200;
	@%p21 bra 	$L__BB0_62;
	mov.f32 	%f41, 0f00000000;
	// begin inline asm
	{  cvt.rn.f16.f32 %rs201, %f41;}

	// end inline asm
	bra.uni 	$L__BB0_63;
$L__BB0_62:
	ld.global.nc.f32 	%f42, [%rd1+12800000];
	// begin inline asm
	{  cvt.rn.f16.f32 %rs201, %f42;}

	// end inline asm
$L__BB0_63:
	setp.lt.u32 	%p22, %r1, 5;
	st.global.u16 	[%rd2+10240000], %rs201;
	@%p22 bra 	$L__BB0_65;
	mov.f32 	%f43, 0f00000000;
	// begin inline asm
	{  cvt.rn.f16.f32 %rs202, %f43;}

	// end inline asm
	bra.uni 	$L__BB0_66;
$L__BB0_65:
	ld.global.nc.f32 	%f44, [%rd1+12800004];
	// begin inline asm
	{  cvt.rn.f16.f32 %rs202, %f44;}

	// end inline asm
$L__BB0_66:
	setp.lt.u32 	%p23, %r1, 5;
	st.global.u16 	[%rd2+10240002], %rs202;
	@%p23 bra 	$L__BB0_68;
	mov.f32 	%f45, 0f00000000;
	// begin inline asm
	{  cvt.rn.f16.f32 %rs203, %f45;}

	// end inline asm
	bra.uni 	$L__BB0_69;
$L__BB0_68:
	ld.global.nc.f32 	%f46, [%rd1+14080000];
	// begin inline asm
	{  cvt.rn.f16.f32 %rs203, %f46;}

	// end inline asm
$L__BB0_69:
	setp.lt.u32 	%p24, %r1, 5;
	st.global.u16 	[%rd2+11264000], %rs203;
	@%p24 bra 	$L__BB0_71;
	mov.f32 	%f47, 0f00000000;
	// begin inline asm
	{  cvt.rn.f16.f32 %rs204, %f47;}

	// end inline asm
	bra.uni 	$L__BB0_72;
$L__BB0_71:
	ld.global.nc.f32 	%f48, [%rd1+14080004];
	// begin inline asm
	{  cvt.rn.f16.f32 %rs204, %f48;}

	// end inline asm
$L__BB0_72:
	setp.lt.u32 	%p25, %r1, 5;
	st.global.u16 	[%rd2+11264002], %rs204;
	@%p25 bra 	$L__BB0_74;
	mov.f32 	%f49, 0f00000000;
	// begin inline asm
	{  cvt.rn.f16.f32 %rs205, %f49;}

	// end inline asm
	bra.uni 	$L__BB0_75;
$L__BB0_74:
	ld.global.nc.f32 	%f50, [%rd1+15360000];
	// begin inline asm
	{  cvt.rn.f16.f32 %rs205, %f50;}

	// end inline asm
$L__BB0_75:
	setp.lt.u32 	%p26, %r1, 5;
	st.global.u16 	[%rd2+12288000], %rs205;
	@%p26 bra 	$L__BB0_77;
	mov.f32 	%f51, 0f00000000;
	// begin inline asm
	{  cvt.rn.f16.f32 %rs206, %f51;}

	// end inline asm
	bra.uni 	$L__BB0_78;
$L__BB0_77:
	ld.global.nc.f32 	%f52, [%rd1+15360004];
	// begin inline asm
	{  cvt.rn.f16.f32 %rs206, %f52;}

	// end inline asm
$L__BB0_78:
	setp.lt.u32 	%p27, %r1, 5;
	st.global.u16 	[%rd2+12288002], %rs206;
	@%p27 bra 	$L__BB0_80;
	mov.f32 	%f53, 0f00000000;
	// begin inline asm
	{  cvt.rn.f16.f32 %rs207, %f53;}

	// end inline asm
	bra.uni 	$L__BB0_81;
$L__BB0_80:
	ld.global.nc.f32 	%f54, [%rd1+16640000];
	// begin inline asm
	{  cvt.rn.f16.f32 %rs207, %f54;}

	// end inline asm
$L__BB0_81:
	setp.lt.u32 	%p28, %r1, 5;
	st.global.u16 	[%rd2+13312000], %rs207;
	@%p28 bra 	$L__BB0_83;
	mov.f32 	%f55, 0f00000000;
	// begin inline asm
	{  cvt.rn.f16.f32 %rs208, %f55;}

	// end inline asm
	bra.uni 	$L__BB0_84;
$L__BB0_83:
	ld.global.nc.f32 	%f56, [%rd1+16640004];
	// begin inline asm
	{  cvt.rn.f16.f32 %rs208, %f56;}

	// end inline asm
$L__BB0_84:
	setp.lt.u32 	%p29, %r1, 5;
	st.global.u16 	[%rd2+13312002], %rs208;
	@%p29 bra 	$L__BB0_86;
	mov.f32 	%f57, 0f00000000;
	// begin inline asm
	{  cvt.rn.f16.f32 %rs209, %f57;}

	// end inline asm
	bra.uni 	$L__BB0_87;
$L__BB0_86:
	ld.global.nc.f32 	%f58, [%rd1+17920000];
	// begin inline asm
	{  cvt.rn.f16.f32 %rs209, %f58;}

	// end inline asm
$L__BB0_87:
	setp.lt.u32 	%p30, %r1, 5;
	st.global.u16 	[%rd2+14336000], %rs209;
	@%p30 bra 	$L__BB0_89;
	mov.f32 	%f59, 0f00000000;
	// begin inline asm
	{  cvt.rn.f16.f32 %rs210, %f59;}

	// end inline asm
	bra.uni 	$L__BB0_90;
$L__BB0_89:
	ld.global.nc.f32 	%f60, [%rd1+17920004];
	// begin inline asm
	{  cvt.rn.f16.f32 %rs210, %f60;}

	// end inline asm
$L__BB0_90:
	setp.lt.u32 	%p31, %r1, 5;
	st.global.u16 	[%rd2+14336002], %rs210;
	@%p31 bra 	$L__BB0_92;
	mov.f32 	%f61, 0f00000000;
	// begin inline asm
	{  cvt.rn.f16.f32 %rs211, %f61;}

	// end inline asm
	bra.uni 	$L__BB0_93;
$L__BB0_92:
	ld.global.nc.f32 	%f62, [%rd1+19200000];
	// begin inline asm
	{  cvt.rn.f16.f32 %rs211, %f62;}

	// end inline asm
$L__BB0_93:
	setp.lt.u32 	%p32, %r1, 5;
	st.global.u16 	[%rd2+15360000], %rs211;
	@%p32 bra 	$L__BB0_95;
	mov.f32 	%f63, 0f00000000;
	// begin inline asm
	{  cvt.rn.f16.f32 %rs212, %f63;}

	// end inline asm
	bra.uni 	$L__BB0_96;
$L__BB0_95:
	ld.global.nc.f32 	%f64, [%rd1+19200004];
	// begin inline asm
	{  cvt.rn.f16.f32 %rs212, %f64;}

	// end inline asm
$L__BB0_96:
	setp.lt.u32 	%p33, %r1, 5;
	st.global.u16 	[%rd2+15360002], %rs212;
	@%p33 bra 	$L__BB0_98;
	mov.f32 	%f65, 0f00000000;
	// begin inline asm
	{  cvt.rn.f16.f32 %rs213, %f65;}

	// end inline asm
	bra.uni 	$L__BB0_99;
$L__BB0_98:
	ld.global.nc.f32 	%f66, [%rd1+20480000];
	// begin inline asm
	{  cvt.rn.f16.f32 %rs213, %f66;}

	// end inline asm
$L__BB0_99:
	setp.lt.u32 	%p34, %r1, 5;
	st.global.u16 	[%rd2+16384000], %rs213;
	@%p34 bra 	$L__BB0_101;
	mov.f32 	%f67, 0f00000000;
	// begin inline asm
	{  cvt.rn.f16.f32 %rs214, %f67;}

	// end inline asm
	bra.uni 	$L__BB0_102;
$L__BB0_101:
	ld.global.nc.f32 	%f68, [%rd1+20480004];
	// begin inline asm
	{  cvt.rn.f16.f32 %rs214, %f68;}

	// end inline asm
$L__BB0_102:
	setp.lt.u32 	%p35, %r1, 5;
	st.global.u16 	[%rd2+16384002], %rs214;
	@%p35 bra 	$L__BB0_104;
	mov.f32 	%f69, 0f00000000;
	// begin inline asm
	{  cvt.rn.f16.f32 %rs215, %f69;}

	// end inline asm
	bra.uni 	$L__BB0_105;
$L__BB0_104:
	ld.global.nc.f32 	%f70, [%rd1+21760000];
	// begin inline asm
	{  cvt.rn.f16.f32 %rs215, %f70;}

	// end inline asm
$L__BB0_105:
	setp.lt.u32 	%p36, %r1, 5;
	st.global.u16 	[%rd2+17408000], %rs215;
	@%p36 bra 	$L__BB0_107;
	mov.f32 	%f71, 0f00000000;
	// begin inline asm
	{  cvt.rn.f16.f32 %rs216, %f71;}

	// end inline asm
	bra.uni 	$L__BB0_108;
$L__BB0_107:
	ld.global.nc.f32 	%f72, [%rd1+21760004];
	// begin inline asm
	{  cvt.rn.f16.f32 %rs216, %f72;}

	// end inline asm
$L__BB0_108:
	st.global.u16 	[%rd2+17408002], %rs216;
	ret;

}
	// .globl	tvmgen_default_fused_nn_dense_cast_kernel0
.visible .entry tvmgen_default_fused_nn_dense_cast_kernel0(
	.param .u64 .ptr .align 1 tvmgen_default_fused_nn_dense_cast_kernel0_param_0,
	.param .u64 .ptr .align 1 tvmgen_default_fused_nn_dense_cast_kernel0_param_1,
	.param .u64 .ptr .align 1 tvmgen_default_fused_nn_dense_cast_kernel0_param_2
)
.maxntid 32
{
	.reg .b16 	%rs<30>;
	.reg .b32 	%r<44>;
	.reg .b32 	%f<10>;
	.reg .b64 	%rd<13>;
	// demoted variable
	.shared .align 2 .b8 _ZZ42tvmgen_default_fused_nn_dense_cast_kernel0E9p0_shared[1024];
	// demoted variable
	.shared .align 2 .b8 _ZZ42tvmgen_default_fused_nn_dense_cast_kernel0E9p1_shared[256];
	ld.param.u64 	%rd1, [tvmgen_default_fused_nn_dense_cast_kernel0_param_0];
	ld.param.u64 	%rd2, [tvmgen_default_fused_nn_dense_cast_kernel0_param_1];
	ld.param.u64 	%rd3, [tvmgen_default_fused_nn_dense_cast_kernel0_param_2];
	cvta.to.global.u64 	%rd4, %rd1;
	cvta.to.global.u64 	%rd5, %rd2;
	mov.f32 	%f1, 0f00000000;
	// begin inline asm
	{  cvt.rn.f16.f32 %rs1, %f1;}

	// end inline asm
	mov.b32 	%r1, {%rs1, %rs1};
	mov.u32 	%r2, %tid.x;
	mov.u32 	%r3, %ctaid.x;
	shl.b32 	%r4, %r3, 9;
	or.b32  	%r5, %r4, %r2;
	shl.b32 	%r6, %r2, 1;
	mov.u32 	%r7, _ZZ42tvmgen_default_fused_nn_dense_cast_kernel0E9p0_shared;
	add.s32 	%r8, %r7, %r6;
	mul.wide.u32 	%rd6, %r5, 2;
	add.s64 	%rd7, %rd4, %rd6;
	ld.global.nc.u16 	%rs10, [%rd7];
	st.shared.u16 	[%r8], %rs10;
	ld.global.nc.u16 	%rs11, [%rd7+64];
	st.shared.u16 	[%r8+64], %rs11;
	ld.global.nc.u16 	%rs12, [%rd7+128];
	st.shared.u16 	[%r8+128], %rs12;
	ld.global.nc.u16 	%rs13, [%rd7+192];
	st.shared.u16 	[%r8+192], %rs13;
	ld.global.nc.u16 	%rs14, [%rd7+256];
	st.shared.u16 	[%r8+256], %rs14;
	ld.global.nc.u16 	%rs15, [%rd7+320];
	st.shared.u16 	[%r8+320], %rs15;
	ld.global.nc.u16 	%rs16, [%rd7+384];
	st.shared.u16 	[%r8+384], %rs16;
	ld.global.nc.u16 	%rs17, [%rd7+448];
	st.shared.u16 	[%r8+448], %rs17;
	ld.global.nc.u16 	%rs18, [%rd7+512];
	st.shared.u16 	[%r8+512], %rs18;
	ld.global.nc.u16 	%rs19, [%rd7+576];
	st.shared.u16 	[%r8+576], %rs19;
	ld.global.nc.u16 	%rs20, [%rd7+640];
	st.shared.u16 	[%r8+640], %rs20;
	ld.global.nc.u16 	%rs21, [%rd7+704];
	st.shared.u16 	[%r8+704], %rs21;
	ld.global.nc.u16 	%rs22, [%rd7+768];
	st.shared.u16 	[%r8+768], %rs22;
	ld.global.nc.u16 	%rs23, [%rd7+832];
	st.shared.u16 	[%r8+832], %rs23;
	ld.global.nc.u16 	%rs24, [%rd7+896];
	st.shared.u16 	[%r8+896], %rs24;
	ld.global.nc.u16 	%rs25, [%rd7+960];
	st.shared.u16 	[%r8+960], %rs25;
	mov.u32 	%r9, %ctaid.y;
	shl.b32 	%r10, %r9, 7;
	or.b32  	%r11, %r10, %r2;
	mov.u32 	%r12, _ZZ42tvmgen_default_fused_nn_dense_cast_kernel0E9p1_shared;
	add.s32 	%r13, %r12, %r6;
	mul.wide.u32 	%rd8, %r11, 2;
	add.s64 	%rd9, %rd5, %rd8;
	ld.global.nc.u16 	%rs26, [%rd9];
	st.shared.u16 	[%r13], %rs26;
	ld.global.nc.u16 	%rs27, [%rd9+64];
	st.shared.u16 	[%r13+64], %rs27;
	ld.global.nc.u16 	%rs28, [%rd9+128];
	st.shared.u16 	[%r13+128], %rs28;
	ld.global.nc.u16 	%rs29, [%rd9+192];
	st.shared.u16 	[%r13+192], %rs29;
	bar.sync 	0;
	mov.b32 	%r14, 16;
	wmma.load.a.sync.aligned.row.m32n8k16.shared.f16 	{%r15, %r16, %r17, %r18, %r19, %r20, %r21, %r22}, [%r7], %r14;
	wmma.load.b.sync.aligned.col.m32n8k16.shared.f16 	{%r23, %r24, %r25, %r26, %r27, %r28, %r29, %r30}, [%r12], %r14;
	wmma.mma.sync.aligned.row.col.m32n8k16.f16.f16 {%r31, %r32, %r33, %r34}, {%r15, %r16, %r17, %r18, %r19, %r20, %r21, %r22}, {%r23, %r24, %r25, %r26, %r27, %r28, %r29, %r30}, {%r1, %r1, %r1, %r1};
	bar.sync 	0;
	mov.b32 	%r35, 8;
	wmma.store.d.sync.aligned.row.m32n8k16.shared.f16 	[%r7], {%r31, %r32, %r33, %r34}, %r35;
	bar.sync 	0;
	shl.b32 	%r36, %r3, 11;
	shl.b32 	%r37, %r2, 3;
	and.b32  	%r38, %r37, 192;
	shl.b32 	%r39, %r9, 3;
	and.b32  	%r40, %r2, 7;
	add.s32 	%r41, %r39, %r36;
	or.b32  	%r42, %r41, %r40;
	add.s32 	%r43, %r42, %r38;
	cvta.to.global.u64 	%rd10, %rd3;
	ld.shared.u16 	%rs2, [%r8];
	// begin inline asm
	{  cvt.f32.f16 %f2, %rs2;}

	// end inline asm
	mul.wide.u32 	%rd11, %r43, 4;
	add.s64 	%rd12, %rd10, %rd11;
	st.global.f32 	[%rd12], %f2;
	ld.shared.u16 	%rs3, [%r8+64];
	// begin inline asm
	{  cvt.f32.f16 %f3, %rs3;}

	// end inline asm
	st.global.f32 	[%rd12+1024], %f3;
	ld.shared.u16 	%rs4, [%r8+128];
	// begin inline asm
	{  cvt.f32.f16 %f4, %rs4;}

	// end inline asm
	st.global.f32 	[%rd12+2048], %f4;
	ld.shared.u16 	%rs5, [%r8+192];
	// begin inline asm
	{  cvt.f32.f16 %f5, %rs5;}

	// end inline asm
	st.global.f32 	[%rd12+3072], %f5;
	ld.shared.u16 	%rs6, [%r8+256];
	// begin inline asm
	{  cvt.f32.f16 %f6, %rs6;}

	// end inline asm
	st.global.f32 	[%rd12+4096], %f6;
	ld.shared.u16 	%rs7, [%r8+320];
	// begin inline asm
	{  cvt.f32.f16 %f7, %rs7;}

	// end inline asm
	st.global.f32 	[%rd12+5120], %f7;
	ld.shared.u16 	%rs8, [%r8+384];
	// begin inline asm
	{  cvt.f32.f16 %f8, %rs8;}

	// end inline asm
	st.global.f32 	[%rd12+6144], %f8;
	ld.shared.u16 	%rs9, [%r8+448];
	// begin inline asm
	{  cvt.f32.f16 %f9, %rs9;}

	// end inline asm
	st.global.f32 	[%rd12+7168], %f9;
	ret;

}
	// .globl	tvmgen_default_fused_nn_dense_cast_bn_relu_max_kernel0
.visible .entry tvmgen_default_fused_nn_dense_cast_bn_relu_max_kernel0(
	.param .u64 .ptr .align 1 tvmgen_default_fused_nn_dense_cast_bn_relu_max_kernel0_param_0,
	.param .u64 .ptr .align 1 tvmgen_default_fused_nn_dense_cast_bn_relu_max_kernel0_param_1,
	.param .u64 .ptr .align 1 tvmgen_default_fused_nn_dense_cast_bn_relu_max_kernel0_param_2,
	.param .u64 .ptr .align 1 tvmgen_default_fused_nn_dense_cast_bn_relu_max_kernel0_param_3,
	.param .u64 .ptr .align 1 tvmgen_default_fused_nn_dense_cast_bn_relu_max_kernel0_param_4
)
.maxntid 32
{
	.reg .pred 	%p<49>;
	.reg .b16 	%rs<46>;
	.reg .b32 	%r<120>;
	.reg .b32 	%f<122>;
	.reg .b64 	%rd<20>;
	// demoted variable
	.shared .align 2 .b8 _ZZ54tvmgen_default_fused_nn_dense_cast_bn_relu_max_kernel0E9p0_shared[1024];
	// demoted variable
	.shared .align 2 .b8 _ZZ54tvmgen_default_fused_nn_dense_cast_bn_relu_max_kernel0E9p1_shared[256];
	ld.param.u64 	%rd4, [tvmgen_default_fused_nn_dense_cast_bn_relu_max_kernel0_param_0];
	ld.param.u64 	%rd5, [tvmgen_default_fused_nn_dense_cast_bn_relu_max_kernel0_param_1];
	ld.param.u64 	%rd6, [tvmgen_default_fused_nn_dense_cast_bn_relu_max_kernel0_param_2];
	ld.param.u64 	%rd7, [tvmgen_default_fused_nn_dense_cast_bn_relu_max_kernel0_param_3];
	ld.param.u64 	%rd8, [tvmgen_default_fused_nn_dense_cast_bn_relu_max_kernel0_param_4];
	cvta.to.global.u64 	%rd9, %rd4;
	cvta.to.global.u64 	%rd10, %rd5;
	cvta.to.global.u64 	%rd11, %rd8;
	cvta.to.global.u64 	%rd12, %rd7;
	cvta.to.global.u64 	%rd13, %rd6;
	mov.f32 	%f9, 0f00000000;
	// begin inline asm
	{  cvt.rn.f16.f32 %rs1, %f9;}

	// end inline asm
	mov.b32 	%r3, {%rs1, %rs1};
	mov.u32 	%r1, %tid.x;
	mov.u32 	%r4, %ctaid.x;
	shl.b32 	%r5, %r4, 9;
	or.b32  	%r6, %r5, %r1;
	shl.b32 	%r7, %r1, 1;
	mov.u32 	%r8, _ZZ54tvmgen_default_fused_nn_dense_cast_bn_relu_max_kernel0E9p0_shared;
	add.s32 	%r9, %r8, %r7;
	mul.wide.u32 	%rd14, %r6, 2;
	add.s64 	%rd15, %rd9, %rd14;
	ld.global.nc.u16 	%rs5, [%rd15];
	st.shared.u16 	[%r9], %rs5;
	ld.global.nc.u16 	%rs6, [%rd15+64];
	st.shared.u16 	[%r9+64], %rs6;
	ld.global.nc.u16 	%rs7, [%rd15+128];
	st.shared.u16 	[%r9+128], %rs7;
	ld.global.nc.u16 	%rs8, [%rd15+192];
	st.shared.u16 	[%r9+192], %rs8;
	ld.global.nc.u16 	%rs9, [%rd15+256];
	st.shared.u16 	[%r9+256], %rs9;
	ld.global.nc.u16 	%rs10, [%rd15+320];
	st.shared.u16 	[%r9+320], %rs10;
	ld.global.nc.u16 	%rs11, [%rd15+384];
	st.shared.u16 	[%r9+384], %rs11;
	ld.global.nc.u16 	%rs12, [%rd15+448];
	st.shared.u16 	[%r9+448], %rs12;
	ld.global.nc.u16 	%rs13, [%rd15+512];
	st.shared.u16 	[%r9+512], %rs13;
	ld.global.nc.u16 	%rs14, [%rd15+576];
	st.shared.u16 	[%r9+576], %rs14;
	ld.global.nc.u16 	%rs15, [%rd15+640];
	st.shared.u16 	[%r9+640], %rs15;
	ld.global.nc.u16 	%rs16, [%rd15+704];
	st.shared.u16 	[%r9+704], %rs16;
	ld.global.nc.u16 	%rs17, [%rd15+768];
	st.shared.u16 	[%r9+768], %rs17;
	ld.global.nc.u16 	%rs18, [%rd15+832];
	st.shared.u16 	[%r9+832], %rs18;
	ld.global.nc.u16 	%rs19, [%rd15+896];
	st.shared.u16 	[%r9+896], %rs19;
	ld.global.nc.u16 	%rs20, [%rd15+960];
	st.shared.u16 	[%r9+960], %rs20;
	mov.u32 	%r10, %ctaid.y;
	shl.b32 	%r11, %r10, 7;
	or.b32  	%r12, %r11, %r1;
	mov.u32 	%r13, _ZZ54tvmgen_default_fused_nn_dense_cast_bn_relu_max_kernel0E9p1_shared;
	add.s32 	%r14, %r13, %r7;
	mul.wide.u32 	%rd16, %r12, 2;
	add.s64 	%rd17, %rd10, %rd16;
	ld.global.nc.u16 	%rs21, [%rd17];
	st.shared.u16 	[%r14], %rs21;
	ld.global.nc.u16 	%rs22, [%rd17+64];
	st.shared.u16 	[%r14+64], %rs22;
	ld.global.nc.u16 	%rs23, [%rd17+128];
	st.shared.u16 	[%r14+128], %rs23;
	ld.global.nc.u16 	%rs24, [%rd17+192];
	st.shared.u16 	[%r14+192], %rs24;
	bar.sync 	0;
	mov.b32 	%r15, 16;
	wmma.load.a.sync.aligned.row.m32n8k16.shared.f16 	{%r16, %r17, %r18, %r19, %r20, %r21, %r22, %r23}, [%r8], %r15;
	wmma.load.b.sync.aligned.col.m32n8k16.shared.f16 	{%r24, %r25, %r26, %r27, %r28, %r29, %r30, %r31}, [%r13], %r15;
	wmma.mma.sync.aligned.row.col.m32n8k16.f16.f16 {%r32, %r33, %r34, %r35}, {%r16, %r17, %r18, %r19, %r20, %r21, %r22, %r23}, {%r24, %r25, %r26, %r27, %r28, %r29, %r30, %r31}, {%r3, %r3, %r3, %r3};
	bar.sync 	0;
	mov.b32 	%r36, 8;
	wmma.store.d.sync.aligned.row.m32n8k16.shared.f16 	[%r8], {%r32, %r33, %r34, %r35}, %r36;
	bar.sync 	0;
	shl.b32 	%r37, %r10, 3;
	setp.ne.s32 	%p1, %r1, 0;
	shl.b32 	%r38, %r4, 6;
	add.s32 	%r39, %r38, %r37;
	mul.wide.u32 	%rd18, %r37, 2;
	add.s64 	%rd1, %rd13, %rd18;
	ld.global.nc.u16 	%rs2, [%rd1];
	// begin inline asm
	{  cvt.f32.f16 %f10, %rs2;}

	// end inline asm
	add.s64 	%rd2, %rd12, %rd18;
	ld.global.nc.u16 	%rs3, [%rd2];
	// begin inline asm
	{  cvt.f32.f16 %f11, %rs3;}

	// end inline asm
	mad.lo.s32 	%r2, %r1, 14, %r9;
	ld.shared.u16 	%rs4, [%r2];
	// begin inline asm
	{  cvt.f32.f16 %f12, %rs4;}

	// end inline asm
	fma.rn.f32 	%f13, %f10, %f12, %f11;
	max.f32 	%f14, %f13, 0f00000000;
	mov.b32 	%r40, %f14;
	shfl.sync.bfly.b32	%r41|%p2, %r40, 1, 31, -1;
	mov.b32 	%f15, %r41;
	max.f32 	%f16, %f14, %f15;
	mov.b32 	%r42, %f16;
	shfl.sync.bfly.b32	%r43|%p3, %r42, 2, 31, -1;
	mov.b32 	%f17, %r43;
	max.f32 	%f18, %f16, %f17;
	mov.b32 	%r44, %f18;
	shfl.sync.bfly.b32	%r45|%p4, %r44, 4, 31, -1;
	mov.b32 	%f19, %r45;
	max.f32 	%f20, %f18, %f19;
	mov.b32 	%r46, %f20;
	shfl.sync.bfly.b32	%r47|%p5, %r46, 8, 31, -1;
	mov.b32 	%f21, %r47;
	max.f32 	%f22, %f20, %f21;
	mov.b32 	%r48, %f22;
	shfl.sync.bfly.b32	%r49|%p6, %r48, 16, 31, -1;
	mov.b32 	%f23, %r49;
	max.f32 	%f1, %f22, %f23;
	mul.wide.u32 	%rd19, %r39, 4;
	add.s64 	%rd3, %rd11, %rd19;
	@%p1 bra 	$L__BB2_2;
	st.global.f32 	[%rd3], %f1;
$L__BB2_2:
	setp.ne.s32 	%p7, %r1, 0;
	ld.global.nc.u16 	%rs25, [%rd1+2];
	// begin inline asm
	{  cvt.f32.f16 %f24, %rs25;}

	// end inline asm
	ld.global.nc.u16 	%rs26, [%rd2+2];
	// begin inline asm
	{  cvt.f32.f16 %f25, %rs26;}

	// end inline asm
	ld.shared.u16 	%rs27, [%r2+2];
	// begin inline asm
	{  cvt.f32.f16 %f26, %rs27;}

	// end inline asm
	fma.rn.f32 	%f27, %f24, %f26, %f25;
	max.f32 	%f28, %f27, 0f00000000;
	mov.b32 	%r50, %f28;
	shfl.sync.bfly.b32	%r51|%p8, %r50, 1, 31, -1;
	mov.b32 	%f29, %r51;
	max.f32 	%f30, %f28, %f29;
	mov.b32 	%r52, %f30;
	shfl.sync.bfly.b32	%r53|%p9, %r52, 2, 31, -1;
	mov.b32 	%f31, %r53;
	max.f32 	%f32, %f30, %f31;
	mov.b32 	%r54, %f32;
	shfl.sync.bfly.b32	%r55|%p10, %r54, 4, 31, -1;
	mov.b32 	%f33, %r55;
	max.f32 	%f34, %f32, %f33;
	mov.b32 	%r56, %f34;
	shfl.sync.bfly.b32	%r57|%p11, %r56, 8, 31, -1;
	mov.b32 	%f35, %r57;
	max.f32 	%f36, %f34, %f35;
	mov.b32 	%r58, %f36;
	shfl.sync.bfly.b32	%r59|%p12, %r58, 16, 31, -1;
	mov.b32 	%f37, %r59;
	max.f32 	%f2, %f36, %f37;
	@%p7 bra 	$L__BB2_4;
	st.global.f32 	[%rd3+4], %f2;
$L__BB2_4:
	setp.ne.s32 	%p13, %r1, 0;
	ld.global.nc.u16 	%rs28, [%rd1+4];
	// begin inline asm
	{  cvt.f32.f16 %f38, %rs28;}

	// end inline asm
	ld.global.nc.u16 	%rs29, [%rd2+4];
	// begin inline asm
	{  cvt.f32.f16 %f39, %rs29;}

	// end inline asm
	ld.shared.u16 	%rs30, [%r2+4];
	// begin inline asm
	{  cvt.f32.f16 %f40, %rs30;}

	// end inline asm
	fma.rn.f32 	%f41, %f38, %f40, %f39;
	max.f32 	%f42, %f41, 0f00000000;
	mov.b32 	%r60, %f42;
	shfl.sync.bfly.b32	%r61|%p14, %r60, 1, 31, -1;
	mov.b32 	%f43, %r61;
	max.f32 	%f44, %f42, %f43;
	mov.b32 	%r62, %f44;
	shfl.sync.bfly.b32	%r63|%p15, %r62, 2, 31, -1;
	mov.b32 	%f45, %r63;
	max.f32 	%f46, %f44, %f45;
	mov.b32 	%r64, %f46;
	shfl.sync.bfly.b32	%r65|%p16, %r64, 4, 31, -1;
	mov.b32 	%f47, %r65;
	max.f32 	%f48, %f46, %f47;
	mov.b32 	%r66, %f48;
	shfl.sync.bfly.b32	%r67|%p17, %r66, 8, 31, -1;
	mov.b32 	%f49, %r67;
	max.f32 	%f50, %f48, %f49;
	mov.b32 	%r68, %f50;
	shfl.sync.bfly.b32	%r69|%p18, %r68, 16, 31, -1;
	mov.b32 	%f51, %r69;
	max.f32 	%f3, %f50, %f51;
	@%p13 bra 	$L__BB2_6;
	st.global.f32 	[%rd3+8], %f3;
$L__BB2_6:
	setp.ne.s32 	%p19, %r1, 0;
	ld.global.nc.u16 	%rs31, [%rd1+6];
	// begin inline asm
	{  cvt.f32.f16 %f52, %rs31;}

	// end inline asm
	ld.global.nc.u16 	%rs32, [%rd2+6];
	// begin inline asm
	{  cvt.f32.f16 %f53, %rs32;}

	// end inline asm
	ld.shared.u16 	%rs33, [%r2+6];
	// begin inline asm
	{  cvt.f32.f16 %f54, %rs33;}

	// end inline asm
	fma.rn.f32 	%f55, %f52, %f54, %f53;
	max.f32 	%f56, %f55, 0f00000000;
	mov.b32 	%r70, %f56;
	shfl.sync.bfly.b32	%r71|%p20, %r70, 1, 31, -1;
	mov.b32 	%f57, %r71;
	max.f32 	%f58, %f56, %f57;
	mov.b32 	%r72, %f58;
	shfl.sync.bfly.b32	%r73|%p21, %r72, 2, 31, -1;
	mov.b32 	%f59, %r73;
	max.f32 	%f60, %f58, %f59;
	mov.b32 	%r74, %f60;
	shfl.sync.bfly.b32	%r75|%p22, %r74, 4, 31, -1;
	mov.b32 	%f61, %r75;
	max.f32 	%f62, %f60, %f61;
	mov.b32 	%r76, %f62;
	shfl.sync.bfly.b32	%r77|%p23, %r76, 8, 31, -1;
	mov.b32 	%f63, %r77;
	max.f32 	%f64, %f62, %f63;
	mov.b32 	%r78, %f64;
	shfl.sync.bfly.b32	%r79|%p24, %r78, 16, 31, -1;
	mov.b32 	%f65, %r79;
	max.f32 	%f4, %f64, %f65;
	@%p19 bra 	$L__BB2_8;
	st.global.f32 	[%rd3+12], %f4;
$L__BB2_8:
	setp.ne.s32 	%p25, %r1, 0;
	ld.global.nc.u16 	%rs34, [%rd1+8];
	// begin inline asm
	{  cvt.f32.f16 %f66, %rs34;}

	// end inline asm
	ld.global.nc.u16 	%rs35, [%rd2+8];
	// begin inline asm
	{  cvt.f32.f16 %f67, %rs35;}

	// end inline asm
	ld.shared.u16 	%rs36, [%r2+8];
	// begin inline asm
	{  cvt.f32.f16 %f68, %rs36;}

	// end inline asm
	fma.rn.f32 	%f69, %f66, %f68, %f67;
	max.f32 	%f70, %f69, 0f00000000;
	mov.b32 	%r80, %f70;
	shfl.sync.bfly.b32	%r81|%p26, %r80, 1, 31, -1;
	mov.b32 	%f71, %r81;
	max.f32 	%f72, %f70, %f71;
	mov.b32 	%r82, %f72;
	shfl.sync.bfly.b32	%r83|%p27, %r82, 2, 31, -1;
	mov.b32 	%f73, %r83;
	max.f32 	%f74, %f72, %f73;
	mov.b32 	%r84, %f74;
	shfl.sync.bfly.b32	%r85|%p28, %r84, 4, 31, -1;
	mov.b32 	%f75, %r85;
	max.f32 	%f76, %f74, %f75;
	mov.b32 	%r86, %f76;
	shfl.sync.bfly.b32	%r87|%p29, %r86, 8, 31, -1;
	mov.b32 	%f77, %r87;
	max.f32 	%f78, %f76, %f77;
	mov.b32 	%r88, %f78;
	shfl.sync.bfly.b32	%r89|%p30, %r88, 16, 31, -1;
	mov.b32 	%f79, %r89;
	max.f32 	%f5, %f78, %f79;
	@%p25 bra 	$L__BB2_10;
	st.global.f32 	[%rd3+16], %f5;
$L__BB2_10:
	setp.ne.s32 	%p31, %r1, 0;
	ld.global.nc.u16 	%rs37, [%rd1+10];
	// begin inline asm
	{  cvt.f32.f16 %f80, %rs37;}

	// end inline asm
	ld.global.nc.u16 	%rs38, [%rd2+10];
	// begin inline asm
	{  cvt.f32.f16 %f81, %rs38;}

	// end inline asm
	ld.shared.u16 	%rs39, [%r2+10];
	// begin inline asm
	{  cvt.f32.f16 %f82, %rs39;}

	// end inline asm
	fma.rn.f32 	%f83, %f80, %f82, %f81;
	max.f32 	%f84, %f83, 0f00000000;
	mov.b32 	%r90, %f84;
	shfl.sync.bfly.b32	%r91|%p32, %r90, 1, 31, -1;
	mov.b32 	%f85, %r91;
	max.f32 	%f86, %f84, %f85;
	mov.b32 	%r92, %f86;
	shfl.sync.bfly.b32	%r93|%p33, %r92, 2, 31, -1;
	mov.b32 	%f87, %r93;
	max.f32 	%f88, %f86, %f87;
	mov.b32 	%r94, %f88;
	shfl.sync.bfly.b32	%r95|%p34, %r94, 4, 31, -1;
	mov.b32 	%f89, %r95;
	max.f32 	%f90, %f88, %f89;
	mov.b32 	%r96, %f90;
	shfl.sync.bfly.b32	%r97|%p35, %r96, 8, 31, -1;
	mov.b32 	%f91, %r97;
	max.f32 	%f92, %f90, %f91;
	mov.b32 	%r98, %f92;
	shfl.sync.bfly.b32	%r99|%p36, %r98, 16, 31, -1;
	mov.b32 	%f93, %r99;
	max.f32 	%f6, %f92, %f93;
	@%p31 bra 	$L__BB2_12;
	st.global.f32 	[%rd3+20], %f6;
$L__BB2_12:
	setp.ne.s32 	%p37, %r1, 0;
	ld.global.nc.u16 	%rs40, [%rd1+12];
	// begin inline asm
	{  cvt.f32.f16 %f94, %rs40;}

	// end inline asm
	ld.global.nc.u16 	%rs41, [%rd2+12];
	// begin inline asm
	{  cvt.f32.f16 %f95, %rs41;}

	// end inline asm
	ld.shared.u16 	%rs42, [%r2+12];
	// begin inline asm
	{  cvt.f32.f16 %f96, %rs42;}

	// end inline asm
	fma.rn.f32 	%f97, %f94, %f96, %f95;
	max.f32 	%f98, %f97, 0f00000000;
	mov.b32 	%r100, %f98;
	shfl.sync.bfly.b32	%r101|%p38, %r100, 1, 31, -1;
	mov.b32 	%f99, %r101;
	max.f32 	%f100, %f98, %f99;
	mov.b32 	%r102, %f100;
	shfl.sync.bfly.b32	%r103|%p39, %r102, 2, 31, -1;
	mov.b32 	%f101, %r103;
	max.f32 	%f102, %f100, %f101;
	mov.b32 	%r104, %f102;
	shfl.sync.bfly.b32	%r105|%p40, %r104, 4, 31, -1;
	mov.b32 	%f103, %r105;
	max.f32 	%f104, %f102, %f103;
	mov.b32 	%r106, %f104;
	shfl.sync.bfly.b32	%r107|%p41, %r106, 8, 31, -1;
	mov.b32 	%f105, %r107;
	max.f32 	%f106, %f104, %f105;
	mov.b32 	%r108, %f106;
	shfl.sync.bfly.b32	%r109|%p42, %r108, 16, 31, -1;
	mov.b32 	%f107, %r109;
	max.f32 	%f7, %f106, %f107;
	@%p37 bra 	$L__BB2_14;
	st.global.f32 	[%rd3+24], %f7;
$L__BB2_14:
	setp.ne.s32 	%p43, %r1, 0;
	ld.global.nc.u16 	%rs43, [%rd1+14];
	// begin inline asm
	{  cvt.f32.f16 %f108, %rs43;}

	// end inline asm
	ld.global.nc.u16 	%rs44, [%rd2+14];
	// begin inline asm
	{  cvt.f32.f16 %f109, %rs44;}

	// end inline asm
	ld.shared.u16 	%rs45, [%r2+14];
	// begin inline asm
	{  cvt.f32.f16 %f110, %rs45;}

	// end inline asm
	fma.rn.f32 	%f111, %f108, %f110, %f109;
	max.f32 	%f112, %f111, 0f00000000;
	mov.b32 	%r110, %f112;
	shfl.sync.bfly.b32	%r111|%p44, %r110, 1, 31, -1;
	mov.b32 	%f113, %r111;
	max.f32 	%f114, %f112, %f113;
	mov.b32 	%r112, %f114;
	shfl.sync.bfly.b32	%r113|%p45, %r112, 2, 31, -1;
	mov.b32 	%f115, %r113;
	max.f32 	%f116, %f114, %f115;
	mov.b32 	%r114, %f116;
	shfl.sync.bfly.b32	%r115|%p46, %r114, 4, 31, -1;
	mov.b32 	%f117, %r115;
	max.f32 	%f118, %f116, %f117;
	mov.b32 	%r116, %f118;
	shfl.sync.bfly.b32	%r117|%p47, %r116, 8, 31, -1;
	mov.b32 	%f119, %r117;
	max.f32 	%f120, %f118, %f119;
	mov.b32 	%r118, %f120;
	shfl.sync.bfly.b32	%r119|%p48, %r118, 16, 31, -1;
	mov.b32 	%f121, %r119;
	max.f32 	%f8, %f120, %f121;
	@%p43 bra 	$L__BB2_16;
	st.global.f32 	[%rd3+28], %f8;
$L__BB2_16:
	ret;

}
	// .globl	tvmgen_default_fused_nn_dense_cast_bn_relu_max_v2_kernel0
.visible .entry tvmgen_default_fused_nn_dense_cast_bn_relu_max_v2_kernel0(
	.param .u64 .ptr .align 1 tvmgen_default_fused_nn_dense_cast_bn_relu_max_v2_kernel0_param_0,
	.param .u64 .ptr .align 1 tvmgen_default_fused_nn_dense_cast_bn_relu_max_v2_kernel0_param_1,
	.param .u64 .ptr .align 1 tvmgen_default_fused_nn_dense_cast_bn_relu_max_v2_kernel0_param_2,
	.param .u64 .ptr .align 1 tvmgen_default_fused_nn_dense_cast_bn_relu_max_v2_kernel0_param_3,
	.param .u64 .ptr .align 1 tvmgen_default_fused_nn_dense_cast_bn_relu_max_v2_kernel0_param_4
)
.maxntid 128
{
	.reg .pred 	%p<417>;
	.reg .b16 	%rs<1604>;
	.reg .b32 	%r<1053>;
	.reg .b32 	%f<132>;
	.reg .b64 	%rd<21>;
	// demoted variable
	.shared .align 2 .b8 _ZZ57tvmgen_default_fused_nn_dense_cast_bn_relu_max_v2_kernel0E18placeholder_shared[16384];
	// demoted variable
	.shared .align 2 .b8 _ZZ57tvmgen_default_fused_nn_dense_cast_bn_relu_max_v2_kernel0E20placeholder_d_shared[3072];
	ld.param.u64 	%rd4, [tvmgen_default_fused_nn_dense_cast_bn_relu_max_v2_kernel0_param_0];
	ld.param.u64 	%rd5, [tvmgen_default_fused_nn_dense_cast_bn_relu_max_v2_kernel0_param_1];
	ld.param.u64 	%rd6, [tvmgen_default_fused_nn_dense_cast_bn_relu_max_v2_kernel0_param_2];
	ld.param.u64 	%rd7, [tvmgen_default_fused_nn_dense_cast_bn_relu_max_v2_kernel0_param_3];
	cvta.to.global.u64 	%rd8, %rd4;
	cvta.to.global.u64 	%rd9, %rd5;
	cvta.to.global.u64 	%rd1, %rd7;
	cvta.to.global.u64 	%rd2, %rd6;
	mov.f32 	%f65, 0f00000000;
	// begin inline asm
	{  cvt.rn.f16.f32 %rs2, %f65;}

	// end inline asm
	mov.b32 	%r34, {%rs2, %rs2};
	mov.u32 	%r35, %tid.z;
	mul.lo.s32 	%r36, %r35, 384;
	mov.u32 	%r37, %tid.y;
	mov.u32 	%r1, %tid.x;
	shr.u32 	%r38, %r1, 2;
	shl.b32 	%r39, %r1, 2;
	and.b32  	%r40, %r39, 12;
	mad.lo.s32 	%r41, %r37, 192, %r36;
	mad.lo.s32 	%r42, %r38, 24, %r41;
	add.s32 	%r43, %r42, %r40;
	mov.u32 	%r2, %ctaid.x;
	shl.b32 	%r44, %r2, 11;
	shl.b32 	%r45, %r35, 8;
	shl.b32 	%r46, %r37, 7;
	add.s32 	%r47, %r45, %r44;
	add.s32 	%r48, %r47, %r46;
	add.s32 	%r49, %r48, %r39;
	shl.b32 	%r50, %r43, 1;
	mov.u32 	%r51, _ZZ57tvmgen_default_fused_nn_dense_cast_bn_relu_max_v2_kernel0E18placeholder_shared;
	add.s32 	%r52, %r51, %r50;
	mul.wide.u32 	%rd10, %r49, 2;
	add.s64 	%rd11, %rd8, %rd10;
	ld.global.nc.v2.u32 	{%r53, %r54}, [%rd11];
	st.shared.v2.u32 	[%r52], {%r53, %r54};
	ld.global.nc.v2.u32 	{%r55, %r56}, [%rd11+1024];
	st.shared.v2.u32 	[%r52+1536], {%r55, %r56};
	ld.global.nc.v2.u32 	{%r57, %r58}, [%rd11+2048];
	st.shared.v2.u32 	[%r52+3072], {%r57, %r58};
	ld.global.nc.v2.u32 	{%r59, %r60}, [%rd11+3072];
	st.shared.v2.u32 	[%r52+4608], {%r59, %r60};
	add.s32 	%r61, %r46, %r45;
	add.s32 	%r62, %r61, %r39;
	mov.u32 	%r63, _ZZ57tvmgen_default_fused_nn_dense_cast_bn_relu_max_v2_kernel0E20placeholder_d_shared;
	add.s32 	%r64, %r63, %r50;
	mul.wide.u32 	%rd12, %r62, 2;
	add.s64 	%rd13, %rd9, %rd12;
	ld.global.nc.v2.u32 	{%r65, %r66}, [%rd13];
	st.shared.v2.u32 	[%r64], {%r65, %r66};
	ld.global.nc.v2.u32 	{%r67, %r68}, [%rd13+1024];
	st.shared.v2.u32 	[%r64+1536], {%r67, %r68};
	bar.sync 	0;
	mad.lo.s32 	%r69, %r37, 3072, %r51;
	mov.b32 	%r70, 24;
	wmma.load.a.sync.aligned.row.m16n16k16.shared.f16 	{%r71, %r72, %r73, %r74, %r75, %r76, %r77, %r78}, [%r69], %r70;
	add.s32 	%r79, %r69, 768;
	wmma.load.a.sync.aligned.row.m16n16k16.shared.f16 	{%r80, %r81, %r82, %r83, %r84, %r85, %r86, %r87}, [%r79], %r70;
	add.s32 	%r88, %r69, 1536;
	wmma.load.a.sync.aligned.row.m16n16k16.shared.f16 	{%r89, %r90, %r91, %r92, %r93, %r94, %r95, %r96}, [%r88], %r70;
	add.s32 	%r97, %r69, 2304;
	wmma.load.a.sync.aligned.row.m16n16k16.shared.f16 	{%r98, %r99, %r100, %r101, %r102, %r103, %r104, %r105}, [%r97], %r70;
	mad.lo.s32 	%r106, %r35, 1536, %r63;
	wmma.load.b.sync.aligned.col.m16n16k16.shared.f16 	{%r107, %r108, %r109, %r110, %r111, %r112, %r113, %r114}, [%r106], %r70;
	add.s32 	%r115, %r106, 768;
	wmma.load.b.sync.aligned.col.m16n16k16.shared.f16 	{%r116, %r117, %r118, %r119, %r120, %r121, %r122, %r123}, [%r115], %r70;
	wmma.mma.sync.aligned.row.col.m16n16k16.f16.f16 {%r124, %r125, %r126, %r127}, {%r71, %r72, %r73, %r74, %r75, %r76, %r77, %r78}, {%r107, %r108, %r109, %r110, %r111, %r112, %r113, %r114}, {%r34, %r34, %r34, %r34};
	wmma.mma.sync.aligned.row.col.m16n16k16.f16.f16 {%r128, %r129, %r130, %r131}, {%r71, %r72, %r73, %r74, %r75, %r76, %r77, %r78}, {%r116, %r117, %r118, %r119, %r120, %r121, %r122, %r123}, {%r34, %r34, %r34, %r34};
	wmma.mma.sync.aligned.row.col.m16n16k16.f16.f16 {%r132, %r133, %r134, %r135}, {%r80, %r81, %r82, %r83, %r84, %r85, %r86, %r87}, {%r107, %r108, %r109, %r110, %r111, %r112, %r113, %r114}, {%r34, %r34, %r34, %r34};
	wmma.mma.sync.aligned.row.col.m16n16k16.f16.f16 {%r136, %r137, %r138, %r139}, {%r80, %r81, %r82, %r83, %r84, %r85, %r86, %r87}, {%r116, %r117, %r118, %r119, %r120, %r121, %r122, %r123}, {%r34, %r34, %r34, %r34};
	wmma.mma.sync.aligned.row.col.m16n16k16.f16.f16 {%r140, %r141, %r142, %r143}, {%r89, %r90, %r91, %r92, %r93, %r94, %r95, %r96}, {%r107, %r108, %r109, %r110, %r111, %r112, %r113, %r114}, {%r34, %r34, %r34, %r34};
	wmma.mma.sync.aligned.row.col.m16n16k16.f16.f16 {%r144, %r145, %r146, %r147}, {%r89, %r90, %r91, %r92, %r93, %r94, %r95, %r96}, {%r116, %r117, %r118, %r119, %r120, %r121, %r122, %r123}, {%r34, %r34, %r34, %r34};
	wmma.mma.sync.aligned.row.col.m16n16k16.f16.f16 {%r148, %r149, %r150, %r151}, {%r98, %r99, %r100, %r101, %r102, %r103, %r104, %r105}, {%r107, %r108, %r109, %r110, %r111, %r112, %r113, %r114}, {%r34, %r34, %r34, %r34};
	wmma.mma.sync.aligned.row.col.m16n16k16.f16.f16 {%r152, %r153, %r154, %r155}, {%r98, %r99, %r100, %r101, %r102, %r103, %r104, %r105}, {%r116, %r117, %r118, %r119, %r120, %r121, %r122, %r123}, {%r34, %r34, %r34, %r34};
	bar.sync 	0;
	shl.b32 	%r156, %r37, 13;
	shl.b32 	%r157, %r35, 6;
	or.b32  	%r158, %r157, %r156;
	add.s32 	%r159, %r51, %r158;
	mov.b32 	%r160, 64;
	wmma.store.d.sync.aligned.row.m16n16k16.shared.f16 	[%r159], {%r124, %r125, %r126, %r127}, %r160;
	add.s32 	%r161, %r159, 32;
	wmma.store.d.sync.aligned.row.m16n16k16.shared.f16 	[%r161], {%r128, %r129, %r130, %r131}, %r160;
	add.s32 	%r162, %r159, 2048;
	wmma.store.d.sync.aligned.row.m16n16k16.shared.f16 	[%r162], {%r132, %r133, %r134, %r135}, %r160;
	add.s32 	%r163, %r159, 2080;
	wmma.store.d.sync.aligned.row.m16n16k16.shared.f16 	[%r163], {%r136, %r137, %r138, %r139}, %r160;
	add.s32 	%r164, %r159, 4096;
	wmma.store.d.sync.aligned.row.m16n16k16.shared.f16 	[%r164], {%r140, %r141, %r142, %r143}, %r160;
	add.s32 	%r165, %r159, 4128;
	wmma.store.d.sync.aligned.row.m16n16k16.shared.f16 	[%r165], {%r144, %r145, %r146, %r147}, %r160;
	add.s32 	%r166, %r159, 6144;
	wmma.store.d.sync.aligned.row.m16n16k16.shared.f16 	[%r166], {%r148, %r149, %r150, %r151}, %r160;
	add.s32 	%r167, %r159, 6176;
	wmma.store.d.sync.aligned.row.m16n16k16.shared.f16 	[%r167], {%r152, %r153, %r154, %r155}, %r160;
	bar.sync 	0;
	shl.b32 	%r168, %r37, 11;
	shl.b32 	%r169, %r35, 12;
	add.s32 	%r170, %r169, %r168;
	shl.b32 	%r171, %r1, 6;
	add.s32 	%r172, %r170, %r171;
	mov.b32 	%r7, 0;
	// begin inline asm
	cvt.rn.f16.s32 %rs3, %r7;
	// end inline asm
	// begin inline asm
	{mov.u32 %r8, WARP_SZ;
}
	// end inline asm
	shl.b32 	%r173, %r8, 8;
	add.s32 	%r32, %r173, -8161;
	setp.ne.s32 	%p1, %r1, 0;
	shl.b32 	%r174, %r35, 7;
	shl.b32 	%r175, %r37, 6;
	add.s32 	%r4, %r174, %r175;
	shl.b32 	%r176, %r172, 1;
	add.s32 	%r5, %r51, %r176;
	ld.shared.u32 	%r177, [%r5];
	mov.b32 	{%rs5, %rs14}, %r177;
	ld.global.nc.u32 	%r178, [%rd2];
	mov.b32 	{%rs6, %rs15}, %r178;
	ld.global.nc.u32 	%r179, [%rd1];
	mov.b32 	{%rs9, %rs18}, %r179;
	// begin inline asm
	{mul.f16 %rs4,%rs5,%rs6;
}
	// end inline asm
	// begin inline asm
	{add.f16 %rs7,%rs4,%rs9;
}
	// end inline asm
	// begin inline asm
	{ .reg .pred __$temp3;
  setp.gt.f16  __$temp3, %rs3, %rs7;
  selp.u16 %rs10, 1, 0, __$temp3;}
	// end inline asm
	setp.eq.s16 	%p2, %rs10, 0;
	selp.b16 	%rs23, %rs7, %rs3, %p2;
	// begin inline asm
	{mul.f16 %rs13,%rs14,%rs15;
}
	// end inline asm
	// begin inline asm
	{add.f16 %rs16,%rs13,%rs18;
}
	// end inline asm
	// begin inline asm
	{ .reg .pred __$temp3;
  setp.gt.f16  __$temp3, %rs3, %rs16;
  selp.u16 %rs19, 1, 0, __$temp3;}
	// end inline asm
	setp.eq.s16 	%p3, %rs19, 0;
	selp.b16 	%rs26, %rs16, %rs3, %p3;
	mov.b32 	%r10, {%rs23, %rs26};
	mov.b32 	%r11, 1;
	mov.b32 	%r33, -1;
	// begin inline asm
	{shfl.sync.bfly.b32 %r9,%r10,%r11,%r32,%r33;
}
	// end inline asm
	mov.b32 	{%rs24, %rs27}, %r9;
	// begin inline asm
	{ .reg .pred __$temp3;
  setp.gt.f16  __$temp3, %rs23, %rs24;
  selp.u16 %rs22, 1, 0, __$temp3;}
	// end inline asm
	setp.eq.s16 	%p4, %rs22, 0;
	selp.b16 	%rs29, %rs24, %rs23, %p4;
	// begin inline asm
	{ .reg .pred __$temp3;
  setp.gt.f16  __$temp3, %rs26, %rs27;
  selp.u16 %rs25, 1, 0, __$temp3;}
	// end inline asm
	setp.eq.s16 	%p5, %rs25, 0;
	selp.b16 	%rs32, %rs27, %rs26, %p5;
	mov.b32 	%r15, {%rs29, %rs32};
	mov.b32 	%r16, 2;
	// begin inline asm
	{shfl.sync.bfly.b32 %r14,%r15,%r16,%r32,%r33;
}
	// end inline asm
	mov.b32 	{%rs30, %rs33}, %r14;
	// begin inline asm
	{ .reg .pred __$temp3;
  setp.gt.f16  __$temp3, %rs29, %rs30;
  selp.u16 %rs28, 1, 0, __$temp3;}
	// end inline asm
	setp.eq.s16 	%p6, %rs28, 0;
	selp.b16 	%rs35, %rs30, %rs29, %p6;
	// begin inline asm
	{ .reg .pred __$temp3;
  setp.gt.f16  __$temp3, %rs32, %rs33;
  selp.u16 %rs31, 1, 0, __$temp3;}
	// end inline asm
	setp.eq.s16 	%p7, %rs31, 0;
	selp.b16 	%rs38, %rs33, %rs32, %p7;
	mov.b32 	%r20, {%rs35, %rs38};
	mov.b32 	%r21, 4;
	// begin inline asm
	{shfl.sync.bfly.b32 %r19,%r20,%r21,%r32,%r33;
}
	// end inline asm
	mov.b32 	{%rs36, %rs39}, %r19;
	// begin inline asm
	{ .reg .pred __$temp3;
  setp.gt.f16  __$temp3, %rs35, %rs36;
  selp.u16 %rs34, 1, 0, __$temp3;}
	// end inline asm
	setp.eq.s16 	%p8, %rs34, 0;
	selp.b16 	%rs41, %rs36, %rs35, %p8;
	// begin inline asm
	{ .reg .pred __$temp3;
  setp.gt.f16  __$temp3, %rs38, %rs39;
  selp.u16 %rs37, 1, 0, __$temp3;}
	// end inline asm
	setp.eq.s16 	%p9, %rs37, 0;
	selp.b16 	%rs44, %rs39, %rs38, %p9;
	mov.b32 	%r25, {%rs41, %rs44};
	mov.b32 	%r26, 8;
	// begin inline asm
	{shfl.sync.bfly.b32 %r24,%r25,%r26,%r32,%r33;
}
	// end inline asm
	mov.b32 	{%rs42, %rs45}, %r24;
	// begin inline asm
	{ .reg .pred __$temp3;
  setp.gt.f16  __$temp3, %rs41, %rs42;
  selp.u16 %rs40, 1, 0, __$temp3;}
	// end inline asm
	setp.eq.s16 	%p10, %rs40, 0;
	selp.b16 	%rs47, %rs42, %rs41, %p10;
	// begin inline asm
	{ .reg .pred __$temp3;
  setp.gt.f16  __$temp3, %rs44, %rs45;
  selp.u16 %rs43, 1, 0, __$temp3;}
	// end inline asm
	setp.eq.s16 	%p11, %rs43, 0;
	selp.b16 	%rs50, %rs45, %rs44, %p11;
	mov.b32 	%r30, {%rs47, %rs50};
	mov.b32 	%r31, 16;
	// begin inline asm
	{shfl.sync.bfly.b32 %r29,%r30,%r31,%r32,%r33;
}
	// end inline asm
	mov.b32 	{%rs48, %rs51}, %r29;
	// begin inline asm
	{ .reg .pred __$temp3;
  setp.gt.f16  __$temp3, %rs47, %rs48;
  selp.u16 %rs46, 1, 0, __$temp3;}
	// end inline asm
	setp.eq.s16 	%p12, %rs46, 0;
	selp.b16 	%rs52, %rs48, %rs47, %p12;
	// begin inline asm
	{ .reg .pred __$temp3;
  setp.gt.f16  __$temp3, %rs50, %rs51;
  selp.u16 %rs49, 1, 0, __$temp3;}
	// end inline asm
	setp.eq.s16 	%p13, %rs49, 0;
	selp.b16 	%rs53, %rs51, %rs50, %p13;
	// begin inline asm
	{  cvt.f32.f16 %f66, %rs52;}

	// end inline asm
	// begin inline asm
	{  cvt.f32.f16 %f67, %rs53;}

	// end inline asm
	shl.b32 	%r180, %r4, 2;
	add.s32 	%r6, %r63, %r180;
	@%p1 bra 	$L__BB3_2;
	st.shared.v2.f32 	[%r6], {%f66, %f67};
$L__BB3_2:
	setp.ne.s32 	%p14, %r1, 0;
	ld.shared.u32 	%r206, [%r5+4];
	mov.b32 	{%rs55, %rs64}, %r206;
	ld.global.nc.u32 	%r207, [%rd2+4];
	mov.b32 	{%rs56, %rs65}, %r207;
	ld.global.nc.u32 	%r208, [%rd1+4];
	mov.b32 	{%rs59, %rs68}, %r208;
	// begin inline asm
	{mul.f16 %rs54,%rs55,%rs56;
}
	// end inline asm
	// begin inline asm
	{add.f16 %rs57,%rs54,%rs59;
}
	// end inline asm
	// begin inline asm
	{ .reg .pred __$temp3;
  setp.gt.f16  __$temp3, %rs3, %rs57;
  selp.u16 %rs60, 1, 0, __$temp3;}
	// end inline asm
	setp.eq.s16 	%p15, %rs60, 0;
	selp.b16 	%rs73, %rs57, %rs3, %p15;
	// begin inline asm
	{mul.f16 %rs63,%rs64,%rs65;
}
	// end inline asm
	// begin inline asm
	{add.f16 %rs66,%rs63,%rs68;
}
	// end inline asm
	// begin inline asm
	{ .reg .pred __$temp3;
  setp.gt.f16  __$temp3, %rs3, %rs66;
  selp.u16 %rs69, 1, 0, __$temp3;}
	// end inline asm
	setp.eq.s16 	%p16, %rs69, 0;
	selp.b16 	%rs76, %rs66, %rs3, %p16;
	mov.b32 	%r182, {%rs73, %rs76};
	mov.b32 	%r183, 1;
	mov.b32 	%r205, -1;
	// begin inline asm
	{shfl.sync.bfly.b32 %r181,%r182,%r183,%r32,%r205;
}
	// end inline asm
	mov.b32 	{%rs74, %rs77}, %r181;
	// begin inline asm
	{ .reg .pred __$temp3;
  setp.gt.f16  __$temp3, %rs73, %rs74;
  selp.u16 %rs72, 1, 0, __$temp3;}
	// end inline asm
	setp.eq.s16 	%p17, %rs72, 0;
	selp.b16 	%rs79, %rs74, %rs73, %p17;
	// begin inline asm
	{ .reg .pred __$temp3;
  setp.gt.f16  __$temp3, %rs76, %rs77;
  selp.u16 %rs75, 1, 0, __$temp3;}
	// end inline asm
	setp.eq.s16 	%p18, %rs75, 0;
	selp.b16 	%rs82, %rs77, %rs76, %p18;
	mov.b32 	%r187, {%rs79, %rs82};
	mov.b32 	%r188, 2;
	// begin inline asm
	{shfl.sync.bfly.b32 %r186,%r187,%r188,%r32,%r205;
}
	// end inline asm
	mov.b32 	{%rs80, %rs83}, %r186;
	// begin inline asm
	{ .reg .pred __$temp3;
  setp.gt.f16  __$temp3, %rs79, %rs80;
  selp.u16 %rs78, 1, 0, __$temp3;}
	// end inline asm
	setp.eq.s16 	%p19, %rs78, 0;
	selp.b16 	%rs85, %rs80, %rs79, %p19;
	// begin inline asm
	{ .reg .pred __$temp3;
  setp.gt.f16  __$temp3, %rs82, %rs83;
  selp.u16 %rs81, 1, 0, __$temp3;}
	// end inline asm
	setp.eq.s16 	%p20, %rs81, 0;
	selp.b16 	%rs88, %rs83, %rs82, %p20;
	mov.b32 	%r192, {%rs85, %rs88};
	mov.b32 	%r193, 4;
	// begin inline asm
	{shfl.sync.bfly.b32 %r191,%r192,%r193,%r32,%r205;
}
	// end inline asm
	mov.b32 	{%rs86, %rs89}, %r191;
	// begin inline asm
	{ .reg .pred __$temp3;
  setp.gt.f16  __$temp3, %rs85, %rs86;
  selp.u16 %rs84, 1, 0, __$temp3;}
	// end inline asm
	setp.eq.s16 	%p21, %rs84, 0;
	selp.b16 	%rs91, %rs86, %rs85, %p21;
	// begin inline asm
	{ .reg .pred __$temp3;
  setp.gt.f16  __$temp3, %rs88, %rs89;
  selp.u16 %rs87, 1, 0, __$temp3;}
	// end inline asm
	setp.eq.s16 	%p22, %rs87, 0;
	selp.b16 	%rs94, %rs89, %rs88, %p22;
	mov.b32 	%r197, {%rs91, %rs94};
	mov.b32 	%r198, 8;
	// begin inline asm
	{shfl.sync.bfly.b32 %r196,%r197,%r198,%r32,%r205;
}
	// end inline asm
	mov.b32 	{%rs92, %rs95}, %r196;
	// begin inline asm
	{ .reg .pred __$temp3;
  setp.gt.f16  __$temp3, %rs91, %rs92;
  selp.u16 %rs90, 1, 0, __$temp3;}
	// end inline asm
	setp.eq.s16 	%p23, %rs90, 0;
	selp.b16 	%rs97, %rs92, %rs91, %p23;
	// begin inline asm
	{ .reg .pred __$temp3;
  setp.gt.f16  __$temp3, %rs94, %rs95;
  selp.u16 %rs93, 1, 0, __$temp3;}
	// end inline asm
	setp.eq.s16 	%p24, %rs93, 0;
	selp.b16 	%rs100, %rs95, %rs94, %p24;
	mov.b32 	%r202, {%rs97, %rs100};
	mov.b32 	%r203, 16;
	// begin inline asm
	{shfl.sync.bfly.b32 %r201,%r202,%r203,%r32,%r205;
}
	// end inline asm
	mov.b32 	{%rs98, %rs101}, %r201;
	// begin inline asm
	{ .reg .pred __$temp3;
  setp.gt.f16  __$temp3, %rs97, %rs98;
  selp.u16 %rs96, 1, 0, __$temp3;}
	// end inline asm
	setp.eq.s16 	%p25, %rs96, 0;
	selp.b16 	%rs102, %rs98, %rs97, %p25;
	// begin inline asm
	{ .reg .pred __$temp3;
  setp.gt.f16  __$temp3, %rs100, %rs101;
  selp.u16 %rs99, 1, 0, __$temp3;}
	// end inline asm
	setp.eq.s16 	%p26, %rs99, 0;
	selp.b16 	%rs103, %rs101, %rs100, %p26;
	// begin inline asm
	{  cvt.f32.f16 %f68, %rs102;}

	// end inline asm
	// begin inline asm
	{  cvt.f32.f16 %f69, %rs103;}

	// end inline asm
	@%p14 bra 	$L__BB3_4;
	st.shared.v2.f32 	[%r6+8], {%f68, %f69};
$L__BB3_4:
	setp.ne.s32 	%p27, %r1, 0;
	ld.shared.u32 	%r234, [%r5+8];
	mov.b32 	{%rs105, %rs114}, %r234;
	ld.global.nc.u32 	%r235, [%rd2+8];
	mov.b32 	{%rs106, %rs115}, %r235;
	ld.global.nc.u32 	%r236, [%rd1+8];
	mov.b32 	{%rs109, %rs118}, %r236;
	// begin inline asm
	{mul.f16 %rs104,%rs105,%rs106;
}
	// end inline asm
	// begin inline asm
	{add.f16 %rs107,%rs104,%rs109;
}
	// end inline asm
	// begin inline asm
	{ .reg .pred __$temp3;
  setp.gt.f16  __$temp3, %rs3, %rs107;
  selp.u16 %rs110, 1, 0, __$temp3;}
	// end inline asm
	setp.eq.s16 	%p28, %rs110, 0;
	selp.b16 	%rs123, %rs107, %rs3, %p28;
	// begin inline asm
	{mul.f16 %rs113,%rs114,%rs115;
}
	// end inline asm
	// begin inline asm
	{add.f16 %rs116,%rs113,%rs118;
}
	// end inline asm
	// begin inline asm
	{ .reg .pred __$temp3;
  setp.gt.f16  __$temp3, %rs3, %rs116;
  selp.u16 %rs119, 1, 0, __$temp3;}
	// end inline asm
	setp.eq.s16 	%p29, %rs119, 0;
	selp.b16 	%rs126, %rs116, %rs3, %p29;
	mov.b32 	%r210, {%rs123, %rs126};
	mov.b32 	%r211, 1;
	mov.b32 	%r233, -1;
	// begin inline asm
	{shfl.sync.bfly.b32 %r209,%r210,%r211,%r32,%r233;
}
	// end inline asm
	mov.b32 	{%rs124, %rs127}, %r209;
	// begin inline asm
	{ .reg .pred __$temp3;
  setp.gt.f16  __$temp3, %rs123, %rs124;
  selp.u16 %rs122, 1, 0, __$temp3;}
	// end inline asm
	setp.eq.s16 	%p30, %rs122, 0;
	selp.b16 	%rs129, %rs124, %rs123, %p30;
	// begin inline asm
	{ .reg .pred __$temp3;
  setp.gt.f16  __$temp3, %rs126, %rs127;
  selp.u16 %rs125, 1, 0, __$temp3;}
	// end inline asm
	setp.eq.s16 	%p31, %rs125, 0;
	selp.b16 	%rs132, %rs127, %rs126, %p31;
	mov.b32 	%r215, {%rs129, %rs132};
	mov.b32 	%r216, 2;
	// begin inline asm
	{shfl.sync.bfly.b32 %r214,%r215,%r216,%r32,%r233;
}
	// end inline asm
	mov.b32 	{%rs130, %rs133}, %r214;
	// begin inline asm
	{ .reg .pred __$temp3;
  setp.gt.f16  __$temp3, %rs129, %rs130;
  selp.u16 %rs128, 1, 0, __$temp3;}
	// end inline asm
	setp.eq.s16 	%p32, %rs128, 0;
	selp.b16 	%rs135, %rs130, %rs129, %p32;
	// begin inline asm
	{ .reg .pred __$temp3;
  setp.gt.f16  __$temp3, %rs132, %rs133;
  selp.u16 %rs131, 1, 0, __$temp3;}
	// end inline asm
	setp.eq.s16 	%p33, %rs131, 0;
	selp.b16 	%rs138, %rs133, %rs132, %p33;
	mov.b32 	%r220, {%rs135, %rs138};
	mov.b32 	%r221, 4;
	// begin inline asm
	{shfl.sync.bfly.b32 %r219,%r220,%r221,%r32,%r233;
}
	// end inline asm
	mov.b32 	{%rs136, %rs139}, %r219;
	// begin inline asm
	{ .reg .pred __$temp3;
  setp.gt.f16  __$temp3, %rs135, %rs136;
  selp.u16 %rs134, 1, 0, __$temp3;}
	// end inline asm
	setp.eq.s16 	%p34, %rs134, 0;
	selp.b16 	%rs141, %rs136, %rs135, %p34;
	// begin inline asm
	{ .reg .pred __$temp3;
  setp.gt.f16  __$temp3, %rs138, %rs139;
  selp.u16 %rs137, 1, 0, __$temp3;}
	// end inline asm
	setp.eq.s16 	%p35, %rs137, 0;
	selp.b16 	%rs144, %rs139, %rs138, %p35;
	mov.b32 	%r225, {%rs141, %rs144};
	mov.b32 	%r226, 8;
	// begin inline asm
	{shfl.sync.bfly.b32 %r224,%r225,%r226,%r32,%r233;
}
	// end inline asm
	mov.b32 	{%rs142, %rs145}, %r224;
	// begin inline asm
	{ .reg .pred __$temp3;
  setp.gt.f16  __$temp3, %rs141, %rs142;
  selp.u16 %rs140, 1, 0, __$temp3;}
	// end inline asm
	setp.eq.s16 	%p36, %rs140, 0;
	selp.b16 	%rs147, %rs142, %rs141, %p36;
	// begin inline asm
	{ .reg .pred __$temp3;
  setp.gt.f16  __$temp3, %rs144, %rs145;
  selp.u16 %rs143, 1, 0, __$temp3;}
	// end inline asm
	setp.eq.s16 	%p37, %rs143, 0;
	selp.b16 	%rs150, %rs145, %rs144, %p37;
	mov.b32 	%r230, {%rs147, %rs150};
	mov.b32 	%r231, 16;
	// begin inline asm
	{shfl.sync.bfly.b32 %r229,%r230,%r231,%r32,%r233;
}
	// end inline asm
	mov.b32 	{%rs148, %rs151}, %r229;
	// begin inline asm
	{ .reg .pred __$temp3;
  setp.gt.f16  __$temp3, %rs147, %rs148;
  selp.u16 %rs146, 1, 0, __$temp3;}
	// end inline asm
	setp.eq.s16 	%p38, %rs146, 0;
	selp.b16 	%rs152, %rs148, %rs147, %p38;
	// begin inline asm
	{ .reg .pred __$temp3;
  setp.gt.f16  __$temp3, %rs150, %rs151;
  selp.u16 %rs149, 1, 0, __$temp3;}
	// end inline asm
	setp.eq.s16 	%p39, %rs149, 0;
	selp.b16 	%rs153, %rs151, %rs150, %p39;
	// begin inline asm
	{  cvt.f32.f16 %f70, %rs152;}

	// end inline asm
	// begin inline asm
	{  cvt.f32.f16 %f71, %rs153;}

	// end inline asm
	@%p27 bra 	$L__BB3_6;
	st.shared.v2.f32 	[%r6+16], {%f70, %f71};
$L__BB3_6:
	setp.ne.s32 	%p40, %r1, 0;
	ld.shared.u32 	%r262, [%r5+12];
	mov.b32 	{%rs155, %rs164}, %r262;
	ld.global.nc.u32 	%r263, [%rd2+12];
	mov.b32 	{%rs156, %rs165}, %r263;
	ld.global.nc.u32 	%r264, [%rd1+12];
	mov.b32 	{%rs159, %rs168}, %r264;
	// begin inline asm
	{mul.f16 %rs154,%rs155,%rs156;
}
	// end inline asm
	// begin inline asm
	{add.f16 %rs157,%rs154,%rs159;
}
	// end inline asm
	// begin inline asm
	{ .reg .pred __$temp3;
  setp.gt.f16  __$temp3, %rs3, %rs157;
  selp.u16 %rs160, 1, 0, __$temp3;}
	// end inline asm
	setp.eq.s16 	%p41, %rs160, 0;
	selp.b16 	%rs173, %rs157, %rs3, %p41;
	// begin inline asm
	{mul.f16 %rs163,%rs164,%rs165;
}
	// end inline asm
	// begin inline asm
	{add.f16 %rs166,%rs163,%rs168;
}
	// end inline asm
	// begin inline asm
	{ .reg .pred __$temp3;
  setp.gt.f16  __$temp3, %rs3, %rs166;
  selp.u16 %rs169, 1, 0, __$temp3;}
	// end inline asm
	setp.eq.s16 	%p42, %rs169, 0;
	selp.b16 	%rs176, %rs166, %rs3, %p42;
	mov.b32 	%r238, {%rs173, %rs176};
	mov.b32 	%r239, 1;
	mov.b32 	%r261, -1;
	// begin inline asm
	{shfl.sync.bfly.b32 %r237,%r238,%r239,%r32,%r261;
}
	// end inline asm
	mov.b32 	{%rs174, %rs177}, %r237;
	// begin inline asm
	{ .reg .pred __$temp3;
  setp.gt.f16  __$temp3, %rs173, %rs174;
  selp.u16 %rs172, 1, 0, __$temp3;}
	// end inline asm
	setp.eq.s16 	%p43, %rs172, 0;
	selp.b16 	%rs179, %rs174, %rs173, %p43;
	// begin inline asm
	{ .reg .pred __$temp3;
  setp.gt.f16  __$temp3, %rs176, %rs177;
  selp.u16 %rs175, 1, 0, __$temp3;}
	// end inline asm
	setp.eq.s16 	%p44, %rs175, 0;
	selp.b16 	%rs182, %rs177, %rs176, %p44;
	mov.b32 	%r243, {%rs179, %rs182};
	mov.b32 	%r244, 2;
	// begin inline asm
	{shfl.sync.bfly.b32 %r242,%r243,%r244,%r32,%r261;
}
	// end inline asm
	mov.b32 	{%rs180, %rs183}, %r242;
	// begin inline asm
	{ .reg .pred __$temp3;
  setp.gt.f16  __$temp3, %rs179, %rs180;
  selp.u16 %rs178, 1, 0, __$temp3;}
	// end inline asm
	setp.eq.s16 	%p45, %rs178, 0;
	selp.b16 	%rs185, %rs180, %rs179, %p45;
	// begin inline asm
	{ .reg .pred __$temp3;
  setp.gt.f16  __$temp3, %rs182, %rs183;
  selp.u16 %rs181, 1, 0, __$temp3;}
	// end inline asm
	setp.eq.s16 	%p46, %rs181, 0;
	selp.b16 	%rs188, %rs183, %rs182, %p46;
	mov.b32 	%r248, {%rs185, %rs188};
	mov.b32 	%r249, 4;
	// begin inline asm
	{shfl.sync.bfly.b32 %r247,%r248,%r249,%r32,%r261;
}
	// end inline asm
	mov.b32 	{%rs186, %rs189}, %r247;
	// begin inline asm
	{ .reg .pred __$temp3;
  setp.gt.f16  __$temp3, %rs185, %rs186;
  selp.u16 %rs184, 1, 0, __$temp3;}
	// end inline asm
	setp.eq.s16 	%p47, %rs184, 0;
	selp.b16 	%rs191, %rs186, %rs185, %p47;
	// begin inline asm
	{ .reg .pred __$temp3;
  setp.gt.f16  __$temp3, %rs188, %rs189;
  selp.u16 %rs187, 1, 0, __$temp3;}
	// end inline asm
	setp.eq.s16 	%p48, %rs187, 0;
	selp.b16 	%rs194, %rs189, %rs188, %p48;
	mov.b32 	%r253, {%rs191, %rs194};
	mov.b32 	%r254, 8;
	// begin inline asm
	{shfl.sync.bfly.b32 %r252,%r253,%r254,%r32,%r261;
}
	// end inline asm
	mov.b32 	{%rs192, %rs195}, %r252;
	// begin inline asm
	{ .reg .pred __$temp3;
  setp.gt.f16  __$temp3, %rs191, %rs192;
  selp.u16 %rs190, 1, 0, __$temp3;}
	// end inline asm
	setp.eq.s16 	%p49, %rs190, 0;
	selp.b16 	%rs197, %rs192, %rs191, %p49;
	// begin inline asm
	{ .reg .pred __$temp3;
  setp.gt.f16  __$temp3, %rs194, %rs195;
  selp.u16 %rs193, 1, 0, __$temp3;}
	// end inline asm
	setp.eq.s16 	%p50, %rs193, 0;
	selp.b16 	%rs200, %rs195, %rs194, %p50;
	mov.b32 	%r258, {%rs197, %rs200};
	mov.b32 	%r259, 16;
	// begin inline asm
	{shfl.sync.bfly.b32 %r257,%r258,%r259,%r32,%r261;
}
	// end inline asm
	mov.b32 	{%rs198, %rs201}, %r257;
	// begin inline asm
	{ .reg .pred __$temp3;
  setp.gt.f16  __$temp3, %rs197, %rs198;
  selp.u16 %rs196, 1, 0, __$temp3;}
	// end inline asm
	setp.eq.s16 	%p51, %rs196, 0;
	selp.b16 	%rs202, %rs198, %rs197, %p51;
	// begin inline asm
	{ .reg .pred __$temp3;
  setp.gt.f16  __$temp3, %rs200, %rs201;
  selp.u16 %rs199, 1, 0, __$temp3;}
	// end inline asm
	setp.eq.s16 	%p52, %rs199, 0;
	selp.b16 	%rs203, %rs201, %rs200, %p52;
	// begin inline asm
	{  cvt.f32.f16 %f72, %rs202;}

	// end inline asm
	// begin inline asm
	{  cvt.f32.f16 %f73, %rs203;}

	// end inline asm
	@%p40 bra 	$L__BB3_8;
	st.shared.v2.f32 	[%r6+24], {%f72, %f73};
$L__BB3_8:
	setp.ne.s32 	%p53, %r1, 0;
	ld.shared.u32 	%r290, [%r5+16];
	mov.b32 	{%rs205, %rs214}, %r290;
	ld.global.nc.u32 	%r291, [%rd2+16];
	mov.b32 	{%rs206, %rs215}, %r291;
	ld.global.nc.u32 	%r292, [%rd1+16];
	mov.b32 	{%rs209, %rs218}, %r292;
	// begin inline asm
	{mul.f16 %rs204,%rs205,%rs206;
}
	// end inline asm
	// begin inline asm
	{add.f16 %rs207,%rs204,%rs209;
}
	// end inline asm
	// begin inline asm
	{ .reg .pred __$temp3;
  setp.gt.f16  __$temp3, %rs3, %rs207;
  selp.u16 %rs210, 1, 0, __$temp3;}
	// end inline asm
	setp.eq.s16 	%p54, %rs210, 0;
	selp.b16 	%rs223, %rs207, %rs3, %p54;
	// begin inline asm
	{mul.f16 %rs213,%rs214,%rs215;
}
	// end inline asm
	// begin inline asm
	{add.f16 %rs216,%rs213,%rs218;
}
	// end inline asm
	// begin inline asm
	{ .reg .pred __$temp3;
  setp.gt.f16  __$temp3, %rs3, %rs216;
  selp.u16 %rs219, 1, 0, __$temp3;}
	// end inline asm
	setp.eq.s16 	%p55, %rs219, 0;
	selp.b16 	%rs226, %rs216, %rs3, %p55;
	mov.b32 	%r266, {%rs223, %rs226};
	mov.b32 	%r267, 1;
	mov.b32 	%r289, -1;
	// begin inline asm
	{shfl.sync.bfly.b32 %r265,%r266,%r267,%r32,%r289;
}
	// end inline asm
	mov.b32 	{%rs224, %rs227}, %r265;
	// begin inline asm
	{ .reg .pred __$temp3;
  setp.gt.f16  __$temp3, %rs223, %rs224;
  selp.u16 %rs222, 1, 0, __$temp3;}
	// end inline asm
	setp.eq.s16 	%p56, %rs222, 0;
	selp.b16 	%rs229, %rs224, %rs223, %p56;
	// begin inline asm
	{ .reg .pred __$temp3;
  setp.gt.f16  __$temp3, %rs226, %rs227;
  selp.u16 %rs225, 1, 0, __$temp3;}
	// end inline asm
	setp.eq.s16 	%p57, %rs225, 0;
	selp.b16 	%rs232, %rs227, %rs226, %p57;
	mov.b32 	%r271, {%rs229, %rs232};
	mov.b32 	%r272, 2;
	// begin inline asm
	{shfl.sync.bfly.b32 %r270,%r271,%r272,%r32,%r289;
}
	// end inline asm
	mov.b32 	{%rs230, %rs233}, %r270;
	// begin inline asm
	{ .reg .pred __$temp3;
  setp.gt.f16  __$temp3, %rs229, %rs230;
  selp.u16 %rs228, 1, 0, __$temp3;}
	// end inline asm
	setp.eq.s16 	%p58, %rs228, 0;
	selp.b16 	%rs235, %rs230, %rs229, %p58;
	// begin inline asm
	{ .reg .pred __$temp3;
  setp.gt.f16  __$temp3, %rs232, %rs233;
  selp.u16 %rs231, 1, 0, __$temp3;}
	// end inline asm
	setp.eq.s16 	%p59, %rs231, 0;
	selp.b16 	%rs238, %rs233, %rs232, %p59;
	mov.b32 	%r276, {%rs235, %rs238};
	mov.b32 	%r277, 4;
	// begin inline asm
	{shfl.sync.bfly.b32 %r275,%r276,%r277,%r32,%r289;
}
	// end inline asm
	mov.b32 	{%rs236, %rs239}, %r275;
	// begin inline asm
	{ .reg .pred __$temp3;
  setp.gt.f16  __$temp3, %rs235, %rs236;
  selp.u16 %rs234, 1, 0, __$temp3;}
	// end inline asm
	setp.eq.s16 	%p60, %rs234, 0;
	selp.b16 	%rs241, %rs236, %rs235, %p60;
	// begin inline asm
	{ .reg .pred __$temp3;
  setp.gt.f16  __$temp3, %rs238, %rs239;
  selp.u16 %rs237, 1, 0, __$temp3;}
	// end inline asm
	setp.eq.s16 	%p61, %rs237, 0;
	selp.b16 	%rs244, %rs239, %rs238, %p61;
	mov.b32 	%r281, {%rs241, %rs244};
	mov.b32 	%r282, 8;
	// begin inline asm
	{shfl.sync.bfly.b32 %r280,%r281,%r282,%r32,%r289;
}
	// end inline asm
	mov.b32 	{%rs242, %rs245}, %r280;
	// begin inline asm
	{ .reg .pred __$temp3;
  setp.gt.f16  __$temp3, %rs241, %rs242;
  selp.u16 %rs240, 1, 0, __$temp3;}
	// end inline asm
	setp.eq.s16 	%p62, %rs240, 0;
	selp.b16 	%rs247, %rs242, %rs241, %p62;
	// begin inline asm
	{ .reg .pred __$temp3;
  setp.gt.f16  __$temp3, %rs244, %rs245;
  selp.u16 %rs243, 1, 0, __$temp3;}
	// end inline asm
	setp.eq.s16 	%p63, %rs243, 0;
	selp.b16 	%rs250, %rs245, %rs244, %p63;
	mov.b32 	%r286, {%rs247, %rs250};
	mov.b32 	%r287, 16;
	// begin inline asm
	{shfl.sync.bfly.b32 %r285,%r286,%r287,%r32,%r289;
}
	// end inline asm
	mov.b32 	{%rs248, %rs251}, %r285;
	// begin inline asm
	{ .reg .pred __$temp3;
  setp.gt.f16  __$temp3, %rs247, %rs248;
  selp.u16 %rs246, 1, 0, __$temp3;}
	// end inline asm
	setp.eq.s16 	%p64, %rs246, 0;
	selp.b16 	%rs252, %rs248, %rs247, %p64;
	// begin inline asm
	{ .reg .pred __$temp3;
  setp.gt.f16  __$temp3, %rs250, %rs251;
  selp.u16 %rs249, 1, 0, __$temp3;}
	// end inline asm
	setp.eq.s16 	%p65, %rs249, 0;
	selp.b16 	%rs253, %rs251, %rs250, %p65;
	// begin inline asm
	{  cvt.f32.f16 %f74, %rs252;}

	// end inline asm
	// begin inline asm
	{  cvt.f32.f16 %f75, %rs253;}

	// end inline asm
	@%p53 bra 	$L__BB3_10;
	st.shared.v2.f32 	[%r6+32], {%f74, %f75};
$L__BB3_10:
	setp.ne.s32 	%p66, %r1, 0;
	ld.shared.u32 	%r318, [%r5+20];
	mov.b32 	{%rs255, %rs264}, %r318;
	ld.global.nc.u32 	%r319, [%rd2+20];
	mov.b32 	{%rs256, %rs265}, %r319;
	ld.global.nc.u32 	%r320, [%rd1+20];
	mov.b32 	{%rs259, %rs268}, %r320;
	// begin inline asm
	{mul.f16 %rs254,%rs255,%rs256;
}
	// end inline asm
	// begin inline asm
	{add.f16 %rs257,%rs254,%rs259;
}
	// end inline asm
	// begin inline asm
	{ .reg .pred __$temp3;
  setp.gt.f16  __$temp3, %rs3, %rs257;
  selp.u16 %rs260, 1, 0, __$temp3;}
	// end inline asm
	setp.eq.s16 	%p67, %rs260, 0;
	selp.b16 	%rs273, %rs257, %rs3, %p67;
	// begin inline asm
	{mul.f16 %rs263,%rs264,%rs265;
}
	// end inline asm
	// begin inline asm
	{add.f16 %rs266,%rs263,%rs268;
}
	// end inline asm
	// begin inline asm
	{ .reg .pred __$temp3;
  setp.gt.f16  __$temp3, %rs3, %rs266;
  selp.u16 %rs269, 1, 0, __$temp3;}
	// end inline asm
	setp.eq.s16 	%p68, %rs269, 0;
	selp.b16 	%rs276, %rs266, %rs3, %p68;
	mov.b32 	%r294, {%rs273, %rs276};
	mov.b32 	%r295, 1;
	mov.b32 	%r317, -1;
	// begin inline asm
	{shfl.sync.bfly.b32 %r293,%r294,%r295,%r32,%r317;
}
	// end inline asm
	mov.b32 	{%rs274, %rs277}, %r293;
	// begin inline asm
	{ .reg .pred __$temp3;
  setp.gt.f16  __$temp3, %rs273, %rs274;
  selp.u16 %rs272, 1, 0, __$temp3;}
	// end inline asm
	setp.eq.s16 	%p69, %rs272, 0;
	selp.b16 	%rs279, %rs274, %rs273, %p69;
	// begin inline asm
	{ .reg .pred __$temp3;
  setp.gt.f16  __$temp3, %rs276, %rs277;
  selp.u16 %rs275, 1, 0, __$temp3;}
	// end inline asm
	setp.eq.s16 	%p70, %rs275, 0;
	selp.b16 	%rs282, %rs277, %rs276, %p70;
	mov.b32 	%r299, {%rs279, %rs282};
	mov.b32 	%r300, 2;
	// begin inline asm
	{shfl.sync.bfly.b32 %r298,%r299,%r300,%r32,%r317;
}
	// end inline asm
	mov.b32 	{%rs280, %rs283}, %r298;
	// begin inline asm
	{ .reg .pred __$temp3;
  setp.gt.f16  __$temp3, %rs279, %rs280;
  selp.u16 %rs278, 1, 0, __$temp3;}
	// end inline asm
	setp.eq.s16 	%p71, %rs278, 0;
	selp.b16 	%rs285, %rs280, %rs279, %p71;
	// begin inline asm
	{ .reg .pred __$temp3;
  setp.gt.f16  __$temp3, %rs282, %rs283;
  selp.u16 %rs281, 1, 0, __$temp3;}
	// end inline asm
	setp.eq.s16 	%p72, %rs281, 0;
	selp.b16 	%rs288, %rs283, %rs282, %p72;
	mov.b32 	%r304, {%rs285, %rs288};
	mov.b32 	%r305, 4;
	// begin inline asm
	{shfl.sync.bfly.b32 %r303,%r304,%r305,%r32,%r317;
}
	// end inline asm
	mov.b32 	{%rs286, %rs289}, %r303;
	// begin inline asm
	{ .reg .pred __$temp3;
  setp.gt.f16  __$temp3, %rs285, %rs286;
  selp.u16 %rs284, 1, 0, __$temp3;}
	// end inline asm
	setp.eq.s16 	%p73, %rs284, 0;
	selp.b16 	%rs291, %rs286, %rs285, %p73;
	// begin inline asm
	{ .reg .pred __$temp3;
  setp.gt.f16  __$temp3, %rs288, %rs289;
  selp.u16 %rs287, 1, 0, __$temp3;}
	// end inline asm
	setp.eq.s16 	%p74, %rs287, 0;
	selp.b16 	%rs294, %rs289, %rs288, %p74;
	mov.b32 	%r309, {%rs291, %rs294};
	mov.b32 	%r310, 8;
	// begin inline asm
	{shfl.sync.bfly.b32 %r308,%r309,%r310,%r32,%r317;
}
	// end inline asm
	mov.b32 	{%rs292, %rs295}, %r308;
	// begin inline asm
	{ .reg .pred __$temp3;
  setp.gt.f16  __$temp3, %rs291, %rs292;
  selp.u16 %rs290, 1, 0, __$temp3;}
	// end inline asm
	setp.eq.s16 	%p75, %rs290, 0;
	selp.b16 	%rs297, %rs292, %rs291, %p75;
	// begin inline asm
	{ .reg .pred __$temp3;
  setp.gt.f16  __$temp3, %rs294, %rs295;
  selp.u16 %rs293, 1, 0, __$temp3;}
	// end inline asm
	setp.eq.s16 	%p76, %rs293, 0;
	selp.b16 	%rs300, %rs295, %rs294, %p76;
	mov.b32 	%r314, {%rs297, %rs300};
	mov.b32 	%r315, 16;
	// begin inline asm
	{shfl.sync.bfly.b32 %r313,%r314,%r315,%r32,%r317;
}
	// end inline asm
	mov.b32 	{%rs298, %rs301}, %r313;
	// begin inline asm
	{ .reg .pred __$temp3;
  setp.gt.f16  __$temp3, %rs297, %rs298;
  selp.u16 %rs296, 1, 0, __$temp3;}
	// end inline asm
	setp.eq.s16 	%p77, %rs296, 0;
	selp.b16 	%rs302, %rs298, %rs297, %p77;
	// begin inline asm
	{ .reg .pred __$temp3;
  setp.gt.f16  __$temp3, %rs300, %rs301;
  selp.u16 %rs299, 1, 0, __$temp3;}
	// end inline asm
	setp.eq.s16 	%p78, %rs299, 0;
	selp.b16 	%rs303, %rs301, %rs300, %p78;
	// begin inline asm
	{  cvt.f32.f16 %f76, %rs302;}

	// end inline asm
	// begin inline asm
	{  cvt.f32.f16 %f77, %rs303;}

	// end inline asm
	@%p66 bra 	$L__BB3_12;
	st.shared.v2.f32 	[%r6+40], {%f76, %f77};
$L__BB3_12:
	setp.ne.s32 	%p79, %r1, 0;
	ld.shared.u32 	%r346, [%r5+24];
	mov.b32 	{%rs305, %rs314}, %r346;
	ld.global.nc.u32 	%r347, [%rd2+24];
	mov.b32 	{%rs306, %rs315}, %r347;
	ld.global.nc.u32 	%r348, [%rd1+24];
	mov.b32 	{%rs309, %rs318}, %r348;
	// begin inline asm
	{mul.f16 %rs304,%rs305,%rs306;
}
	// end inline asm
	// begin inline asm
	{add.f16 %rs307,%rs304,%rs309;
}
	// end inline asm
	// begin inline asm
	{ .reg .pred __$temp3;
  setp.gt.f16  __$temp3, %rs3, %rs307;
  selp.u16 %rs310, 1, 0, __$temp3;}
	// end inline asm
	setp.eq.s16 	%p80, %rs310, 0;
	selp.b16 	%rs323, %rs307, %rs3, %p80;
	// begin inline asm
	{mul.f16 %rs313,%rs314,%rs315;
}
	// end inline asm
	// begin inline asm
	{add.f16 %rs316,%rs313,%rs318;
}
	// end inline asm
	// begin inline asm
	{ .reg .pred __$temp3;
  setp.gt.f16  __$temp3, %rs3, %rs316;
  selp.u16 %rs319, 1, 0, __$temp3;}
	// end inline asm
	setp.eq.s16 	%p81, %rs319, 0;
	selp.b16 	%rs326, %rs316, %rs3, %p81;
	mov.b32 	%r322, {%rs323, %rs326};
	mov.b32 	%r323, 1;
	mov.b32 	%r345, -1;
	// begin inline asm
	{shfl.sync.bfly.b32 %r321,%r322,%r323,%r32,%r345;
}
	// end inline asm
	mov.b32 	{%rs324, %rs327}, %r321;
	// begin inline asm
	{ .reg .pred __$temp3;
  setp.gt.f16  __$temp3, %rs323, %rs324;
  selp.u16 %rs322, 1, 0, __$temp3;}
	// end inline asm
	setp.eq.s16 	%p82, %rs322, 0;
	selp.b16 	%rs329, %rs324, %rs323, %p82;
	// begin inline asm
	{ .reg .pred __$temp3;
  setp.gt.f16  __$temp3, %rs326, %rs327;
  selp.u16 %rs325, 1, 0, __$temp3;}
	// end inline asm
	setp.eq.s16 	%p83, %rs325, 0;
	selp.b16 	%rs332, %rs327, %rs326, %p83;
	mov.b32 	%r327, {%rs329, %rs332};
	mov.b32 	%r328, 2;
	// begin inline asm
	{shfl.sync.bfly.b32 %r326,%r327,%r328,%r32,%r345;
}
	// end inline asm
	mov.b32 	{%rs330, %rs333}, %r326;
	// begin inline asm
	{ .reg .pred __$temp3;
  setp.gt.f16  __$temp3, %rs329, %rs330;
  selp.u16 %rs328, 1, 0, __$temp3;}
	// end inline asm
	setp.eq.s16 	%p84, %rs328, 0;
	selp.b16 	%rs335, %rs330, %rs329, %p84;
	// begin inline asm
	{ .reg .pred __$temp3;
  setp.gt.f16  __$temp3, %rs332, %rs333;
  selp.u16 %rs331, 1, 0, __$temp3;}
	// end inline asm
	setp.eq.s16 	%p85, %rs331, 0;
	selp.b16 	%rs338, %rs333, %rs332, %p85;
	mov.b32 	%r332, {%rs335, %rs338};
	mov.b32 	%r333, 4;
	// begin inline asm
	{shfl.sync.bfly.b32 %r331,%r332,%r333,%r32,%r345;
}
	// end inline asm
	mov.b32 	{%rs336, %rs339}, %r331;
	// begin inline asm
	{ .reg .pred __$temp3;
  setp.gt.f16  __$temp3, %rs335, %rs336;
  selp.u16 %rs334, 1, 0, __$temp3;}
	// end inline asm
	setp.eq.s16 	%p86, %rs334, 0;
	selp.b16 	%rs341, %rs336, %rs335, %p86;
	// begin inline asm
	{ .reg .pred __$temp3;
  setp.gt.f16  __$temp3, %rs338, %rs339;
  selp.u16 %rs337, 1, 0, __$temp3;}
	// end inline asm
	setp.eq.s16 	%p87, %rs337, 0;
	selp.b16 	%rs344, %rs339, %rs338, %p87;
	mov.b32 	%r337, {%rs341, %rs344};
	mov.b32 	%r338, 8;
	// begin inline asm
	{shfl.sync.bfly.b32 %r336,%r337,%r338,%r32,%r345;
}
	// end inline asm
	mov.b32 	{%rs342, %rs345}, %r336;
	// begin inline asm
	{ .reg .pred __$temp3;
  setp.gt.f16  __$temp3, %rs341, %rs342;
  selp.u16 %rs340, 1, 0, __$temp3;}
	// end inline asm
	setp.eq.s16 	%p88, %rs340, 0;
	selp.b16 	%rs347, %rs342, %rs341, %p88;
	// begin inline asm
	{ .reg .pred __$temp3;
  setp.gt.f16  __$temp3, %rs344, %rs345;
  selp.u16 %rs343, 1, 0, __$temp3;}
	// end inline asm
	setp.eq.s16 	%p89, %rs343, 0;
	selp.b16 	%rs350, %rs345, %rs344, %p89;
	mov.b32 	%r342, {%rs347, %rs350};
	mov.b32 	%r343, 16;
	// begin inline asm
	{shfl.sync.bfly.b32 %r341,%r342,%r343,%r32,%r345;
}
	// end inline asm
	mov.b32 	{%rs348, %rs351}, %r341;
	// begin inline asm
	{ .reg .pred __$temp3;
  setp.gt.f16  __$temp3, %rs347, %rs348;
  selp.u16 %rs346, 1, 0, __$temp3;}
	// end inline asm
	setp.eq.s16 	%p90, %rs346, 0;
	selp.b16 	%rs352, %rs348, %rs347, %p90;
	// begin inline asm
	{ .reg .pred __$temp3;
  setp.gt.f16  __$temp3, %rs350, %rs351;
  selp.u16 %rs349, 1, 0, __$temp3;}
	// end inline asm
	setp.eq.s16 	%p91, %rs349, 0;
	selp.b16 	%rs353, %rs351, %rs350, %p91;
	// begin inline asm
	{  cvt.f32.f16 %f78, %rs352;}

	// end inline asm
	// begin inline asm
	{  cvt.f32.f16 %f79, %rs353;}

	// end inline asm
	@%p79 bra 	$L__BB3_14;
	st.shared.v2.f32 	[%r6+48], {%f78, %f79};
$L__BB3_14:
	setp.ne.s32 	%p92, %r1, 0;
	ld.shared.u32 	%r374, [%r5+28];
	mov.b32 	{%rs355, %rs364}, %r374;
	ld.global.nc.u32 	%r375, [%rd2+28];
	mov.b32 	{%rs356, %rs365}, %r375;
	ld.global.nc.u32 	%r376, [%rd1+28];
	mov.b32 	{%rs359, %rs368}, %r376;
	// begin inline asm
	{mul.f16 %rs354,%rs355,%rs356;
}
	// end inline asm
	// begin inline asm
	{add.f16 %rs357,%rs354,%rs359;
}
	// end inline asm
	// begin inline asm
	{ .reg .pred __$temp3;
  setp.gt.f16  __$temp3, %rs3, %rs357;
  selp.u16 %rs360, 1, 0, __$temp3;}
	// end inline asm
	setp.eq.s16 	%p93, %rs360, 0;
	selp.b16 	%rs373, %rs357, %rs3, %p93;
	// begin inline asm
	{mul.f16 %rs363,%rs364,%rs365;
}
	// end inline asm
	// begin inline asm
	{add.f16 %rs366,%rs363,%rs368;
}
	// end inline asm
	// begin inline asm
	{ .reg .pred __$temp3;
  setp.gt.f16  __$temp3, %rs3, %rs366;
  selp.u16 %rs369, 1, 0, __$temp3;}
	// end inline asm
	setp.eq.s16 	%p94, %rs369, 0;
	selp.b16 	%rs376, %rs366, %rs3, %p94;
	mov.b32 	%r350, {%rs373, %rs376};
	mov.b32 	%r351, 1;
	mov.b32 	%r373, -1;
	// begin inline asm
	{shfl.sync.bfly.b32 %r349,%r350,%r351,%r32,%r373;
}
	// end inline asm
	mov.b32 	{%rs374, %rs377}, %r349;
	// begin inline asm
	{ .reg .pred __$temp3;
  setp.gt.f16  __$temp3, %rs373, %rs374;
  selp.u16 %rs372, 1, 0, __$temp3;}
	// end inline asm
	setp.eq.s16 	%p95, %rs372, 0;
	selp.b16 	%rs379, %rs374, %rs373, %p95;
	// begin inline asm
	{ .reg .pred __$temp3;
  setp.gt.f16  __$temp3, %rs376, %rs377;
  selp.u16 %rs375, 1, 0, __$temp3;}
	// end inline asm
	setp.eq.s16 	%p96, %rs375, 0;
	selp.b16 	%rs382, %rs377, %rs376, %p96;
	mov.b32 	%r355, {%rs379, %rs382};
	mov.b32 	%r356, 2;
	// begin inline asm
	{shfl.sync.bfly.b32 %r354,%r355,%r356,%r32,%r373;
}
	// end inline asm
	mov.b32 	{%rs380, %rs383}, %r354;
	// begin inline asm
	{ .reg .pred __$temp3;
  setp.gt.f16  __$temp3, %rs379, %rs380;
  selp.u16 %rs378, 1, 0, __$temp3;}
	// end inline asm
	setp.eq.s16 	%p97, %rs378, 0;
	selp.b16 	%rs385, %rs380, %rs379, %p97;
	// begin inline asm
	{ .reg .pred __$temp3;
  setp.gt.f16  __$temp3, %rs382, %rs383;
  selp.u16 %rs381, 1, 0, __$temp3;}
	// end inline asm
	setp.eq.s16 	%p98, %rs381, 0;
	selp.b16 	%rs388, %rs383, %rs382, %p98;
	mov.b32 	%r360, {%rs385, %rs388};
	mov.b32 	%r361, 4;
	// begin inline asm
	{shfl.sync.bfly.b32 %r359,%r360,%r361,%r32,%r373;
}
	// end inline asm
	mov.b32 	{%rs386, %rs389}, %r359;
	// begin inline asm
	{ .reg .pred __$temp3;
  setp.gt.f16  __$temp3, %rs385, %rs386;
  selp.u16 %rs384, 1, 0, __$temp3;}
	// end inline asm
	setp.eq.s16 	%p99, %rs384, 0;
	selp.b16 	%rs391, %rs386, %rs385, %p99;
	// begin inline asm
	{ .reg .pred __$temp3;
  setp.gt.f16  __$temp3, %rs388, %rs389;
  selp.u16 %rs387, 1, 0, __$temp3;}
	// end inline asm
	setp.eq.s16 	%p100, %rs387, 0;
	selp.b16 	%rs394, %rs389, %rs388, %p100;
	mov.b32 	%r365, {%rs391, %rs394};
	mov.b32 	%r366, 8;
	// begin inline asm
	{shfl.sync.bfly.b32 %r364,%r365,%r366,%r32,%r373;
}
	// end inline asm
	mov.b32 	{%rs392, %rs395}, %r364;
	// begin inline asm
	{ .reg .pred __$temp3;
  setp.gt.f16  __$temp3, %rs391, %rs392;
  selp.u16 %rs390, 1, 0, __$temp3;}
	// end inline asm
	setp.eq.s16 	%p101, %rs390, 0;
	selp.b16 	%rs397, %rs392, %rs391, %p101;
	// begin inline asm
	{ .reg .pred __$temp3;
  setp.gt.f16  __$temp3, %rs394, %rs395;
  selp.u16 %rs393, 1, 0, __$temp3;}
	// end inline asm
	setp.eq.s16 	%p102, %rs393, 0;
	selp.b16 	%rs400, %rs395, %rs394, %p102;
	mov.b32 	%r370, {%rs397, %rs400};
	mov.b32 	%r371, 16;
	// begin inline asm
	{shfl.sync.bfly.b32 %r369,%r370,%r371,%r32,%r373;
}
	// end inline asm
	mov.b32 	{%rs398, %rs401}, %r369;
	// begin inline asm
	{ .reg .pred __$temp3;
  setp.gt.f16  __$temp3, %rs397, %rs398;
  selp.u16 %rs396, 1, 0, __$temp3;}
	// end inline asm
	setp.eq.s16 	%p103, %rs396, 0;
	selp.b16 	%rs402, %rs398, %rs397, %p103;
	// begin inline asm
	{ .reg .pred __$temp3;
  setp.gt.f16  __$temp3, %rs400, %rs401;
  selp.u16 %rs399, 1, 0, __$temp3;}
	// end inline asm
	setp.eq.s16 	%p104, %rs399, 0;
	selp.b16 	%rs403, %rs401, %rs400, %p104;
	// begin inline asm
	{  cvt.f32.f16 %f80, %rs402;}

	// end inline asm
	// begin inline asm
	{  cvt.f32.f16 %f81, %rs403;}

	// end inline asm
	@%p92 bra 	$L__BB3_16;
	st.shared.v2.f32 	[%r6+56], {%f80, %f81};
$L__BB3_16:
	setp.ne.s32 	%p105, %r1, 0;
	ld.shared.u32 	%r402, [%r5+32];
	mov.b32 	{%rs405, %rs414}, %r402;
	ld.global.nc.u32 	%r403, [%rd2+32];
	mov.b32 	{%rs406, %rs415}, %r403;
	ld.global.nc.u32 	%r404, [%rd1+32];
	mov.b32 	{%rs409, %rs418}, %r404;
	// begin inline asm
	{mul.f16 %rs404,%rs405,%rs406;
}
	// end inline asm
	// begin inline asm
	{add.f16 %rs407,%rs404,%rs409;
}
	// end inline asm
	// begin inline asm
	{ .reg .pred __$temp3;
  setp.gt.f16  __$temp3, %rs3, %rs407;
  selp.u16 %rs410, 1, 0, __$temp3;}
	// end inline asm
	setp.eq.s16 	%p106, %rs410, 0;
	selp.b16 	%rs423, %rs407, %rs3, %p106;
	// begin inline asm
	{mul.f16 %rs413,%rs414,%rs415;
}
	// end inline asm
	// begin inline asm
	{add.f16 %rs416,%rs413,%rs418;
}
	// end inline asm
	// begin inline asm
	{ .reg .pred __$temp3;
  setp.gt.f16  __$temp3, %rs3, %rs416;
  selp.u16 %rs419, 1, 0, __$temp3;}
	// end inline asm
	setp.eq.s16 	%p107, %rs419, 0;
	selp.b16 	%rs426, %rs416, %rs3, %p107;
	mov.b32 	%r378, {%rs423, %rs426};
	mov.b32 	%r379, 1;
	mov.b32 	%r401, -1;
	// begin inline asm
	{shfl.sync.bfly.b32 %r377,%r378,%r379,%r32,%r401;
}
	// end inline asm
	mov.b32 	{%rs424, %rs427}, %r377;
	// begin inline asm
	{ .reg .pred __$temp3;
  setp.gt.f16  __$temp3, %rs423, %rs424;
  selp.u16 %rs422, 1, 0, __$temp3;}
	// end inline asm
	setp.eq.s16 	%p108, %rs422, 0;
	selp.b16 	%rs429, %rs424, %rs423, %p108;
	// begin inline asm
	{ .reg .pred __$temp3;
  setp.gt.f16  __$temp3, %rs426, %rs427;
  selp.u16 %rs425, 1, 0, __$temp3;}
	// end inline asm
	setp.eq.s16 	%p109, %rs425, 0;
	selp.b16 	%rs432, %rs427, %rs426, %p109;
	mov.b32 	%r383, {%rs429, %rs432};
	mov.b32 	%r384, 2;
	// begin inline asm
	{shfl.sync.bfly.b32 %r382,%r383,%r384,%r32,%r401;
}
	// end inline asm
	mov.b32 	{%rs430, %rs433}, %r382;
	// begin inline asm
	{ .reg .pred __$temp3;
  setp.gt.f16  __$temp3, %rs429, %rs430;
  selp.u16 %rs428, 1, 0, __$temp3;}
	// end inline asm
	setp.eq.s16 	%p110, %rs428, 0;
	selp.b16 	%rs435, %rs430, %rs429, %p110;
	// begin inline asm
	{ .reg .pred __$temp3;
  setp.gt.f16  __$temp3, %rs432, %rs433;
  selp.u16 %rs431, 1, 0, __$temp3;}
	// end inline asm
	setp.eq.s16 	%p111, %rs431, 0;
	selp.b16 	%rs438, %rs433, %rs432, %p111;
	mov.b32 	%r388, {%rs435, %rs438};
	mov.b32 	%r389, 4;
	// begin inline asm
	{shfl.sync.bfly.b32 %r387,%r388,%r389,%r32,%r401;
}
	// end inline asm
	mov.b32 	{%rs436, %rs439}, %r387;
	// begin inline asm
	{ .reg .pred __$temp3;
  setp.gt.f16  __$temp3, %rs435, %rs436;
  selp.u16 %rs434, 1, 0, __$temp3;}
	// end inline asm
	setp.eq.s16 	%p112, %rs434, 0;
	selp.b16 	%rs441, %rs436, %rs435, %p112;
	// begin inline asm
	{ .reg .pred __$temp3;
  setp.gt.f16  __$temp3, %rs438, %rs439;
  selp.u16 %rs437, 1, 0, __$temp3;}
	// end inline asm
	setp.eq.s16 	%p113, %rs437, 0;
	selp.b16 	%rs444, %rs439, %rs438, %p113;
	mov.b32 	%r393, {%rs441, %rs444};
	mov.b32 	%r394, 8;
	// begin inline asm
	{shfl.sync.bfly.b32 %r392,%r393,%r394,%r32,%r401;
}
	// end inline asm
	mov.b32 	{%rs442, %rs445}, %r392;
	// begin inline asm
	{ .reg .pred __$temp3;
  setp.gt.f16  __$temp3, %rs441, %rs442;
  selp.u16 %rs440, 1, 0, __$temp3;}
	// end inline asm
	setp.eq.s16 	%p114, %rs440, 0;
	selp.b16 	%rs447, %rs442, %rs441, %p114;
	// begin inline asm
	{ .reg .pred __$temp3;
  setp.gt.f16  __$temp3, %rs444, %rs445;
  selp.u16 %rs443, 1, 0, __$temp3;}
	// end inline asm
	setp.eq.s16 	%p115, %rs443, 0;
	selp.b16 	%rs450, %rs445, %rs444, %p115;
	mov.b32 	%r398, {%rs447, %rs450};
	mov.b32 	%r399, 16;
	// begin inline asm
	{shfl.sync.bfly.b32 %r397,%r398,%r399,%r32,%r401;
}
	// end inline asm
	mov.b32 	{%rs448, %rs451}, %r397;
	// begin inline asm
	{ .reg .pred __$temp3;
  setp.gt.f16  __$temp3, %rs447, %rs448;
  selp.u16 %rs446, 1, 0, __$temp3;}
	// end inline asm
	setp.eq.s16 	%p116, %rs446, 0;
	selp.b16 	%rs452, %rs448, %rs447, %p116;
	// begin inline asm
	{ .reg .pred __$temp3;
  setp.gt.f16  __$temp3, %rs450, %rs451;
  selp.u16 %rs449, 1, 0, __$temp3;}
	// end inline asm
	setp.eq.s16 	%p117, %rs449, 0;
	selp.b16 	%rs453, %rs451, %rs450, %p117;
	// begin inline asm
	{  cvt.f32.f16 %f82, %rs452;}

	// end inline asm
	// begin inline asm
	{  cvt.f32.f16 %f83, %rs453;}

	// end inline asm
	@%p105 bra 	$L__BB3_18;
	st.shared.v2.f32 	[%r6+64], {%f82, %f83};
$L__BB3_18:
	setp.ne.s32 	%p118, %r1, 0;
	ld.shared.u32 	%r430, [%r5+36];
	mov.b32 	{%rs455, %rs464}, %r430;
	ld.global.nc.u32 	%r431, [%rd2+36];
	mov.b32 	{%rs456, %rs465}, %r431;
	ld.global.nc.u32 	%r432, [%rd1+36];
	mov.b32 	{%rs459, %rs468}, %r432;
	// begin inline asm
	{mul.f16 %rs454,%rs455,%rs456;
}
	// end inline asm
	// begin inline asm
	{add.f16 %rs457,%rs454,%rs459;
}
	// end inline asm
	// begin inline asm
	{ .reg .pred __$temp3;
  setp.gt.f16  __$temp3, %rs3, %rs457;
  selp.u16 %rs460, 1, 0, __$temp3;}
	// end inline asm
	setp.eq.s16 	%p119, %rs460, 0;
	selp.b16 	%rs473, %rs457, %rs3, %p119;
	// begin inline asm
	{mul.f16 %rs463,%rs464,%rs465;
}
	// end inline asm
	// begin inline asm
	{add.f16 %rs466,%rs463,%rs468;
}
	// end inline asm
	// begin inline asm
	{ .reg .pred __$temp3;
  setp.gt.f16  __$temp3, %rs3, %rs466;
  selp.u16 %rs469, 1, 0, __$temp3;}
	// end inline asm
	setp.eq.s16 	%p120, %rs469, 0;
	selp.b16 	%rs476, %rs466, %rs3, %p120;
	mov.b32 	%r406, {%rs473, %rs476};
	mov.b32 	%r407, 1;
	mov.b32 	%r429, -1;
	// begin inline asm
	{shfl.sync.bfly.b32 %r405,%r406,%r407,%r32,%r429;
}
	// end inline asm
	mov.b32 	{%rs474, %rs477}, %r405;
	// begin inline asm
	{ .reg .pred __$temp3;
  setp.gt.f16  __$temp3, %rs473, %rs474;
  selp.u16 %rs472, 1, 0, __$temp3;}
	// end inline asm
	setp.eq.s16 	%p121, %rs472, 0;
	selp.b16 	%rs479, %rs474, %rs473, %p121;
	// begin inline asm
	{ .reg .pred __$temp3;
  setp.gt.f16  __$temp3, %rs476, %rs477;
  selp.u16 %rs475, 1, 0, __$temp3;}
	// end inline asm
	setp.eq.s16 	%p122, %rs475, 0;
	selp.b16 	%rs482, %rs477, %rs476, %p122;
	mov.b32 	%r411, {%rs479, %rs482};
	mov.b32 	%r412, 2;
	// begin inline asm
	{shfl.sync.bfly.b32 %r410,%r411,%r412,%r32,%r429;
}
	// end inline asm
	mov.b32 	{%rs480, %rs483}, %r410;
	// begin inline asm
	{ .reg .pred __$temp3;
  setp.gt.f16  __$temp3, %rs479, %rs480;
  selp.u16 %rs478, 1, 0, __$temp3;}
	// end inline asm
	setp.eq.s16 	%p123, %rs478, 0;
	selp.b16 	%rs485, %rs480, %rs479, %p123;
	// begin inline asm
	{ .reg .pred __$temp3;
  setp.gt.f16  __$temp3, %rs482, %rs483;
  selp.u16 %rs481, 1, 0, __$temp3;}
	// end inline asm
	setp.eq.s16 	%p124, %rs481, 0;
	selp.b16 	%rs488, %rs483, %rs482, %p124;
	mov.b32 	%r416, {%rs485, %rs488};
	mov.b32 	%r417, 4;
	// begin inline asm
	{shfl.sync.bfly.b32 %r415,%r416,%r417,%r32,%r429;
}
	// end inline asm
	mov.b32 	{%rs486, %rs489}, %r415;
	// begin inline asm
	{ .reg .pred __$temp3;
  setp.gt.f16  __$temp3, %rs485, %rs486;
  selp.u16 %rs484, 1, 0, __$temp3;}
	// end inline asm
	setp.eq.s16 	%p125, %rs484, 0;
	selp.b16 	%rs491, %rs486, %rs485, %p125;
	// begin inline asm
	{ .reg .pred __$temp3;
  setp.gt.f16  __$temp3, %rs488, %rs489;
  selp.u16 %rs487, 1, 0, __$temp3;}
	// end inline asm
	setp.eq.s16 	%p126, %rs487, 0;
	selp.b16 	%rs494, %rs489, %rs488, %p126;
	mov.b32 	%r421, {%rs491, %rs494};
	mov.b32 	%r422, 8;
	// begin inline asm
	{shfl.sync.bfly.b32 %r420,%r421,%r422,%r32,%r429;
}
	// end inline asm
	mov.b32 	{%rs492, %rs495}, %r420;
	// begin inline asm
	{ .reg .pred __$temp3;
  setp.gt.f16  __$temp3, %rs491, %rs492;
  selp.u16 %rs490, 1, 0, __$temp3;}
	// end inline asm
	setp.eq.s16 	%p127, %rs490, 0;
	selp.b16 	%rs497, %rs492, %rs491, %p127;
	// begin inline asm
	{ .reg .pred __$temp3;
  setp.gt.f16  __$temp3, %rs494, %rs495;
  selp.u16 %rs493, 1, 0, __$temp3;}
	// end inline asm
	setp.eq.s16 	%p128, %rs493, 0;
	selp.b16 	%rs500, %rs495, %rs494, %p128;
	mov.b32 	%r426, {%rs497, %rs500};
	mov.b32 	%r427, 16;
	// begin inline asm
	{shfl.sync.bfly.b32 %r425,%r426,%r427,%r32,%r429;
}
	// end inline asm
	mov.b32 	{%rs498, %rs501}, %r425;
	// begin inline asm
	{ .reg .pred __$temp3;
  setp.gt.f16  __$temp3, %rs497, %rs498;
  selp.u16 %rs496, 1, 0, __$temp3;}
	// end inline asm
	setp.eq.s16 	%p129, %rs496, 0;
	selp.b16 	%rs502, %rs498, %rs497, %p129;
	// begin inline asm
	{ .reg .pred __$temp3;
  setp.gt.f16  __$temp3, %rs500, %rs501;
  selp.u16 %rs499, 1, 0, __$temp3;}
	// end inline asm
	setp.eq.s16 	%p130, %rs499, 0;
	selp.b16 	%rs503, %rs501, %rs500, %p130;
	// begin inline asm
	{  cvt.f32.f16 %f84, %rs502;}

	// end inline asm
	// begin inline asm
	{  cvt.f32.f16 %f85, %rs503;}

	// end inline asm
	@%p118 bra 	$L__BB3_20;
	st.shared.v2.f32 	[%r6+72], {%f84, %f85};
$L__BB3_20:
	setp.ne.s32 	%p131, %r1, 0;
	ld.shared.u32 	%r458, [%r5+40];
	mov.b32 	{%rs505, %rs514}, %r458;
	ld.global.nc.u32 	%r459, [%rd2+40];
	mov.b32 	{%rs506, %rs515}, %r459;
	ld.global.nc.u32 	%r460, [%rd1+40];
	mov.b32 	{%rs509, %rs518}, %r460;
	// begin inline asm
	{mul.f16 %rs504,%rs505,%rs506;
}
	// end inline asm
	// begin inline asm
	{add.f16 %rs507,%rs504,%rs509;
}
	// end inline asm
	// begin inline asm
	{ .reg .pred __$temp3;
  setp.gt.f16  __$temp3, %rs3, %rs507;
  selp.u16 %rs510, 1, 0, __$temp3;}
	// end inline asm
	setp.eq.s16 	%p132, %rs510, 0;
	selp.b16 	%rs523, %rs507, %rs3, %p132;
	// begin inline asm
	{mul.f16 %rs513,%rs514,%rs515;
}
	// end inline asm
	// begin inline asm
	{add.f16 %rs516,%rs513,%rs518;
}
	// end inline asm
	// begin inline asm
	{ .reg .pred __$temp3;
  setp.gt.f16  __$temp3, %rs3, %rs516;
  selp.u16 %rs519, 1, 0, __$temp3;}
	// end inline asm
	setp.eq.s16 	%p133, %rs519, 0;
	selp.b16 	%rs526, %rs516, %rs3, %p133;
	mov.b32 	%r434, {%rs523, %rs526};
	mov.b32 	%r435, 1;
	mov.b32 	%r457, -1;
	// begin inline asm
	{shfl.sync.bfly.b32 %r433,%r434,%r435,%r32,%r457;
}
	// end inline asm
	mov.b32 	{%rs524, %rs527}, %r433;
	// begin inline asm
	{ .reg .pred __$temp3;
  setp.gt.f16  __$temp3, %rs523, %rs524;
  selp.u16 %rs522, 1, 0, __$temp3;}
	// end inline asm
	setp.eq.s16 	%p134, %rs522, 0;
	selp.b16 	%rs529, %rs524, %rs523, %p134;
	// begin inline asm
	{ .reg .pred __$temp3;
  setp.gt.f16  __$temp3, %rs526, %rs527;
  selp.u16 %rs525, 1, 0, __$temp3;}
	// end inline asm
	setp.eq.s16 	%p135, %rs525, 0;
	selp.b16 	%rs532, %rs527, %rs526, %p135;
	mov.b32 	%r439, {%rs529, %rs532};
	mov.b32 	%r440, 2;
	// begin inline asm
	{shfl.sync.bfly.b32 %r438,%r439,%r440,%r32,%r457;
}
	// end inline asm
	mov.b32 	{%rs530, %rs533}, %r438;
	// begin inline asm
	{ .reg .pred __$temp3;
  setp.gt.f16  __$temp3, %rs529, %rs530;
  selp.u16 %rs528, 1, 0, __$temp3;}
	// end inline asm
	setp.eq.s16 	%p136, %rs528, 0;
	selp.b16 	%rs535, %rs530, %rs529, %p136;
	// begin inline asm
	{ .reg .pred __$temp3;
  setp.gt.f16  __$temp3, %rs532, %rs533;
  selp.u16 %rs531, 1, 0, __$temp3;}
	// end inline asm
	setp.eq.s16 	%p137, %rs531, 0;
	selp.b16 	%rs538, %rs533, %rs532, %p137;
	mov.b32 	%r444, {%rs535, %rs538};
	mov.b32 	%r445, 4;
	// begin inline asm
	{shfl.sync.bfly.b32 %r443,%r444,%r445,%r32,%r457;
}
	// end inline asm
	mov.b32 	{%rs536, %rs539}, %r443;
	// begin inline asm
	{ .reg .pred __$temp3;
  setp.gt.f16  __$temp3, %rs535, %rs536;
  selp.u16 %rs534, 1, 0, __$temp3;}
	// end inline asm
	setp.eq.s16 	%p138, %rs534, 0;
	selp.b16 	%rs541, %rs536, %rs535, %p138;
	// begin inline asm
	{ .reg .pred __$temp3;
  setp.gt.f16  __$temp3, %rs538, %rs539;
  selp.u16 %rs537, 1, 0, __$temp3;}
	// end inline asm
	setp.eq.s16 	%p139, %rs537, 0;
	selp.b16 	%rs544, %rs539, %rs538, %p139;
	mov.b32 	%r449, {%rs541, %rs544};
	mov.b32 	%r450, 8;
	// begin inline asm
	{shfl.sync.bfly.b32 %r448,%r449,%r450,%r32,%r457;
}
	// end inline asm
	mov.b32 	{%rs542, %rs545}, %r448;
	// begin inline asm
	{ .reg .pred __$temp3;
  setp.gt.f16  __$temp3, %rs541, %rs542;
  selp.u16 %rs540, 1, 0, __$temp3;}
	// end inline asm
	setp.eq.s16 	%p140, %rs540, 0;
	selp.b16 	%rs547, %rs542, %rs541, %p140;
	// begin inline asm
	{ .reg .pred __$temp3;
  setp.gt.f16  __$temp3, %rs544, %rs545;
  selp.u16 %rs543, 1, 0, __$temp3;}
	// end inline asm
	setp.eq.s16 	%p141, %rs543, 0;
	selp.b16 	%rs550, %rs545, %rs544, %p141;
	mov.b32 	%r454, {%rs547, %rs550};
	mov.b32 	%r455, 16;
	// begin inline asm
	{shfl.sync.bfly.b32 %r453,%r454,%r455,%r32,%r457;
}
	// end inline asm
	mov.b32 	{%rs548, %rs551}, %r453;
	// begin inline asm
	{ .reg .pred __$temp3;
  setp.gt.f16  __$temp3, %rs547, %rs548;
  selp.u16 %rs546, 1, 0, __$temp3;}
	// end inline asm
	setp.eq.s16 	%p142, %rs546, 0;
	selp.b16 	%rs552, %rs548, %rs547, %p142;
	// begin inline asm
	{ .reg .pred __$temp3;
  setp.gt.f16  __$temp3, %rs550, %rs551;
  selp.u16 %rs549, 1, 0, __$temp3;}
	// end inline asm
	setp.eq.s16 	%p143, %rs549, 0;
	selp.b16 	%rs553, %rs551, %rs550, %p143;
	// begin inline asm
	{  cvt.f32.f16 %f86, %rs552;}

	// end inline asm
	// begin inline asm
	{  cvt.f32.f16 %f87, %rs553;}

	// end inline asm
	@%p131 bra 	$L__BB3_22;
	st.shared.v2.f32 	[%r6+80], {%f86, %f87};
$L__BB3_22:
	setp.ne.s32 	%p144, %r1, 0;
	ld.shared.u32 	%r486, [%r5+44];
	mov.b32 	{%rs555, %rs564}, %r486;
	ld.global.nc.u32 	%r487, [%rd2+44];
	mov.b32 	{%rs556, %rs565}, %r487;
	ld.global.nc.u32 	%r488, [%rd1+44];
	mov.b32 	{%rs559, %rs568}, %r488;
	// begin inline asm
	{mul.f16 %rs554,%rs555,%rs556;
}
	// end inline asm
	// begin inline asm
	{add.f16 %rs557,%rs554,%rs559;
}
	// end inline asm
	// begin inline asm
	{ .reg .pred __$temp3;
  setp.gt.f16  __$temp3, %rs3, %rs557;
  selp.u16 %rs560, 1, 0, __$temp3;}
	// end inline asm
	setp.eq.s16 	%p145, %rs560, 0;
	selp.b16 	%rs573, %rs557, %rs3, %p145;
	// begin inline asm
	{mul.f16 %rs563,%rs564,%rs565;
}
	// end inline asm
	// begin inline asm
	{add.f16 %rs566,%rs563,%rs568;
}
	// end inline asm
	// begin inline asm
	{ .reg .pred __$temp3;
  setp.gt.f16  __$temp3, %rs3, %rs566;
  selp.u16 %rs569, 1, 0, __$temp3;}
	// end inline asm
	setp.eq.s16 	%p146, %rs569, 0;
	selp.b16 	%rs576, %rs566, %rs3, %p146;
	mov.b32 	%r462, {%rs573, %rs576};
	mov.b32 	%r463, 1;
	mov.b32 	%r485, -1;
	// begin inline asm
	{shfl.sync.bfly.b32 %r461,%r462,%r463,%r32,%r485;
}
	// end inline asm
	mov.b32 	{%rs574, %rs577}, %r461;
	// begin inline asm
	{ .reg .pred __$temp3;
  setp.gt.f16  __$temp3, %rs573, %rs574;
  selp.u16 %rs572, 1, 0, __$temp3;}
	// end inline asm
	setp.eq.s16 	%p147, %rs572, 0;
	selp.b16 	%rs579, %rs574, %rs573, %p147;
	// begin inline asm
	{ .reg .pred __$temp3;
  setp.gt.f16  __$temp3, %rs576, %rs577;
  selp.u16 %rs575, 1, 0, __$temp3;}
	// end inline asm
	setp.eq.s16 	%p148, %rs575, 0;
	selp.b16 	%rs582, %rs577, %rs576, %p148;
	mov.b32 	%r467, {%rs579, %rs582};
	mov.b32 	%r468, 2;
	// begin inline asm
	{shfl.sync.bfly.b32 %r466,%r467,%r468,%r32,%r485;
}
	// end inline asm
	mov.b32 	{%rs580, %rs583}, %r466;
	// begin inline asm
	{ .reg .pred __$temp3;
  setp.gt.f16  __$temp3, %rs579, %rs580;
  selp.u16 %rs578, 1, 0, __$temp3;}
	// end inline asm
	setp.eq.s16 	%p149, %rs578, 0;
	selp.b16 	%rs585, %rs580, %rs579, %p149;
	// begin inline asm
	{ .reg .pred __$temp3;
  setp.gt.f16  __$temp3, %rs582, %rs583;
  selp.u16 %rs581, 1, 0, __$temp3;}
	// end inline asm
	setp.eq.s16 	%p150, %rs581, 0;
	selp.b16 	%rs588, %rs583, %rs582, %p150;
	mov.b32 	%r472, {%rs585, %rs588};
	mov.b32 	%r473, 4;
	// begin inline asm
	{shfl.sync.bfly.b32 %r471,%r472,%r473,%r32,%r485;
}
	// end inline asm
	mov.b32 	{%rs586, %rs589}, %r471;
	// begin inline asm
	{ .reg .pred __$temp3;
  setp.gt.f16  __$temp3, %rs585, %rs586;
  selp.u16 %rs584, 1, 0, __$temp3;}
	// end inline asm
	setp.eq.s16 	%p151, %rs584, 0;
	selp.b16 	%rs591, %rs586, %rs585, %p151;
	// begin inline asm
	{ .reg .pred __$temp3;
  setp.gt.f16  __$temp3, %rs588, %rs589;
  selp.u16 %rs587, 1, 0, __$temp3;}
	// end inline asm
	setp.eq.s16 	%p152, %rs587, 0;
	selp.b16 	%rs594, %rs589, %rs588, %p152;
	mov.b32 	%r477, {%rs591, %rs594};
	mov.b32 	%r478, 8;
	// begin inline asm
	{shfl.sync.bfly.b32 %r476,%r477,%r478,%r32,%r485;
}
	// end inline asm
	mov.b32 	{%rs592, %rs595}, %r476;
	// begin inline asm
	{ .reg .pred __$temp3;
  setp.gt.f16  __$temp3, %rs591, %rs592;
  selp.u16 %rs590, 1, 0, __$temp3;}
	// end inline asm
	setp.eq.s16 	%p153, %rs590, 0;
	selp.b16 	%rs597, %rs592, %rs591, %p153;
	// begin inline asm
	{ .reg .pred __$temp3;
  setp.gt.f16  __$temp3, %rs594, %rs595;
  selp.u16 %rs593, 1, 0, __$temp3;}
	// end inline asm
	setp.eq.s16 	%p154, %rs593, 0;
	selp.b16 	%rs600, %rs595, %rs594, %p154;
	mov.b32 	%r482, {%rs597, %rs600};
	mov.b32 	%r483, 16;
	// begin inline asm
	{shfl.sync.bfly.b32 %r481,%r482,%r483,%r32,%r485;
}
	// end inline asm
	mov.b32 	{%rs598, %rs601}, %r481;
	// begin inline asm
	{ .reg .pred __$temp3;
  setp.gt.f16  __$temp3, %rs597, %rs598;
  selp.u16 %rs596, 1, 0, __$temp3;}
	// end inline asm
	setp.eq.s16 	%p155, %rs596, 0;
	selp.b16 	%rs602, %rs598, %rs597, %p155;
	// begin inline asm
	{ .reg .pred __$temp3;
  setp.gt.f16  __$temp3, %rs600, %rs601;
  selp.u16 %rs599, 1, 0, __$temp3;}
	// end inline asm
	setp.eq.s16 	%p156, %rs599, 0;
	selp.b16 	%rs603, %rs601, %rs600, %p156;
	// begin inline asm
	{  cvt.f32.f16 %f88, %rs602;}

	// end inline asm
	// begin inline asm
	{  cvt.f32.f16 %f89, %rs603;}

	// end inline asm
	@%p144 bra 	$L__BB3_24;
	st.shared.v2.f32 	[%r6+88], {%f88, %f89};
$L__BB3_24:
	setp.ne.s32 	%p157, %r1, 0;
	ld.shared.u32 	%r514, [%r5+48];
	mov.b32 	{%rs605, %rs614}, %r514;
	ld.global.nc.u32 	%r515, [%rd2+48];
	mov.b32 	{%rs606, %rs615}, %r515;
	ld.global.nc.u32 	%r516, [%rd1+48];
	mov.b32 	{%rs609, %rs618}, %r516;
	// begin inline asm
	{mul.f16 %rs604,%rs605,%rs606;
}
	// end inline asm
	// begin inline asm
	{add.f16 %rs607,%rs604,%rs609;
}
	// end inline asm
	// begin inline asm
	{ .reg .pred __$temp3;
  setp.gt.f16  __$temp3, %rs3, %rs607;
  selp.u16 %rs610, 1, 0, __$temp3;}
	// end inline asm
	setp.eq.s16 	%p158, %rs610, 0;
	selp.b16 	%rs623, %rs607, %rs3, %p158;
	// begin inline asm
	{mul.f16 %rs613,%rs614,%rs615;
}
	// end inline asm
	// begin inline asm
	{add.f16 %rs616,%rs613,%rs618;
}
	// end inline asm
	// begin inline asm
	{ .reg .pred __$temp3;
  setp.gt.f16  __$temp3, %rs3, %rs616;
  selp.u16 %rs619, 1, 0, __$temp3;}
	// end inline asm
	setp.eq.s16 	%p159, %rs619, 0;
	selp.b16 	%rs626, %rs616, %rs3, %p159;
	mov.b32 	%r490, {%rs623, %rs626};
	mov.b32 	%r491, 1;
	mov.b32 	%r513, -1;
	// begin inline asm
	{shfl.sync.bfly.b32 %r489,%r490,%r491,%r32,%r513;
}
	// end inline asm
	mov.b32 	{%rs624, %rs627}, %r489;
	// begin inline asm
	{ .reg .pred __$temp3;
  setp.gt.f16  __$temp3, %rs623, %rs624;
  selp.u16 %rs622, 1, 0, __$temp3;}
	// end inline asm
	setp.eq.s16 	%p160, %rs622, 0;
	selp.b16 	%rs629, %rs624, %rs623, %p160;
	// begin inline asm
	{ .reg .pred __$temp3;
  setp.gt.f16  __$temp3, %rs626, %rs627;
  selp.u16 %rs625, 1, 0, __$temp3;}
	// end inline asm
	setp.eq.s16 	%p161, %rs625, 0;
	selp.b16 	%rs632, %rs627, %rs626, %p161;
	mov.b32 	%r495, {%rs629, %rs632};
	mov.b32 	%r496, 2;
	// begin inline asm
	{shfl.sync.bfly.b32 %r494,%r495,%r496,%r32,%r513;
}
	// end inline asm
	mov.b32 	{%rs630, %rs633}, %r494;
	// begin inline asm
	{ .reg .pred __$temp3;
  setp.gt.f16  __$temp3, %rs629, %rs630;
  selp.u16 %rs628, 1, 0, __$temp3;}
	// end inline asm
	setp.eq.s16 	%p162, %rs628, 0;
	selp.b16 	%rs635, %rs630, %rs629, %p162;
	// begin inline asm
	{ .reg .pred __$temp3;
  setp.gt.f16  __$temp3, %rs632, %rs633;
  selp.u16 %rs631, 1, 0, __$temp3;}
	// end inline asm
	setp.eq.s16 	%p163, %rs631, 0;
	selp.b16 	%rs638, %rs633, %rs632, %p163;
	mov.b32 	%r500, {%rs635, %rs638};
	mov.b32 	%r501, 4;
	// begin inline asm
	{shfl.sync.bfly.b32 %r499,%r500,%r501,%r32,%r513;
}
	// end inline asm
	mov.b32 	{%rs636, %rs639}, %r499;
	// begin inline asm
	{ .reg .pred __$temp3;
  setp.gt.f16  __$temp3, %rs635, %rs636;
  selp.u16 %rs634, 1, 0, __$temp3;}
	// end inline asm
	setp.eq.s16 	%p164, %rs634, 0;
	selp.b16 	%rs641, %rs636, %rs635, %p164;
	// begin inline asm
	{ .reg .pred __$temp3;
  setp.gt.f16  __$temp3, %rs638, %rs639;
  selp.u16 %rs637, 1, 0, __$temp3;}
	// end inline asm
	setp.eq.s16 	%p165, %rs637, 0;
	selp.b16 	%rs644, %rs639, %rs638, %p165;
	mov.b32 	%r505, {%rs641, %rs644};
	mov.b32 	%r506, 8;
	// begin inline asm
	{shfl.sync.bfly.b32 %r504,%r505,%r506,%r32,%r513;
}
	// end inline asm
	mov.b32 	{%rs642, %rs645}, %r504;
	// begin inline asm
	{ .reg .pred __$temp3;
  setp.gt.f16  __$temp3, %rs641, %rs642;
  selp.u16 %rs640, 1, 0, __$temp3;}
	// end inline asm
	setp.eq.s16 	%p166, %rs640, 0;
	selp.b16 	%rs647, %rs642, %rs641, %p166;
	// begin inline asm
	{ .reg .pred __$temp3;
  setp.gt.f16  __$temp3, %rs644, %rs645;
  selp.u16 %rs643, 1, 0, __$temp3;}
	// end inline asm
	setp.eq.s16 	%p167, %rs643, 0;
	selp.b16 	%rs650, %rs645, %rs644, %p167;
	mov.b32 	%r510, {%rs647, %rs650};
	mov.b32 	%r511, 16;
	// begin inline asm
	{shfl.sync.bfly.b32 %r509,%r510,%r511,%r32,%r513;
}
	// end inline asm
	mov.b32 	{%rs648, %rs651}, %r509;
	// begin inline asm
	{ .reg .pred __$temp3;
  setp.gt.f16  __$temp3, %rs647, %rs648;
  selp.u16 %rs646, 1, 0, __$temp3;}
	// end inline asm
	setp.eq.s16 	%p168, %rs646, 0;
	selp.b16 	%rs652, %rs648, %rs647, %p168;
	// begin inline asm
	{ .reg .pred __$temp3;
  setp.gt.f16  __$temp3, %rs650, %rs651;
  selp.u16 %rs649, 1, 0, __$temp3;}
	// end inline asm
	setp.eq.s16 	%p169, %rs649, 0;
	selp.b16 	%rs653, %rs651, %rs650, %p169;
	// begin inline asm
	{  cvt.f32.f16 %f90, %rs652;}

	// end inline asm
	// begin inline asm
	{  cvt.f32.f16 %f91, %rs653;}

	// end inline asm
	@%p157 bra 	$L__BB3_26;
	st.shared.v2.f32 	[%r6+96], {%f90, %f91};
$L__BB3_26:
	setp.ne.s32 	%p170, %r1, 0;
	ld.shared.u32 	%r542, [%r5+52];
	mov.b32 	{%rs655, %rs664}, %r542;
	ld.global.nc.u32 	%r543, [%rd2+52];
	mov.b32 	{%rs656, %rs665}, %r543;
	ld.global.nc.u32 	%r544, [%rd1+52];
	mov.b32 	{%rs659, %rs668}, %r544;
	// begin inline asm
	{mul.f16 %rs654,%rs655,%rs656;
}
	// end inline asm
	// begin inline asm
	{add.f16 %rs657,%rs654,%rs659;
}
	// end inline asm
	// begin inline asm
	{ .reg .pred __$temp3;
  setp.gt.f16  __$temp3, %rs3, %rs657;
  selp.u16 %rs660, 1, 0, __$temp3;}
	// end inline asm
	setp.eq.s16 	%p171, %rs660, 0;
	selp.b16 	%rs673, %rs657, %rs3, %p171;
	// begin inline asm
	{mul.f16 %rs663,%rs664,%rs665;
}
	// end inline asm
	// begin inline asm
	{add.f16 %rs666,%rs663,%rs668;
}
	// end inline asm
	// begin inline asm
	{ .reg .pred __$temp3;
  setp.gt.f16  __$temp3, %rs3, %rs666;
  selp.u16 %rs669, 1, 0, __$temp3;}
	// end inline asm
	setp.eq.s16 	%p172, %rs669, 0;
	selp.b16 	%rs676, %rs666, %rs3, %p172;
	mov.b32 	%r518, {%rs673, %rs676};
	mov.b32 	%r519, 1;
	mov.b32 	%r541, -1;
	// begin inline asm
	{shfl.sync.bfly.b32 %r517,%r518,%r519,%r32,%r541;
}
	// end inline asm
	mov.b32 	{%rs674, %rs677}, %r517;
	// begin inline asm
	{ .reg .pred __$temp3;
  setp.gt.f16  __$temp3, %rs673, %rs674;
  selp.u16 %rs672, 1, 0, __$temp3;}
	// end inline asm
	setp.eq.s16 	%p173, %rs672, 0;
	selp.b16 	%rs679, %rs674, %rs673, %p173;
	// begin inline asm
	{ .reg .pred __$temp3;
  setp.gt.f16  __$temp3, %rs676, %rs677;
  selp.u16 %rs675, 1, 0, __$temp3;}
	// end inline asm
	setp.eq.s16 	%p174, %rs675, 0;
	selp.b16 	%rs682, %rs677, %rs676, %p174;
	mov.b32 	%r523, {%rs679, %rs682};
	mov.b32 	%r524, 2;
	// begin inline asm
	{shfl.sync.bfly.b32 %r522,%r523,%r524,%r32,%r541;
}
	// end inline asm
	mov.b32 	{%rs680, %rs683}, %r522;
	// begin inline asm
	{ .reg .pred __$temp3;
  setp.gt.f16  __$temp3, %rs679, %rs680;
  selp.u16 %rs678, 1, 0, __$temp3;}
	// end inline asm
	setp.eq.s16 	%p175, %rs678, 0;
	selp.b16 	%rs685, %rs680, %rs679, %p175;
	// begin inline asm
	{ .reg .pred __$temp3;
  setp.gt.f16  __$temp3, %rs682, %rs683;
  selp.u16 %rs681, 1, 0, __$temp3;}
	// end inline asm
	setp.eq.s16 	%p176, %rs681, 0;
	selp.b16 	%rs688, %rs683, %rs682, %p176;
	mov.b32 	%r528, {%rs685, %rs688};
	mov.b32 	%r529, 4;
	// begin inline asm
	{shfl.sync.bfly.b32 %r527,%r528,%r529,%r32,%r541;
}
	// end inline asm
	mov.b32 	{%rs686, %rs689}, %r527;
	// begin inline asm
	{ .reg .pred __$temp3;
  setp.gt.f16  __$temp3, %rs685, %rs686;
  selp.u16 %rs684, 1, 0, __$temp3;}
	// end inline asm
	setp.eq.s16 	%p177, %rs684, 0;
	selp.b16 	%rs691, %rs686, %rs685, %p177;
	// begin inline asm
	{ .reg .pred __$temp3;
  setp.gt.f16  __$temp3, %rs688, %rs689;
  selp.u16 %rs687, 1, 0, __$temp3;}
	// end inline asm
	setp.eq.s16 	%p178, %rs687, 0;
	selp.b16 	%rs694, %rs689, %rs688, %p178;
	mov.b32 	%r533, {%rs691, %rs694};
	mov.b32 	%r534, 8;
	// begin inline asm
	{shfl.sync.bfly.b32 %r532,%r533,%r534,%r32,%r541;
}
	// end inline asm
	mov.b32 	{%rs692, %rs695}, %r532;
	// begin inline asm
	{ .reg .pred __$temp3;
  setp.gt.f16  __$temp3, %rs691, %rs692;
  selp.u16 %rs690, 1, 0, __$temp3;}
	// end inline asm
	setp.eq.s16 	%p179, %rs690, 0;
	selp.b16 	%rs697, %rs692, %rs691, %p179;
	// begin inline asm
	{ .reg .pred __$temp3;
  setp.gt.f16  __$temp3, %rs694, %rs695;
  selp.u16 %rs693, 1, 0, __$temp3;}
	// end inline asm
	setp.eq.s16 	%p180, %rs693, 0;
	selp.b16 	%rs700, %rs695, %rs694, %p180;
	mov.b32 	%r538, {%rs697, %rs700};
	mov.b32 	%r539, 16;
	// begin inline asm
	{shfl.sync.bfly.b32 %r537,%r538,%r539,%r32,%r541;
}
	// end inline asm
	mov.b32 	{%rs698, %rs701}, %r537;
	// begin inline asm
	{ .reg .pred __$temp3;
  setp.gt.f16  __$temp3, %rs697, %rs698;
  selp.u16 %rs696, 1, 0, __$temp3;}
	// end inline asm
	setp.eq.s16 	%p181, %rs696, 0;
	selp.b16 	%rs702, %rs698, %rs697, %p181;
	// begin inline asm
	{ .reg .pred __$temp3;
  setp.gt.f16  __$temp3, %rs700, %rs701;
  selp.u16 %rs699, 1, 0, __$temp3;}
	// end inline asm
	setp.eq.s16 	%p182, %rs699, 0;
	selp.b16 	%rs703, %rs701, %rs700, %p182;
	// begin inline asm
	{  cvt.f32.f16 %f92, %rs702;}

	// end inline asm
	// begin inline asm
	{  cvt.f32.f16 %f93, %rs703;}

	// end inline asm
	@%p170 bra 	$L__BB3_28;
	st.shared.v2.f32 	[%r6+104], {%f92, %f93};
$L__BB3_28:
	setp.ne.s32 	%p183, %r1, 0;
	ld.shared.u32 	%r570, [%r5+56];
	mov.b32 	{%rs705, %rs714}, %r570;
	ld.global.nc.u32 	%r571, [%rd2+56];
	mov.b32 	{%rs706, %rs715}, %r571;
	ld.global.nc.u32 	%r572, [%rd1+56];
	mov.b32 	{%rs709, %rs718}, %r572;
	// begin inline asm
	{mul.f16 %rs704,%rs705,%rs706;
}
	// end inline asm
	// begin inline asm
	{add.f16 %rs707,%rs704,%rs709;
}
	// end inline asm
	// begin inline asm
	{ .reg .pred __$temp3;
  setp.gt.f16  __$temp3, %rs3, %rs707;
  selp.u16 %rs710, 1, 0, __$temp3;}
	// end inline asm
	setp.eq.s16 	%p184, %rs710, 0;
	selp.b16 	%rs723, %rs707, %rs3, %p184;
	// begin inline asm
	{mul.f16 %rs713,%rs714,%rs715;
}
	// end inline asm
	// begin inline asm
	{add.f16 %rs716,%rs713,%rs718;
}
	// end inline asm
	// begin inline asm
	{ .reg .pred __$temp3;
  setp.gt.f16  __$temp3, %rs3, %rs716;
  selp.u16 %rs719, 1, 0, __$temp3;}
	// end inline asm
	setp.eq.s16 	%p185, %rs719, 0;
	selp.b16 	%rs726, %rs716, %rs3, %p185;
	mov.b32 	%r546, {%rs723, %rs726};
	mov.b32 	%r547, 1;
	mov.b32 	%r569, -1;
	// begin inline asm
	{shfl.sync.bfly.b32 %r545,%r546,%r547,%r32,%r569;
}
	// end inline asm
	mov.b32 	{%rs724, %rs727}, %r545;
	// begin inline asm
	{ .reg .pred __$temp3;
  setp.gt.f16  __$temp3, %rs723, %rs724;
  selp.u16 %rs722, 1, 0, __$temp3;}
	// end inline asm
	setp.eq.s16 	%p186, %rs722, 0;
	selp.b16 	%rs729, %rs724, %rs723, %p186;
	// begin inline asm
	{ .reg .pred __$temp3;
  setp.gt.f16  __$temp3, %rs726, %rs727;
  selp.u16 %rs725, 1, 0, __$temp3;}
	// end inline asm
	setp.eq.s16 	%p187, %rs725, 0;
	selp.b16 	%rs732, %rs727, %rs726, %p187;
	mov.b32 	%r551, {%rs729, %rs732};
	mov.b32 	%r552, 2;
	// begin inline asm
	{shfl.sync.bfly.b32 %r550,%r551,%r552,%r32,%r569;
}
	// end inline asm
	mov.b32 	{%rs730, %rs733}, %r550;
	// begin inline asm
	{ .reg .pred __$temp3;
  setp.gt.f16  __$temp3, %rs729, %rs730;
  selp.u16 %rs728, 1, 0, __$temp3;}
	// end inline asm
	setp.eq.s16 	%p188, %rs728, 0;
	selp.b16 	%rs735, %rs730, %rs729, %p188;
	// begin inline asm
	{ .reg .pred __$temp3;
  setp.gt.f16  __$temp3, %rs732, %rs733;
  selp.u16 %rs731, 1, 0, __$temp3;}
	// end inline asm
	setp.eq.s16 	%p189, %rs731, 0;
	selp.b16 	%rs738, %rs733, %rs732, %p189;
	mov.b32 	%r556, {%rs735, %rs738};
	mov.b32 	%r557, 4;
	// begin inline asm
	{shfl.sync.bfly.b32 %r555,%r556,%r557,%r32,%r569;
}
	// end inline asm
	mov.b32 	{%rs736, %rs739}, %r555;
	// begin inline asm
	{ .reg .pred __$temp3;
  setp.gt.f16  __$temp3, %rs735, %rs736;
  selp.u16 %rs734, 1, 0, __$temp3;}
	// end inline asm
	setp.eq.s16 	%p190, %rs734, 0;
	selp.b16 	%rs741, %rs736, %rs735, %p190;
	// begin inline asm
	{ .reg .pred __$temp3;
  setp.gt.f16  __$temp3, %rs738, %rs739;
  selp.u16 %rs737, 1, 0, __$temp3;}
	// end inline asm
	setp.eq.s16 	%p191, %rs737, 0;
	selp.b16 	%rs744, %rs739, %rs738, %p191;
	mov.b32 	%r561, {%rs741, %rs744};
	mov.b32 	%r562, 8;
	// begin inline asm
	{shfl.sync.bfly.b32 %r560,%r561,%r562,%r32,%r569;
}
	// end inline asm
	mov.b32 	{%rs742, %rs745}, %r560;
	// begin inline asm
	{ .reg .pred __$temp3;
  setp.gt.f16  __$temp3, %rs741, %rs742;
  selp.u16 %rs740, 1, 0, __$temp3;}
	// end inline asm
	setp.eq.s16 	%p192, %rs740, 0;
	selp.b16 	%rs747, %rs742, %rs741, %p192;
	// begin inline asm
	{ .reg .pred __$temp3;
  setp.gt.f16  __$temp3, %rs744, %rs745;
  selp.u16 %rs743, 1, 0, __$temp3;}
	// end inline asm
	setp.eq.s16 	%p193, %rs743, 0;
	selp.b16 	%rs750, %rs745, %rs744, %p193;
	mov.b32 	%r566, {%rs747, %rs750};
	mov.b32 	%r567, 16;
	// begin inline asm
	{shfl.sync.bfly.b32 %r565,%r566,%r567,%r32,%r569;
}
	// end inline asm
	mov.b32 	{%rs748, %rs751}, %r565;
	// begin inline asm
	{ .reg .pred __$temp3;
  setp.gt.f16  __$temp3, %rs747, %rs748;
  selp.u16 %rs746, 1, 0, __$temp3;}
	// end inline asm
	setp.eq.s16 	%p194, %rs746, 0;
	selp.b16 	%rs752, %rs748, %rs747, %p194;
	// begin inline asm
	{ .reg .pred __$temp3;
  setp.gt.f16  __$temp3, %rs750, %rs751;
  selp.u16 %rs749, 1, 0, __$temp3;}
	// end inline asm
	setp.eq.s16 	%p195, %rs749, 0;
	selp.b16 	%rs753, %rs751, %rs750, %p195;
	// begin inline asm
	{  cvt.f32.f16 %f94, %rs752;}

	// end inline asm
	// begin inline asm
	{  cvt.f32.f16 %f95, %rs753;}

	// end inline asm
	@%p183 bra 	$L__BB3_30;
	st.shared.v2.f32 	[%r6+112], {%f94, %f95};
$L__BB3_30:
	setp.ne.s32 	%p196, %r1, 0;
	ld.shared.u32 	%r598, [%r5+60];
	mov.b32 	{%rs755, %rs764}, %r598;
	ld.global.nc.u32 	%r599, [%rd2+60];
	mov.b32 	{%rs756, %rs765}, %r599;
	ld.global.nc.u32 	%r600, [%rd1+60];
	mov.b32 	{%rs759, %rs768}, %r600;
	// begin inline asm
	{mul.f16 %rs754,%rs755,%rs756;
}
	// end inline asm
	// begin inline asm
	{add.f16 %rs757,%rs754,%rs759;
}
	// end inline asm
	// begin inline asm
	{ .reg .pred __$temp3;
  setp.gt.f16  __$temp3, %rs3, %rs757;
  selp.u16 %rs760, 1, 0, __$temp3;}
	// end inline asm
	setp.eq.s16 	%p197, %rs760, 0;
	selp.b16 	%rs773, %rs757, %rs3, %p197;
	// begin inline asm
	{mul.f16 %rs763,%rs764,%rs765;
}
	// end inline asm
	// begin inline asm
	{add.f16 %rs766,%rs763,%rs768;
}
	// end inline asm
	// begin inline asm
	{ .reg .pred __$temp3;
  setp.gt.f16  __$temp3, %rs3, %rs766;
  selp.u16 %rs769, 1, 0, __$temp3;}
	// end inline asm
	setp.eq.s16 	%p198, %rs769, 0;
	selp.b16 	%rs776, %rs766, %rs3, %p198;
	mov.b32 	%r574, {%rs773, %rs776};
	mov.b32 	%r575, 1;
	mov.b32 	%r597, -1;
	// begin inline asm
	{shfl.sync.bfly.b32 %r573,%r574,%r575,%r32,%r597;
}
	// end inline asm
	mov.b32 	{%rs774, %rs777}, %r573;
	// begin inline asm
	{ .reg .pred __$temp3;
  setp.gt.f16  __$temp3, %rs773, %rs774;
  selp.u16 %rs772, 1, 0, __$temp3;}
	// end inline asm
	setp.eq.s16 	%p199, %rs772, 0;
	selp.b16 	%rs779, %rs774, %rs773, %p199;
	// begin inline asm
	{ .reg .pred __$temp3;
  setp.gt.f16  __$temp3, %rs776, %rs777;
  selp.u16 %rs775, 1, 0, __$temp3;}
	// end inline asm
	setp.eq.s16 	%p200, %rs775, 0;
	selp.b16 	%rs782, %rs777, %rs776, %p200;
	mov.b32 	%r579, {%rs779, %rs782};
	mov.b32 	%r580, 2;
	// begin inline asm
	{shfl.sync.bfly.b32 %r578,%r579,%r580,%r32,%r597;
}
	// end inline asm
	mov.b32 	{%rs780, %rs783}, %r578;
	// begin inline asm
	{ .reg .pred __$temp3;
  setp.gt.f16  __$temp3, %rs779, %rs780;
  selp.u16 %rs778, 1, 0, __$temp3;}
	// end inline asm
	setp.eq.s16 	%p201, %rs778, 0;
	selp.b16 	%rs785, %rs780, %rs779, %p201;
	// begin inline asm
	{ .reg .pred __$temp3;
  setp.gt.f16  __$temp3, %rs782, %rs783;
  selp.u16 %rs781, 1, 0, __$temp3;}
	// end inline asm
	setp.eq.s16 	%p202, %rs781, 0;
	selp.b16 	%rs788, %rs783, %rs782, %p202;
	mov.b32 	%r584, {%rs785, %rs788};
	mov.b32 	%r585, 4;
	// begin inline asm
	{shfl.sync.bfly.b32 %r583,%r584,%r585,%r32,%r597;
}
	// end inline asm
	mov.b32 	{%rs786, %rs789}, %r583;
	// begin inline asm
	{ .reg .pred __$temp3;
  setp.gt.f16  __$temp3, %rs785, %rs786;
  selp.u16 %rs784, 1, 0, __$temp3;}
	// end inline asm
	setp.eq.s16 	%p203, %rs784, 0;
	selp.b16 	%rs791, %rs786, %rs785, %p203;
	// begin inline asm
	{ .reg .pred __$temp3;
  setp.gt.f16  __$temp3, %rs788, %rs789;
  selp.u16 %rs787, 1, 0, __$temp3;}
	// end inline asm
	setp.eq.s16 	%p204, %rs787, 0;
	selp.b16 	%rs794, %rs789, %rs788, %p204;
	mov.b32 	%r589, {%rs791, %rs794};
	mov.b32 	%r590, 8;
	// begin inline asm
	{shfl.sync.bfly.b32 %r588,%r589,%r590,%r32,%r597;
}
	// end inline asm
	mov.b32 	{%rs792, %rs795}, %r588;
	// begin inline asm
	{ .reg .pred __$temp3;
  setp.gt.f16  __$temp3, %rs791, %rs792;
  selp.u16 %rs790, 1, 0, __$temp3;}
	// end inline asm
	setp.eq.s16 	%p205, %rs790, 0;
	selp.b16 	%rs797, %rs792, %rs791, %p205;
	// begin inline asm
	{ .reg .pred __$temp3;
  setp.gt.f16  __$temp3, %rs794, %rs795;
  selp.u16 %rs793, 1, 0, __$temp3;}
	// end inline asm
	setp.eq.s16 	%p206, %rs793, 0;
	selp.b16 	%rs800, %rs795, %rs794, %p206;
	mov.b32 	%r594, {%rs797, %rs800};
	mov.b32 	%r595, 16;
	// begin inline asm
	{shfl.sync.bfly.b32 %r593,%r594,%r595,%r32,%r597;
}
	// end inline asm
	mov.b32 	{%rs798, %rs801}, %r593;
	// begin inline asm
	{ .reg .pred __$temp3;
  setp.gt.f16  __$temp3, %rs797, %rs798;
  selp.u16 %rs796, 1, 0, __$temp3;}
	// end inline asm
	setp.eq.s16 	%p207, %rs796, 0;
	selp.b16 	%rs802, %rs798, %rs797, %p207;
	// begin inline asm
	{ .reg .pred __$temp3;
  setp.gt.f16  __$temp3, %rs800, %rs801;
  selp.u16 %rs799, 1, 0, __$temp3;}
	// end inline asm
	setp.eq.s16 	%p208, %rs799, 0;
	selp.b16 	%rs803, %rs801, %rs800, %p208;
	// begin inline asm
	{  cvt.f32.f16 %f96, %rs802;}

	// end inline asm
	// begin inline asm
	{  cvt.f32.f16 %f97, %rs803;}

	// end inline asm
	@%p196 bra 	$L__BB3_32;
	st.shared.v2.f32 	[%r6+120], {%f96, %f97};
$L__BB3_32:
	setp.ne.s32 	%p209, %r1, 0;
	ld.shared.u32 	%r626, [%r5+64];
	mov.b32 	{%rs805, %rs814}, %r626;
	ld.global.nc.u32 	%r627, [%rd2+64];
	mov.b32 	{%rs806, %rs815}, %r627;
	ld.global.nc.u32 	%r628, [%rd1+64];
	mov.b32 	{%rs809, %rs818}, %r628;
	// begin inline asm
	{mul.f16 %rs804,%rs805,%rs806;
}
	// end inline asm
	// begin inline asm
	{add.f16 %rs807,%rs804,%rs809;
}
	// end inline asm
	// begin inline asm
	{ .reg .pred __$temp3;
  setp.gt.f16  __$temp3, %rs3, %rs807;
  selp.u16 %rs810, 1, 0, __$temp3;}
	// end inline asm
	setp.eq.s16 	%p210, %rs810, 0;
	selp.b16 	%rs823, %rs807, %rs3, %p210;
	// begin inline asm
	{mul.f16 %rs813,%rs814,%rs815;
}
	// end inline asm
	// begin inline asm
	{add.f16 %rs816,%rs813,%rs818;
}
	// end inline asm
	// begin inline asm
	{ .reg .pred __$temp3;
  setp.gt.f16  __$temp3, %rs3, %rs816;
  selp.u16 %rs819, 1, 0, __$temp3;}
	// end inline asm
	setp.eq.s16 	%p211, %rs819, 0;
	selp.b16 	%rs826, %rs816, %rs3, %p211;
	mov.b32 	%r602, {%rs823, %rs826};
	mov.b32 	%r603, 1;
	mov.b32 	%r625, -1;
	// begin inline asm
	{shfl.sync.bfly.b32 %r601,%r602,%r603,%r32,%r625;
}
	// end inline asm
	mov.b32 	{%rs824, %rs827}, %r601;
	// begin inline asm
	{ .reg .pred __$temp3;
  setp.gt.f16  __$temp3, %rs823, %rs824;
  selp.u16 %rs822, 1, 0, __$temp3;}
	// end inline asm
	setp.eq.s16 	%p212, %rs822, 0;
	selp.b16 	%rs829, %rs824, %rs823, %p212;
	// begin inline asm
	{ .reg .pred __$temp3;
  setp.gt.f16  __$temp3, %rs826, %rs827;
  selp.u16 %rs825, 1, 0, __$temp3;}
	// end inline asm
	setp.eq.s16 	%p213, %rs825, 0;
	selp.b16 	%rs832, %rs827, %rs826, %p213;
	mov.b32 	%r607, {%rs829, %rs832};
	mov.b32 	%r608, 2;
	// begin inline asm
	{shfl.sync.bfly.b32 %r606,%r607,%r608,%r32,%r625;
}
	// end inline asm
	mov.b32 	{%rs830, %rs833}, %r606;
	// begin inline asm
	{ .reg .pred __$temp3;
  setp.gt.f16  __$temp3, %rs829, %rs830;
  selp.u16 %rs828, 1, 0, __$temp3;}
	// end inline asm
	setp.eq.s16 	%p214, %rs828, 0;
	selp.b16 	%rs835, %rs830, %rs829, %p214;
	// begin inline asm
	{ .reg .pred __$temp3;
  setp.gt.f16  __$temp3, %rs832, %rs833;
  selp.u16 %rs831, 1, 0, __$temp3;}
	// end inline asm
	setp.eq.s16 	%p215, %rs831, 0;
	selp.b16 	%rs838, %rs833, %rs832, %p215;
	mov.b32 	%r612, {%rs835, %rs838};
	mov.b32 	%r613, 4;
	// begin inline asm
	{shfl.sync.bfly.b32 %r611,%r612,%r613,%r32,%r625;
}
	// end inline asm
	mov.b32 	{%rs836, %rs839}, %r611;
	// begin inline asm
	{ .reg .pred __$temp3;
  setp.gt.f16  __$temp3, %rs835, %rs836;
  selp.u16 %rs834, 1, 0, __$temp3;}
	// end inline asm
	setp.eq.s16 	%p216, %rs834, 0;
	selp.b16 	%rs841, %rs836, %rs835, %p216;
	// begin inline asm
	{ .reg .pred __$temp3;
  setp.gt.f16  __$temp3, %rs838, %rs839;
  selp.u16 %rs837, 1, 0, __$temp3;}
	// end inline asm
	setp.eq.s16 	%p217, %rs837, 0;
	selp.b16 	%rs844, %rs839, %rs838, %p217;
	mov.b32 	%r617, {%rs841, %rs844};
	mov.b32 	%r618, 8;
	// begin inline asm
	{shfl.sync.bfly.b32 %r616,%r617,%r618,%r32,%r625;
}
	// end inline asm
	mov.b32 	{%rs842, %rs845}, %r616;
	// begin inline asm
	{ .reg .pred __$temp3;
  setp.gt.f16  __$temp3, %rs841, %rs842;
  selp.u16 %rs840, 1, 0, __$temp3;}
	// end inline asm
	setp.eq.s16 	%p218, %rs840, 0;
	selp.b16 	%rs847, %rs842, %rs841, %p218;
	// begin inline asm
	{ .reg .pred __$temp3;
  setp.gt.f16  __$temp3, %rs844, %rs845;
  selp.u16 %rs843, 1, 0, __$temp3;}
	// end inline asm
	setp.eq.s16 	%p219, %rs843, 0;
	selp.b16 	%rs850, %rs845, %rs844, %p219;
	mov.b32 	%r622, {%rs847, %rs850};
	mov.b32 	%r623, 16;
	// begin inline asm
	{shfl.sync.bfly.b32 %r621,%r622,%r623,%r32,%r625;
}
	// end inline asm
	mov.b32 	{%rs848, %rs851}, %r621;
	// begin inline asm
	{ .reg .pred __$temp3;
  setp.gt.f16  __$temp3, %rs847, %rs848;
  selp.u16 %rs846, 1, 0, __$temp3;}
	// end inline asm
	setp.eq.s16 	%p220, %rs846, 0;
	selp.b16 	%rs852, %rs848, %rs847, %p220;
	// begin inline asm
	{ .reg .pred __$temp3;
  setp.gt.f16  __$temp3, %rs850, %rs851;
  selp.u16 %rs849, 1, 0, __$temp3;}
	// end inline asm
	setp.eq.s16 	%p221, %rs849, 0;
	selp.b16 	%rs853, %rs851, %rs850, %p221;
	// begin inline asm
	{  cvt.f32.f16 %f98, %rs852;}

	// end inline asm
	// begin inline asm
	{  cvt.f32.f16 %f99, %rs853;}

	// end inline asm
	@%p209 bra 	$L__BB3_34;
	st.shared.v2.f32 	[%r6+128], {%f98, %f99};
$L__BB3_34:
	setp.ne.s32 	%p222, %r1, 0;
	ld.shared.u32 	%r654, [%r5+68];
	mov.b32 	{%rs855, %rs864}, %r654;
	ld.global.nc.u32 	%r655, [%rd2+68];
	mov.b32 	{%rs856, %rs865}, %r655;
	ld.global.nc.u32 	%r656, [%rd1+68];
	mov.b32 	{%rs859, %rs868}, %r656;
	// begin inline asm
	{mul.f16 %rs854,%rs855,%rs856;
}
	// end inline asm
	// begin inline asm
	{add.f16 %rs857,%rs854,%rs859;
}
	// end inline asm
	// begin inline asm
	{ .reg .pred __$temp3;
  setp.gt.f16  __$temp3, %rs3, %rs857;
  selp.u16 %rs860, 1, 0, __$temp3;}
	// end inline asm
	setp.eq.s16 	%p223, %rs860, 0;
	selp.b16 	%rs873, %rs857, %rs3, %p223;
	// begin inline asm
	{mul.f16 %rs863,%rs864,%rs865;
}
	// end inline asm
	// begin inline asm
	{add.f16 %rs866,%rs863,%rs868;
}
	// end inline asm
	// begin inline asm
	{ .reg .pred __$temp3;
  setp.gt.f16  __$temp3, %rs3, %rs866;
  selp.u16 %rs869, 1, 0, __$temp3;}
	// end inline asm
	setp.eq.s16 	%p224, %rs869, 0;
	selp.b16 	%rs876, %rs866, %rs3, %p224;
	mov.b32 	%r630, {%rs873, %rs876};
	mov.b32 	%r631, 1;
	mov.b32 	%r653, -1;
	// begin inline asm
	{shfl.sync.bfly.b32 %r629,%r630,%r631,%r32,%r653;
}
	// end inline asm
	mov.b32 	{%rs874, %rs877}, %r629;
	// begin inline asm
	{ .reg .pred __$temp3;
  setp.gt.f16  __$temp3, %rs873, %rs874;
  selp.u16 %rs872, 1, 0, __$temp3;}
	// end inline asm
	setp.eq.s16 	%p225, %rs872, 0;
	selp.b16 	%rs879, %rs874, %rs873, %p225;
	// begin inline asm
	{ .reg .pred __$temp3;
  setp.gt.f16  __$temp3, %rs876, %rs877;
  selp.u16 %rs875, 1, 0, __$temp3;}
	// end inline asm
	setp.eq.s16 	%p226, %rs875, 0;
	selp.b16 	%rs882, %rs877, %rs876, %p226;
	mov.b32 	%r635, {%rs879, %rs882};
	mov.b32 	%r636, 2;
	// begin inline asm
	{shfl.sync.bfly.b32 %r634,%r635,%r636,%r32,%r653;
}
	// end inline asm
	mov.b32 	{%rs880, %rs883}, %r634;
	// begin inline asm
	{ .reg .pred __$temp3;
  setp.gt.f16  __$temp3, %rs879, %rs880;
  selp.u16 %rs878, 1, 0, __$temp3;}
	// end inline asm
	setp.eq.s16 	%p227, %rs878, 0;
	selp.b16 	%rs885, %rs880, %rs879, %p227;
	// begin inline asm
	{ .reg .pred __$temp3;
  setp.gt.f16  __$temp3, %rs882, %rs883;
  selp.u16 %rs881, 1, 0, __$temp3;}
	// end inline asm
	setp.eq.s16 	%p228, %rs881, 0;
	selp.b16 	%rs888, %rs883, %rs882, %p228;
	mov.b32 	%r640, {%rs885, %rs888};
	mov.b32 	%r641, 4;
	// begin inline asm
	{shfl.sync.bfly.b32 %r639,%r640,%r641,%r32,%r653;
}
	// end inline asm
	mov.b32 	{%rs886, %rs889}, %r639;
	// begin inline asm
	{ .reg .pred __$temp3;
  setp.gt.f16  __$temp3, %rs885, %rs886;
  selp.u16 %rs884, 1, 0, __$temp3;}
	// end inline asm
	setp.eq.s16 	%p229, %rs884, 0;
	selp.b16 	%rs891, %rs886, %rs885, %p229;
	// begin inline asm
	{ .reg .pred __$temp3;
  setp.gt.f16  __$temp3, %rs888, %rs889;
  selp.u16 %rs887, 1, 0, __$temp3;}
	// end inline asm
	setp.eq.s16 	%p230, %rs887, 0;
	selp.b16 	%rs894, %rs889, %rs888, %p230;
	mov.b32 	%r645, {%rs891, %rs894};
	mov.b32 	%r646, 8;
	// begin inline asm
	{shfl.sync.bfly.b32 %r644,%r645,%r646,%r32,%r653;
}
	// end inline asm
	mov.b32 	{%rs892, %rs895}, %r644;
	// begin inline asm
	{ .reg .pred __$temp3;
  setp.gt.f16  __$temp3, %rs891, %rs892;
  selp.u16 %rs890, 1, 0, __$temp3;}
	// end inline asm
	setp.eq.s16 	%p231, %rs890, 0;
	selp.b16 	%rs897, %rs892, %rs891, %p231;
	// begin inline asm
	{ .reg .pred __$temp3;
  setp.gt.f16  __$temp3, %rs894, %rs895;
  selp.u16 %rs893, 1, 0, __$temp3;}
	// end inline asm
	setp.eq.s16 	%p232, %rs893, 0;
	selp.b16 	%rs900, %rs895, %rs894, %p232;
	mov.b32 	%r650, {%rs897, %rs900};
	mov.b32 	%r651, 16;
	// begin inline asm
	{shfl.sync.bfly.b32 %r649,%r650,%r651,%r32,%r653;
}
	// end inline asm
	mov.b32 	{%rs898, %rs901}, %r649;
	// begin inline asm
	{ .reg .pred __$temp3;
  setp.gt.f16  __$temp3, %rs897, %rs898;
  selp.u16 %rs896, 1, 0, __$temp3;}
	// end inline asm
	setp.eq.s16 	%p233, %rs896, 0;
	selp.b16 	%rs902, %rs898, %rs897, %p233;
	// begin inline asm
	{ .reg .pred __$temp3;
  setp.gt.f16  __$temp3, %rs900, %rs901;
  selp.u16 %rs899, 1, 0, __$temp3;}
	// end inline asm
	setp.eq.s16 	%p234, %rs899, 0;
	selp.b16 	%rs903, %rs901, %rs900, %p234;
	// begin inline asm
	{  cvt.f32.f16 %f100, %rs902;}

	// end inline asm
	// begin inline asm
	{  cvt.f32.f16 %f101, %rs903;}

	// end inline asm
	@%p222 bra 	$L__BB3_36;
	st.shared.v2.f32 	[%r6+136], {%f100, %f101};
$L__BB3_36:
	setp.ne.s32 	%p235, %r1, 0;
	ld.shared.u32 	%r682, [%r5+72];
	mov.b32 	{%rs905, %rs914}, %r682;
	ld.global.nc.u32 	%r683, [%rd2+72];
	mov.b32 	{%rs906, %rs915}, %r683;
	ld.global.nc.u32 	%r684, [%rd1+72];
	mov.b32 	{%rs909, %rs918}, %r684;
	// begin inline asm
	{mul.f16 %rs904,%rs905,%rs906;
}
	// end inline asm
	// begin inline asm
	{add.f16 %rs907,%rs904,%rs909;
}
	// end inline asm
	// begin inline asm
	{ .reg .pred __$temp3;
  setp.gt.f16  __$temp3, %rs3, %rs907;
  selp.u16 %rs910, 1, 0, __$temp3;}
	// end inline asm
	setp.eq.s16 	%p236, %rs910, 0;
	selp.b16 	%rs923, %rs907, %rs3, %p236;
	// begin inline asm
	{mul.f16 %rs913,%rs914,%rs915;
}
	// end inline asm
	// begin inline asm
	{add.f16 %rs916,%rs913,%rs918;
}
	// end inline asm
	// begin inline asm
	{ .reg .pred __$temp3;
  setp.gt.f16  __$temp3, %rs3, %rs916;
  selp.u16 %rs919, 1, 0, __$temp3;}
	// end inline asm
	setp.eq.s16 	%p237, %rs919, 0;
	selp.b16 	%rs926, %rs916, %rs3, %p237;
	mov.b32 	%r658, {%rs923, %rs926};
	mov.b32 	%r659, 1;
	mov.b32 	%r681, -1;
	// begin inline asm
	{shfl.sync.bfly.b32 %r657,%r658,%r659,%r32,%r681;
}
	// end inline asm
	mov.b32 	{%rs924, %rs927}, %r657;
	// begin inline asm
	{ .reg .pred __$temp3;
  setp.gt.f16  __$temp3, %rs923, %rs924;
  selp.u16 %rs922, 1, 0, __$temp3;}
	// end inline asm
	setp.eq.s16 	%p238, %rs922, 0;
	selp.b16 	%rs929, %rs924, %rs923, %p238;
	// begin inline asm
	{ .reg .pred __$temp3;
  setp.gt.f16  __$temp3, %rs926, %rs927;
  selp.u16 %rs925, 1, 0, __$temp3;}
	// end inline asm
	setp.eq.s16 	%p239, %rs925, 0;
	selp.b16 	%rs932, %rs927, %rs926, %p239;
	mov.b32 	%r663, {%rs929, %rs932};
	mov.b32 	%r664, 2;
	// begin inline asm
	{shfl.sync.bfly.b32 %r662,%r663,%r664,%r32,%r681;
}
	// end inline asm
	mov.b32 	{%rs930, %rs933}, %r662;
	// begin inline asm
	{ .reg .pred __$temp3;
  setp.gt.f16  __$temp3, %rs929, %rs930;
  selp.u16 %rs928, 1, 0, __$temp3;}
	// end inline asm
	setp.eq.s16 	%p240, %rs928, 0;
	selp.b16 	%rs935, %rs930, %rs929, %p240;
	// begin inline asm
	{ .reg .pred __$temp3;
  setp.gt.f16  __$temp3, %rs932, %rs933;
  selp.u16 %rs931, 1, 0, __$temp3;}
	// end inline asm
	setp.eq.s16 	%p241, %rs931, 0;
	selp.b16 	%rs938, %rs933, %rs932, %p241;
	mov.b32 	%r668, {%rs935, %rs938};
	mov.b32 	%r669, 4;
	// begin inline asm
	{shfl.sync.bfly.b32 %r667,%r668,%r669,%r32,%r681;
}
	// end inline asm
	mov.b32 	{%rs936, %rs939}, %r667;
	// begin inline asm
	{ .reg .pred __$temp3;
  setp.gt.f16  __$temp3, %rs935, %rs936;
  selp.u16 %rs934, 1, 0, __$temp3;}
	// end inline asm
	setp.eq.s16 	%p242, %rs934, 0;
	selp.b16 	%rs941, %rs936, %rs935, %p242;
	// begin inline asm
	{ .reg .pred __$temp3;
  setp.gt.f16  __$temp3, %rs938, %rs939;
  selp.u16 %rs937, 1, 0, __$temp3;}
	// end inline asm
	setp.eq.s16 	%p243, %rs937, 0;
	selp.b16 	%rs944, %rs939, %rs938, %p243;
	mov.b32 	%r673, {%rs941, %rs944};
	mov.b32 	%r674, 8;
	// begin inline asm
	{shfl.sync.bfly.b32 %r672,%r673,%r674,%r32,%r681;
}
	// end inline asm
	mov.b32 	{%rs942, %rs945}, %r672;
	// begin inline asm
	{ .reg .pred __$temp3;
  setp.gt.f16  __$temp3, %rs941, %rs942;
  selp.u16 %rs940, 1, 0, __$temp3;}
	// end inline asm
	setp.eq.s16 	%p244, %rs940, 0;
	selp.b16 	%rs947, %rs942, %rs941, %p244;
	// begin inline asm
	{ .reg .pred __$temp3;
  setp.gt.f16  __$temp3, %rs944, %rs945;
  selp.u16 %rs943, 1, 0, __$temp3;}
	// end inline asm
	setp.eq.s16 	%p245, %rs943, 0;
	selp.b16 	%rs950, %rs945, %rs944, %p245;
	mov.b32 	%r678, {%rs947, %rs950};
	mov.b32 	%r679, 16;
	// begin inline asm
	{shfl.sync.bfly.b32 %r677,%r678,%r679,%r32,%r681;
}
	// end inline asm
	mov.b32 	{%rs948, %rs951}, %r677;
	// begin inline asm
	{ .reg .pred __$temp3;
  setp.gt.f16  __$temp3, %rs947, %rs948;
  selp.u16 %rs946, 1, 0, __$temp3;}
	// end inline asm
	setp.eq.s16 	%p246, %rs946, 0;
	selp.b16 	%rs952, %rs948, %rs947, %p246;
	// begin inline asm
	{ .reg .pred __$temp3;
  setp.gt.f16  __$temp3, %rs950, %rs951;
  selp.u16 %rs949, 1, 0, __$temp3;}
	// end inline asm
	setp.eq.s16 	%p247, %rs949, 0;
	selp.b16 	%rs953, %rs951, %rs950, %p247;
	// begin inline asm
	{  cvt.f32.f16 %f102, %rs952;}

	// end inline asm
	// begin inline asm
	{  cvt.f32.f16 %f103, %rs953;}

	// end inline asm
	@%p235 bra 	$L__BB3_38;
	st.shared.v2.f32 	[%r6+144], {%f102, %f103};
$L__BB3_38:
	setp.ne.s32 	%p248, %r1, 0;
	ld.shared.u32 	%r710, [%r5+76];
	mov.b32 	{%rs955, %rs964}, %r710;
	ld.global.nc.u32 	%r711, [%rd2+76];
	mov.b32 	{%rs956, %rs965}, %r711;
	ld.global.nc.u32 	%r712, [%rd1+76];
	mov.b32 	{%rs959, %rs968}, %r712;
	// begin inline asm
	{mul.f16 %rs954,%rs955,%rs956;
}
	// end inline asm
	// begin inline asm
	{add.f16 %rs957,%rs954,%rs959;
}
	// end inline asm
	// begin inline asm
	{ .reg .pred __$temp3;
  setp.gt.f16  __$temp3, %rs3, %rs957;
  selp.u16 %rs960, 1, 0, __$temp3;}
	// end inline asm
	setp.eq.s16 	%p249, %rs960, 0;
	selp.b16 	%rs973, %rs957, %rs3, %p249;
	// begin inline asm
	{mul.f16 %rs963,%rs964,%rs965;
}
	// end inline asm
	// begin inline asm
	{add.f16 %rs966,%rs963,%rs968;
}
	// end inline asm
	// begin inline asm
	{ .reg .pred __$temp3;
  setp.gt.f16  __$temp3, %rs3, %rs966;
  selp.u16 %rs969, 1, 0, __$temp3;}
	// end inline asm
	setp.eq.s16 	%p250, %rs969, 0;
	selp.b16 	%rs976, %rs966, %rs3, %p250;
	mov.b32 	%r686, {%rs973, %rs976};
	mov.b32 	%r687, 1;
	mov.b32 	%r709, -1;
	// begin inline asm
	{shfl.sync.bfly.b32 %r685,%r686,%r687,%r32,%r709;
}
	// end inline asm
	mov.b32 	{%rs974, %rs977}, %r685;
	// begin inline asm
	{ .reg .pred __$temp3;
  setp.gt.f16  __$temp3, %rs973, %rs974;
  selp.u16 %rs972, 1, 0, __$temp3;}
	// end inline asm
	setp.eq.s16 	%p251, %rs972, 0;
	selp.b16 	%rs979, %rs974, %rs973, %p251;
	// begin inline asm
	{ .reg .pred __$temp3;
  setp.gt.f16  __$temp3, %rs976, %rs977;
  selp.u16 %rs975, 1, 0, __$temp3;}
	// end inline asm
	setp.eq.s16 	%p252, %rs975, 0;
	selp.b16 	%rs982, %rs977, %rs976, %p252;
	mov.b32 	%r691, {%rs979, %rs982};
	mov.b32 	%r692, 2;
	// begin inline asm
	{shfl.sync.bfly.b32 %r690,%r691,%r692,%r32,%r709;
}
	// end inline asm
	mov.b32 	{%rs980, %rs983}, %r690;
	// begin inline asm
	{ .reg .pred __$temp3;
  setp.gt.f16  __$temp3, %rs979, %rs980;
  selp.u16 %rs978, 1, 0, __$temp3;}
	// end inline asm
	setp.eq.s16 	%p253, %rs978, 0;
	selp.b16 	%rs985, %rs980, %rs979, %p253;
	// begin inline asm
	{ .reg .pred __$temp3;
  setp.gt.f16  __$temp3, %rs982, %rs983;
  selp.u16 %rs981, 1, 0, __$temp3;}
	// end inline asm
	setp.eq.s16 	%p254, %rs981, 0;
	selp.b16 	%rs988, %rs983, %rs982, %p254;
	mov.b32 	%r696, {%rs985, %rs988};
	mov.b32 	%r697, 4;
	// begin inline asm
	{shfl.sync.bfly.b32 %r695,%r696,%r697,%r32,%r709;
}
	// end inline asm
	mov.b32 	{%rs986, %rs989}, %r695;
	// begin inline asm
	{ .reg .pred __$temp3;
  setp.gt.f16  __$temp3, %rs985, %rs986;
  selp.u16 %rs984, 1, 0, __$temp3;}
	// end inline asm
	setp.eq.s16 	%p255, %rs984, 0;
	selp.b16 	%rs991, %rs986, %rs985, %p255;
	// begin inline asm
	{ .reg .pred __$temp3;
  setp.gt.f16  __$temp3, %rs988, %rs989;
  selp.u16 %rs987, 1, 0, __$temp3;}
	// end inline asm
	setp.eq.s16 	%p256, %rs987, 0;
	selp.b16 	%rs994, %rs989, %rs988, %p256;
	mov.b32 	%r701, {%rs991, %rs994};
	mov.b32 	%r702, 8;
	// begin inline asm
	{shfl.sync.bfly.b32 %r700,%r701,%r702,%r32,%r709;
}
	// end inline asm
	mov.b32 	{%rs992, %rs995}, %r700;
	// begin inline asm
	{ .reg .pred __$temp3;
  setp.gt.f16  __$temp3, %rs991, %rs992;
  selp.u16 %rs990, 1, 0, __$temp3;}
	// end inline asm
	setp.eq.s16 	%p257, %rs990, 0;
	selp.b16 	%rs997, %rs992, %rs991, %p257;
	// begin inline asm
	{ .reg .pred __$temp3;
  setp.gt.f16  __$temp3, %rs994, %rs995;
  selp.u16 %rs993, 1, 0, __$temp3;}
	// end inline asm
	setp.eq.s16 	%p258, %rs993, 0;
	selp.b16 	%rs1000, %rs995, %rs994, %p258;
	mov.b32 	%r706, {%rs997, %rs1000};
	mov.b32 	%r707, 16;
	// begin inline asm
	{shfl.sync.bfly.b32 %r705,%r706,%r707,%r32,%r709;
}
	// end inline asm
	mov.b32 	{%rs998, %rs1001}, %r705;
	// begin inline asm
	{ .reg .pred __$temp3;
  setp.gt.f16  __$temp3, %rs997, %rs998;
  selp.u16 %rs996, 1, 0, __$temp3;}
	// end inline asm
	setp.eq.s16 	%p259, %rs996, 0;
	selp.b16 	%rs1002, %rs998, %rs997, %p259;
	// begin inline asm
	{ .reg .pred __$temp3;
  setp.gt.f16  __$temp3, %rs1000, %rs1001;
  selp.u16 %rs999, 1, 0, __$temp3;}
	// end inline asm
	setp.eq.s16 	%p260, %rs999, 0;
	selp.b16 	%rs1003, %rs1001, %rs1000, %p260;
	// begin inline asm
	{  cvt.f32.f16 %f104, %rs1002;}

	// end inline asm
	// begin inline asm
	{  cvt.f32.f16 %f105, %rs1003;}

	// end inline asm
	@%p248 bra 	$L__BB3_40;
	st.shared.v2.f32 	[%r6+152], {%f104, %f105};
$L__BB3_40:
	setp.ne.s32 	%p261, %r1, 0;
	ld.shared.u32 	%r738, [%r5+80];
	mov.b32 	{%rs1005, %rs1014}, %r738;
	ld.global.nc.u32 	%r739, [%rd2+80];
	mov.b32 	{%rs1006, %rs1015}, %r739;
	ld.global.nc.u32 	%r740, [%rd1+80];
	mov.b32 	{%rs1009, %rs1018}, %r740;
	// begin inline asm
	{mul.f16 %rs1004,%rs1005,%rs1006;
}
	// end inline asm
	// begin inline asm
	{add.f16 %rs1007,%rs1004,%rs1009;
}
	// end inline asm
	// begin inline asm
	{ .reg .pred __$temp3;
  setp.gt.f16  __$temp3, %rs3, %rs1007;
  selp.u16 %rs1010, 1, 0, __$temp3;}
	// end inline asm
	setp.eq.s16 	%p262, %rs1010, 0;
	selp.b16 	%rs1023, %rs1007, %rs3, %p262;
	// begin inline asm
	{mul.f16 %rs1013,%rs1014,%rs1015;
}
	// end inline asm
	// begin inline asm
	{add.f16 %rs1016,%rs1013,%rs1018;
}
	// end inline asm
	// begin inline asm
	{ .reg .pred __$temp3;
  setp.gt.f16  __$temp3, %rs3, %rs1016;
  selp.u16 %rs1019, 1, 0, __$temp3;}
	// end inline asm
	setp.eq.s16 	%p263, %rs1019, 0;
	selp.b16 	%rs1026, %rs1016, %rs3, %p263;
	mov.b32 	%r714, {%rs1023, %rs1026};
	mov.b32 	%r715, 1;
	mov.b32 	%r737, -1;
	// begin inline asm
	{shfl.sync.bfly.b32 %r713,%r714,%r715,%r32,%r737;
}
	// end inline asm
	mov.b32 	{%rs1024, %rs1027}, %r713;
	// begin inline asm
	{ .reg .pred __$temp3;
  setp.gt.f16  __$temp3, %rs1023, %rs1024;
  selp.u16 %rs1022, 1, 0, __$temp3;}
	// end inline asm
	setp.eq.s16 	%p264, %rs1022, 0;
	selp.b16 	%rs1029, %rs1024, %rs1023, %p264;
	// begin inline asm
	{ .reg .pred __$temp3;
  setp.gt.f16  __$temp3, %rs1026, %rs1027;
  selp.u16 %rs1025, 1, 0, __$temp3;}
	// end inline asm
	setp.eq.s16 	%p265, %rs1025, 0;
	selp.b16 	%rs1032, %rs1027, %rs1026, %p265;
	mov.b32 	%r719, {%rs1029, %rs1032};
	mov.b32 	%r720, 2;
	// begin inline asm
	{shfl.sync.bfly.b32 %r718,%r719,%r720,%r32,%r737;
}
	// end inline asm
	mov.b32 	{%rs1030, %rs1033}, %r718;
	// begin inline asm
	{ .reg .pred __$temp3;
  setp.gt.f16  __$temp3, %rs1029, %rs1030;
  selp.u16 %rs1028, 1, 0, __$temp3;}
	// end inline asm
	setp.eq.s16 	%p266, %rs1028, 0;
	selp.b16 	%rs1035, %rs1030, %rs1029, %p266;
	// begin inline asm
	{ .reg .pred __$temp3;
  setp.gt.f16  __$temp3, %rs1032, %rs1033;
  selp.u16 %rs1031, 1, 0, __$temp3;}
	// end inline asm
	setp.eq.s16 	%p267, %rs1031, 0;
	selp.b16 	%rs1038, %rs1033, %rs1032, %p267;
	mov.b32 	%r724, {%rs1035, %rs1038};
	mov.b32 	%r725, 4;
	// begin inline asm
	{shfl.sync.bfly.b32 %r723,%r724,%r725,%r32,%r737;
}
	// end inline asm
	mov.b32 	{%rs1036, %rs1039}, %r723;
	// begin inline asm
	{ .reg .pred __$temp3;
  setp.gt.f16  __$temp3, %rs1035, %rs1036;
  selp.u16 %rs1034, 1, 0, __$temp3;}
	// end inline asm
	setp.eq.s16 	%p268, %rs1034, 0;
	selp.b16 	%rs1041, %rs1036, %rs1035, %p268;
	// begin inline asm
	{ .reg .pred __$temp3;
  setp.gt.f16  __$temp3, %rs1038, %rs1039;
  selp.u16 %rs1037, 1, 0, __$temp3;}
	// end inline asm
	setp.eq.s16 	%p269, %rs1037, 0;
	selp.b16 	%rs1044, %rs1039, %rs1038, %p269;
	mov.b32 	%r729, {%rs1041, %rs1044};
	mov.b32 	%r730, 8;
	// begin inline asm
	{shfl.sync.bfly.b32 %r728,%r729,%r730,%r32,%r737;
}
	// end inline asm
	mov.b32 	{%rs1042, %rs1045}, %r728;
	// begin inline asm
	{ .reg .pred __$temp3;
  setp.gt.f16  __$temp3, %rs1041, %rs1042;
  selp.u16 %rs1040, 1, 0, __$temp3;}
	// end inline asm
	setp.eq.s16 	%p270, %rs1040, 0;
	selp.b16 	%rs1047, %rs1042, %rs1041, %p270;
	// begin inline asm
	{ .reg .pred __$temp3;
  setp.gt.f16  __$temp3, %rs1044, %rs1045;
  selp.u16 %rs1043, 1, 0, __$temp3;}
	// end inline asm
	setp.eq.s16 	%p271, %rs1043, 0;
	selp.b16 	%rs1050, %rs1045, %rs1044, %p271;
	mov.b32 	%r734, {%rs1047, %rs1050};
	mov.b32 	%r735, 16;
	// begin inline asm
	{shfl.sync.bfly.b32 %r733,%r734,%r735,%r32,%r737;
}
	// end inline asm
	mov.b32 	{%rs1048, %rs1051}, %r733;
	// begin inline asm
	{ .reg .pred __$temp3;
  setp.gt.f16  __$temp3, %rs1047, %rs1048;
  selp.u16 %rs1046, 1, 0, __$temp3;}
	// end inline asm
	setp.eq.s16 	%p272, %rs1046, 0;
	selp.b16 	%rs1052, %rs1048, %rs1047, %p272;
	// begin inline asm
	{ .reg .pred __$temp3;
  setp.gt.f16  __$temp3, %rs1050, %rs1051;
  selp.u16 %rs1049, 1, 0, __$temp3;}
	// end inline asm
	setp.eq.s16 	%p273, %rs1049, 0;
	selp.b16 	%rs1053, %rs1051, %rs1050, %p273;
	// begin inline asm
	{  cvt.f32.f16 %f106, %rs1052;}

	// end inline asm
	// begin inline asm
	{  cvt.f32.f16 %f107, %rs1053;}

	// end inline asm
	@%p261 bra 	$L__BB3_42;
	st.shared.v2.f32 	[%r6+160], {%f106, %f107};
$L__BB3_42:
	setp.ne.s32 	%p274, %r1, 0;
	ld.shared.u32 	%r766, [%r5+84];
	mov.b32 	{%rs1055, %rs1064}, %r766;
	ld.global.nc.u32 	%r767, [%rd2+84];
	mov.b32 	{%rs1056, %rs1065}, %r767;
	ld.global.nc.u32 	%r768, [%rd1+84];
	mov.b32 	{%rs1059, %rs1068}, %r768;
	// begin inline asm
	{mul.f16 %rs1054,%rs1055,%rs1056;
}
	// end inline asm
	// begin inline asm
	{add.f16 %rs1057,%rs1054,%rs1059;
}
	// end inline asm
	// begin inline asm
	{ .reg .pred __$temp3;
  setp.gt.f16  __$temp3, %rs3, %rs1057;
  selp.u16 %rs1060, 1, 0, __$temp3;}
	// end inline asm
	setp.eq.s16 	%p275, %rs1060, 0;
	selp.b16 	%rs1073, %rs1057, %rs3, %p275;
	// begin inline asm
	{mul.f16 %rs1063,%rs1064,%rs1065;
}
	// end inline asm
	// begin inline asm
	{add.f16 %rs1066,%rs1063,%rs1068;
}
	// end inline asm
	// begin inline asm
	{ .reg .pred __$temp3;
  setp.gt.f16  __$temp3, %rs3, %rs1066;
  selp.u16 %rs1069, 1, 0, __$temp3;}
	// end inline asm
	setp.eq.s16 	%p276, %rs1069, 0;
	selp.b16 	%rs1076, %rs1066, %rs3, %p276;
	mov.b32 	%r742, {%rs1073, %rs1076};
	mov.b32 	%r743, 1;
	mov.b32 	%r765, -1;
	// begin inline asm
	{shfl.sync.bfly.b32 %r741,%r742,%r743,%r32,%r765;
}
	// end inline asm
	mov.b32 	{%rs1074, %rs1077}, %r741;
	// begin inline asm
	{ .reg .pred __$temp3;
  setp.gt.f16  __$temp3, %rs1073, %rs1074;
  selp.u16 %rs1072, 1, 0, __$temp3;}
	// end inline asm
	setp.eq.s16 	%p277, %rs1072, 0;
	selp.b16 	%rs1079, %rs1074, %rs1073, %p277;
	// begin inline asm
	{ .reg .pred __$temp3;
  setp.gt.f16  __$temp3, %rs1076, %rs1077;
  selp.u16 %rs1075, 1, 0, __$temp3;}
	// end inline asm
	setp.eq.s16 	%p278, %rs1075, 0;
	selp.b16 	%rs1082, %rs1077, %rs1076, %p278;
	mov.b32 	%r747, {%rs1079, %rs1082};
	mov.b32 	%r748, 2;
	// begin inline asm
	{shfl.sync.bfly.b32 %r746,%r747,%r748,%r32,%r765;
}
	// end inline asm
	mov.b32 	{%rs1080, %rs1083}, %r746;
	// begin inline asm
	{ .reg .pred __$temp3;
  setp.gt.f16  __$temp3, %rs1079, %rs1080;
  selp.u16 %rs1078, 1, 0, __$temp3;}
	// end inline asm
	setp.eq.s16 	%p279, %rs1078, 0;
	selp.b16 	%rs1085, %rs1080, %rs1079, %p279;
	// begin inline asm
	{ .reg .pred __$temp3;
  setp.gt.f16  __$temp3, %rs1082, %rs1083;
  selp.u16 %rs1081, 1, 0, __$temp3;}
	// end inline asm
	setp.eq.s16 	%p280, %rs1081, 0;
	selp.b16 	%rs1088, %rs1083, %rs1082, %p280;
	mov.b32 	%r752, {%rs1085, %rs1088};
	mov.b32 	%r753, 4;
	// begin inline asm
	{shfl.sync.bfly.b32 %r751,%r752,%r753,%r32,%r765;
}
	// end inline asm
	mov.b32 	{%rs1086, %rs1089}, %r751;
	// begin inline asm
	{ .reg .pred __$temp3;
  setp.gt.f16  __$temp3, %rs1085, %rs1086;
  selp.u16 %rs1084, 1, 0, __$temp3;}
	// end inline asm
	setp.eq.s16 	%p281, %rs1084, 0;
	selp.b16 	%rs1091, %rs1086, %rs1085, %p281;
	// begin inline asm
	{ .reg .pred __$temp3;
  setp.gt.f16  __$temp3, %rs1088, %rs1089;
  selp.u16 %rs1087, 1, 0, __$temp3;}
	// end inline asm
	setp.eq.s16 	%p282, %rs1087, 0;
	selp.b16 	%rs1094, %rs1089, %rs1088, %p282;
	mov.b32 	%r757, {%rs1091, %rs1094};
	mov.b32 	%r758, 8;
	// begin inline asm
	{shfl.sync.bfly.b32 %r756,%r757,%r758,%r32,%r765;
}
	// end inline asm
	mov.b32 	{%rs1092, %rs1095}, %r756;
	// begin inline asm
	{ .reg .pred __$temp3;
  setp.gt.f16  __$temp3, %rs1091, %rs1092;
  selp.u16 %rs1090, 1, 0, __$temp3;}
	// end inline asm
	setp.eq.s16 	%p283, %rs1090, 0;
	selp.b16 	%rs1097, %rs1092, %rs1091, %p283;
	// begin inline asm
	{ .reg .pred __$temp3;
  setp.gt.f16  __$temp3, %rs1094, %rs1095;
  selp.u16 %rs1093, 1, 0, __$temp3;}
	// end inline asm
	setp.eq.s16 	%p284, %rs1093, 0;
	selp.b16 	%rs1100, %rs1095, %rs1094, %p284;
	mov.b32 	%r762, {%rs1097, %rs1100};
	mov.b32 	%r763, 16;
	// begin inline asm
	{shfl.sync.bfly.b32 %r761,%r762,%r763,%r32,%r765;
}
	// end inline asm
	mov.b32 	{%rs1098, %rs1101}, %r761;
	// begin inline asm
	{ .reg .pred __$temp3;
  setp.gt.f16  __$temp3, %rs1097, %rs1098;
  selp.u16 %rs1096, 1, 0, __$temp3;}
	// end inline asm
	setp.eq.s16 	%p285, %rs1096, 0;
	selp.b16 	%rs1102, %rs1098, %rs1097, %p285;
	// begin inline asm
	{ .reg .pred __$temp3;
  setp.gt.f16  __$temp3, %rs1100, %rs1101;
  selp.u16 %rs1099, 1, 0, __$temp3;}
	// end inline asm
	setp.eq.s16 	%p286, %rs1099, 0;
	selp.b16 	%rs1103, %rs1101, %rs1100, %p286;
	// begin inline asm
	{  cvt.f32.f16 %f108, %rs1102;}

	// end inline asm
	// begin inline asm
	{  cvt.f32.f16 %f109, %rs1103;}

	// end inline asm
	@%p274 bra 	$L__BB3_44;
	st.shared.v2.f32 	[%r6+168], {%f108, %f109};
$L__BB3_44:
	setp.ne.s32 	%p287, %r1, 0;
	ld.shared.u32 	%r794, [%r5+88];
	mov.b32 	{%rs1105, %rs1114}, %r794;
	ld.global.nc.u32 	%r795, [%rd2+88];
	mov.b32 	{%rs1106, %rs1115}, %r795;
	ld.global.nc.u32 	%r796, [%rd1+88];
	mov.b32 	{%rs1109, %rs1118}, %r796;
	// begin inline asm
	{mul.f16 %rs1104,%rs1105,%rs1106;
}
	// end inline asm
	// begin inline asm
	{add.f16 %rs1107,%rs1104,%rs1109;
}
	// end inline asm
	// begin inline asm
	{ .reg .pred __$temp3;
  setp.gt.f16  __$temp3, %rs3, %rs1107;
  selp.u16 %rs1110, 1, 0, __$temp3;}
	// end inline asm
	setp.eq.s16 	%p288, %rs1110, 0;
	selp.b16 	%rs1123, %rs1107, %rs3, %p288;
	// begin inline asm
	{mul.f16 %rs1113,%rs1114,%rs1115;
}
	// end inline asm
	// begin inline asm
	{add.f16 %rs1116,%rs1113,%rs1118;
}
	// end inline asm
	// begin inline asm
	{ .reg .pred __$temp3;
  setp.gt.f16  __$temp3, %rs3, %rs1116;
  selp.u16 %rs1119, 1, 0, __$temp3;}
	// end inline asm
	setp.eq.s16 	%p289, %rs1119, 0;
	selp.b16 	%rs1126, %rs1116, %rs3, %p289;
	mov.b32 	%r770, {%rs1123, %rs1126};
	mov.b32 	%r771, 1;
	mov.b32 	%r793, -1;
	// begin inline asm
	{shfl.sync.bfly.b32 %r769,%r770,%r771,%r32,%r793;
}
	// end inline asm
	mov.b32 	{%rs1124, %rs1127}, %r769;
	// begin inline asm
	{ .reg .pred __$temp3;
  setp.gt.f16  __$temp3, %rs1123, %rs1124;
  selp.u16 %rs1122, 1, 0, __$temp3;}
	// end inline asm
	setp.eq.s16 	%p290, %rs1122, 0;
	selp.b16 	%rs1129, %rs1124, %rs1123, %p290;
	// begin inline asm
	{ .reg .pred __$temp3;
  setp.gt.f16  __$temp3, %rs1126, %rs1127;
  selp.u16 %rs1125, 1, 0, __$temp3;}
	// end inline asm
	setp.eq.s16 	%p291, %rs1125, 0;
	selp.b16 	%rs1132, %rs1127, %rs1126, %p291;
	mov.b32 	%r775, {%rs1129, %rs1132};
	mov.b32 	%r776, 2;
	// begin inline asm
	{shfl.sync.bfly.b32 %r774,%r775,%r776,%r32,%r793;
}
	// end inline asm
	mov.b32 	{%rs1130, %rs1133}, %r774;
	// begin inline asm
	{ .reg .pred __$temp3;
  setp.gt.f16  __$temp3, %rs1129, %rs1130;
  selp.u16 %rs1128, 1, 0, __$temp3;}
	// end inline asm
	setp.eq.s16 	%p292, %rs1128, 0;
	selp.b16 	%rs1135, %rs1130, %rs1129, %p292;
	// begin inline asm
	{ .reg .pred __$temp3;
  setp.gt.f16  __$temp3, %rs1132, %rs1133;
  selp.u16 %rs1131, 1, 0, __$temp3;}
	// end inline asm
	setp.eq.s16 	%p293, %rs1131, 0;
	selp.b16 	%rs1138, %rs1133, %rs1132, %p293;
	mov.b32 	%r780, {%rs1135, %rs1138};
	mov.b32 	%r781, 4;
	// begin inline asm
	{shfl.sync.bfly.b32 %r779,%r780,%r781,%r32,%r793;
}
	// end inline asm
	mov.b32 	{%rs1136, %rs1139}, %r779;
	// begin inline asm
	{ .reg .pred __$temp3;
  setp.gt.f16  __$temp3, %rs1135, %rs1136;
  selp.u16 %rs1134, 1, 0, __$temp3;}
	// end inline asm
	setp.eq.s16 	%p294, %rs1134, 0;
	selp.b16 	%rs1141, %rs1136, %rs1135, %p294;
	// begin inline asm
	{ .reg .pred __$temp3;
  setp.gt.f16  __$temp3, %rs1138, %rs1139;
  selp.u16 %rs1137, 1, 0, __$temp3;}
	// end inline asm
	setp.eq.s16 	%p295, %rs1137, 0;
	selp.b16 	%rs1144, %rs1139, %rs1138, %p295;
	mov.b32 	%r785, {%rs1141, %rs1144};
	mov.b32 	%r786, 8;
	// begin inline asm
	{shfl.sync.bfly.b32 %r784,%r785,%r786,%r32,%r793;
}
	// end inline asm
	mov.b32 	{%rs1142, %rs1145}, %r784;
	// begin inline asm
	{ .reg .pred __$temp3;
  setp.gt.f16  __$temp3, %rs1141, %rs1142;
  selp.u16 %rs1140, 1, 0, __$temp3;}
	// end inline asm
	setp.eq.s16 	%p296, %rs1140, 0;
	selp.b16 	%rs1147, %rs1142, %rs1141, %p296;
	// begin inline asm
	{ .reg .pred __$temp3;
  setp.gt.f16  __$temp3, %rs1144, %rs1145;
  selp.u16 %rs1143, 1, 0, __$temp3;}
	// end inline asm
	setp.eq.s16 	%p297, %rs1143, 0;
	selp.b16 	%rs1150, %rs1145, %rs1144, %p297;
	mov.b32 	%r790, {%rs1147, %rs1150};
	mov.b32 	%r791, 16;
	// begin inline asm
	{shfl.sync.bfly.b32 %r789,%r790,%r791,%r32,%r793;
}
	// end inline asm
	mov.b32 	{%rs1148, %rs1151}, %r789;
	// begin inline asm
	{ .reg .pred __$temp3;
  setp.gt.f16  __$temp3, %rs1147, %rs1148;
  selp.u16 %rs1146, 1, 0, __$temp3;}
	// end inline asm
	setp.eq.s16 	%p298, %rs1146, 0;
	selp.b16 	%rs1152, %rs1148, %rs1147, %p298;
	// begin inline asm
	{ .reg .pred __$temp3;
  setp.gt.f16  __$temp3, %rs1150, %rs1151;
  selp.u16 %rs1149, 1, 0, __$temp3;}
	// end inline asm
	setp.eq.s16 	%p299, %rs1149, 0;
	selp.b16 	%rs1153, %rs1151, %rs1150, %p299;
	// begin inline asm
	{  cvt.f32.f16 %f110, %rs1152;}

	// end inline asm
	// begin inline asm
	{  cvt.f32.f16 %f111, %rs1153;}

	// end inline asm
	@%p287 bra 	$L__BB3_46;
	st.shared.v2.f32 	[%r6+176], {%f110, %f111};
$L__BB3_46:
	setp.ne.s32 	%p300, %r1, 0;
	ld.shared.u32 	%r822, [%r5+92];
	mov.b32 	{%rs1155, %rs1164}, %r822;
	ld.global.nc.u32 	%r823, [%rd2+92];
	mov.b32 	{%rs1156, %rs1165}, %r823;
	ld.global.nc.u32 	%r824, [%rd1+92];
	mov.b32 	{%rs1159, %rs1168}, %r824;
	// begin inline asm
	{mul.f16 %rs1154,%rs1155,%rs1156;
}
	// end inline asm
	// begin inline asm
	{add.f16 %rs1157,%rs1154,%rs1159;
}
	// end inline asm
	// begin inline asm
	{ .reg .pred __$temp3;
  setp.gt.f16  __$temp3, %rs3, %rs1157;
  selp.u16 %rs1160, 1, 0, __$temp3;}
	// end inline asm
	setp.eq.s16 	%p301, %rs1160, 0;
	selp.b16 	%rs1173, %rs1157, %rs3, %p301;
	// begin inline asm
	{mul.f16 %rs1163,%rs1164,%rs1165;
}
	// end inline asm
	// begin inline asm
	{add.f16 %rs1166,%rs1163,%rs1168;
}
	// end inline asm
	// begin inline asm
	{ .reg .pred __$temp3;
  setp.gt.f16  __$temp3, %rs3, %rs1166;
  selp.u16 %rs1169, 1, 0, __$temp3;}
	// end inline asm
	setp.eq.s16 	%p302, %rs1169, 0;
	selp.b16 	%rs1176, %rs1166, %rs3, %p302;
	mov.b32 	%r798, {%rs1173, %rs1176};
	mov.b32 	%r799, 1;
	mov.b32 	%r821, -1;
	// begin inline asm
	{shfl.sync.bfly.b32 %r797,%r798,%r799,%r32,%r821;
}
	// end inline asm
	mov.b32 	{%rs1174, %rs1177}, %r797;
	// begin inline asm
	{ .reg .pred __$temp3;
  setp.gt.f16  __$temp3, %rs1173, %rs1174;
  selp.u16 %rs1172, 1, 0, __$temp3;}
	// end inline asm
	setp.eq.s16 	%p303, %rs1172, 0;
	selp.b16 	%rs1179, %rs1174, %rs1173, %p303;
	// begin inline asm
	{ .reg .pred __$temp3;
  setp.gt.f16  __$temp3, %rs1176, %rs1177;
  selp.u16 %rs1175, 1, 0, __$temp3;}
	// end inline asm
	setp.eq.s16 	%p304, %rs1175, 0;
	selp.b16 	%rs1182, %rs1177, %rs1176, %p304;
	mov.b32 	%r803, {%rs1179, %rs1182};
	mov.b32 	%r804, 2;
	// begin inline asm
	{shfl.sync.bfly.b32 %r802,%r803,%r804,%r32,%r821;
}
	// end inline asm
	mov.b32 	{%rs1180, %rs1183}, %r802;
	// begin inline asm
	{ .reg .pred __$temp3;
  setp.gt.f16  __$temp3, %rs1179, %rs1180;
  selp.u16 %rs1178, 1, 0, __$temp3;}
	// end inline asm
	setp.eq.s16 	%p305, %rs1178, 0;
	selp.b16 	%rs1185, %rs1180, %rs1179, %p305;
	// begin inline asm
	{ .reg .pred __$temp3;
  setp.gt.f16  __$temp3, %rs1182, %rs1183;
  selp.u16 %rs1181, 1, 0, __$temp3;}
	// end inline asm
	setp.eq.s16 	%p306, %rs1181, 0;
	selp.b16 	%rs1188, %rs1183, %rs1182, %p306;
	mov.b32 	%r808, {%rs1185, %rs1188};
	mov.b32 	%r809, 4;
	// begin inline asm
	{shfl.sync.bfly.b32 %r807,%r808,%r809,%r32,%r821;
}
	// end inline asm
	mov.b32 	{%rs1186, %rs1189}, %r807;
	// begin inline asm
	{ .reg .pred __$temp3;
  setp.gt.f16  __$temp3, %rs1185, %rs1186;
  selp.u16 %rs1184, 1, 0, __$temp3;}
	// end inline asm
	setp.eq.s16 	%p307, %rs1184, 0;
	selp.b16 	%rs1191, %rs1186, %rs1185, %p307;
	// begin inline asm
	{ .reg .pred __$temp3;
  setp.gt.f16  __$temp3, %rs1188, %rs1189;
  selp.u16 %rs1187, 1, 0, __$temp3;}
	// end inline asm
	setp.eq.s16 	%p308, %rs1187, 0;
	selp.b16 	%rs1194, %rs1189, %rs1188, %p308;
	mov.b32 	%r813, {%rs1191, %rs1194};
	mov.b32 	%r814, 8;
	// begin inline asm
	{shfl.sync.bfly.b32 %r812,%r813,%r814,%r32,%r821;
}
	// end inline asm
	mov.b32 	{%rs1192, %rs1195}, %r812;
	// begin inline asm
	{ .reg .pred __$temp3;
  setp.gt.f16  __$temp3, %rs1191, %rs1192;
  selp.u16 %rs1190, 1, 0, __$temp3;}
	// end inline asm
	setp.eq.s16 	%p309, %rs1190, 0;
	selp.b16 	%rs1197, %rs1192, %rs1191, %p309;
	// begin inline asm
	{ .reg .pred __$temp3;
  setp.gt.f16  __$temp3, %rs1194, %rs1195;
  selp.u16 %rs1193, 1, 0, __$temp3;}
	// end inline asm
	setp.eq.s16 	%p310, %rs1193, 0;
	selp.b16 	%rs1200, %rs1195, %rs1194, %p310;
	mov.b32 	%r818, {%rs1197, %rs1200};
	mov.b32 	%r819, 16;
	// begin inline asm
	{shfl.sync.bfly.b32 %r817,%r818,%r819,%r32,%r821;
}
	// end inline asm
	mov.b32 	{%rs1198, %rs1201}, %r817;
	// begin inline asm
	{ .reg .pred __$temp3;
  setp.gt.f16  __$temp3, %rs1197, %rs1198;
  selp.u16 %rs1196, 1, 0, __$temp3;}
	// end inline asm
	setp.eq.s16 	%p311, %rs1196, 0;
	selp.b16 	%rs1202, %rs1198, %rs1197, %p311;
	// begin inline asm
	{ .reg .pred __$temp3;
  setp.gt.f16  __$temp3, %rs1200, %rs1201;
  selp.u16 %rs1199, 1, 0, __$temp3;}
	// end inline asm
	setp.eq.s16 	%p312, %rs1199, 0;
	selp.b16 	%rs1203, %rs1201, %rs1200, %p312;
	// begin inline asm
	{  cvt.f32.f16 %f112, %rs1202;}

	// end inline asm
	// begin inline asm
	{  cvt.f32.f16 %f113, %rs1203;}

	// end inline asm
	@%p300 bra 	$L__BB3_48;
	st.shared.v2.f32 	[%r6+184], {%f112, %f113};
$L__BB3_48:
	setp.ne.s32 	%p313, %r1, 0;
	ld.shared.u32 	%r850, [%r5+96];
	mov.b32 	{%rs1205, %rs1214}, %r850;
	ld.global.nc.u32 	%r851, [%rd2+96];
	mov.b32 	{%rs1206, %rs1215}, %r851;
	ld.global.nc.u32 	%r852, [%rd1+96];
	mov.b32 	{%rs1209, %rs1218}, %r852;
	// begin inline asm
	{mul.f16 %rs1204,%rs1205,%rs1206;
}
	// end inline asm
	// begin inline asm
	{add.f16 %rs1207,%rs1204,%rs1209;
}
	// end inline asm
	// begin inline asm
	{ .reg .pred __$temp3;
  setp.gt.f16  __$temp3, %rs3, %rs1207;
  selp.u16 %rs1210, 1, 0, __$temp3;}
	// end inline asm
	setp.eq.s16 	%p314, %rs1210, 0;
	selp.b16 	%rs1223, %rs1207, %rs3, %p314;
	// begin inline asm
	{mul.f16 %rs1213,%rs1214,%rs1215;
}
	// end inline asm
	// begin inline asm
	{add.f16 %rs1216,%rs1213,%rs1218;
}
	// end inline asm
	// begin inline asm
	{ .reg .pred __$temp3;
  setp.gt.f16  __$temp3, %rs3, %rs1216;
  selp.u16 %rs1219, 1, 0, __$temp3;}
	// end inline asm
	setp.eq.s16 	%p315, %rs1219, 0;
	selp.b16 	%rs1226, %rs1216, %rs3, %p315;
	mov.b32 	%r826, {%rs1223, %rs1226};
	mov.b32 	%r827, 1;
	mov.b32 	%r849, -1;
	// begin inline asm
	{shfl.sync.bfly.b32 %r825,%r826,%r827,%r32,%r849;
}
	// end inline asm
	mov.b32 	{%rs1224, %rs1227}, %r825;
	// begin inline asm
	{ .reg .pred __$temp3;
  setp.gt.f16  __$temp3, %rs1223, %rs1224;
  selp.u16 %rs1222, 1, 0, __$temp3;}
	// end inline asm
	setp.eq.s16 	%p316, %rs1222, 0;
	selp.b16 	%rs1229, %rs1224, %rs1223, %p316;
	// begin inline asm
	{ .reg .pred __$temp3;
  setp.gt.f16  __$temp3, %rs1226, %rs1227;
  selp.u16 %rs1225, 1, 0, __$temp3;}
	// end inline asm
	setp.eq.s16 	%p317, %rs1225, 0;
	selp.b16 	%rs1232, %rs1227, %rs1226, %p317;
	mov.b32 	%r831, {%rs1229, %rs1232};
	mov.b32 	%r832, 2;
	// begin inline asm
	{shfl.sync.bfly.b32 %r830,%r831,%r832,%r32,%r849;
}
	// end inline asm
	mov.b32 	{%rs1230, %rs1233}, %r830;
	// begin inline asm
	{ .reg .pred __$temp3;
  setp.gt.f16  __$temp3, %rs1229, %rs1230;
  selp.u16 %rs1228, 1, 0, __$temp3;}
	// end inline asm
	setp.eq.s16 	%p318, %rs1228, 0;
	selp.b16 	%rs1235, %rs1230, %rs1229, %p318;
	// begin inline asm
	{ .reg .pred __$temp3;
  setp.gt.f16  __$temp3, %rs1232, %rs1233;
  selp.u16 %rs1231, 1, 0, __$temp3;}
	// end inline asm
	setp.eq.s16 	%p319, %rs1231, 0;
	selp.b16 	%rs1238, %rs1233, %rs1232, %p319;
	mov.b32 	%r836, {%rs1235, %rs1238};
	mov.b32 	%r837, 4;
	// begin inline asm
	{shfl.sync.bfly.b32 %r835,%r836,%r837,%r32,%r849;
}
	// end inline asm
	mov.b32 	{%rs1236, %rs1239}, %r835;
	// begin inline asm
	{ .reg .pred __$temp3;
  setp.gt.f16  __$temp3, %rs1235, %rs1236;
  selp.u16 %rs1234, 1, 0, __$temp3;}
	// end inline asm
	setp.eq.s16 	%p320, %rs1234, 0;
	selp.b16 	%rs1241, %rs1236, %rs1235, %p320;
	// begin inline asm
	{ .reg .pred __$temp3;
  setp.gt.f16  __$temp3, %rs1238, %rs1239;
  selp.u16 %rs1237, 1, 0, __$temp3;}
	// end inline asm
	setp.eq.s16 	%p321, %rs1237, 0;
	selp.b16 	%rs1244, %rs1239, %rs1238, %p321;
	mov.b32 	%r841, {%rs1241, %rs1244};
	mov.b32 	%r842, 8;
	// begin inline asm
	{shfl.sync.bfly.b32 %r840,%r841,%r842,%r32,%r849;
}
	// end inline asm
	mov.b32 	{%rs1242, %rs1245}, %r840;
	// begin inline asm
	{ .reg .pred __$temp3;
  setp.gt.f16  __$temp3, %rs1241, %rs1242;
  selp.u16 %rs1240, 1, 0, __$temp3;}
	// end inline asm
	setp.eq.s16 	%p322, %rs1240, 0;
	selp.b16 	%rs1247, %rs1242, %rs1241, %p322;
	// begin inline asm
	{ .reg .pred __$temp3;
  setp.gt.f16  __$temp3, %rs1244, %rs1245;
  selp.u16 %rs1243, 1, 0, __$temp3;}
	// end inline asm
	setp.eq.s16 	%p323, %rs1243, 0;
	selp.b16 	%rs1250, %rs1245, %rs1244, %p323;
	mov.b32 	%r846, {%rs1247, %rs1250};
	mov.b32 	%r847, 16;
	// begin inline asm
	{shfl.sync.bfly.b32 %r845,%r846,%r847,%r32,%r849;
}
	// end inline asm
	mov.b32 	{%rs1248, %rs1251}, %r845;
	// begin inline asm
	{ .reg .pred __$temp3;
  setp.gt.f16  __$temp3, %rs1247, %rs1248;
  selp.u16 %rs1246, 1, 0, __$temp3;}
	// end inline asm
	setp.eq.s16 	%p324, %rs1246, 0;
	selp.b16 	%rs1252, %rs1248, %rs1247, %p324;
	// begin inline asm
	{ .reg .pred __$temp3;
  setp.gt.f16  __$temp3, %rs1250, %rs1251;
  selp.u16 %rs1249, 1, 0, __$temp3;}
	// end inline asm
	setp.eq.s16 	%p325, %rs1249, 0;
	selp.b16 	%rs1253, %rs1251, %rs1250, %p325;
	// begin inline asm
	{  cvt.f32.f16 %f114, %rs1252;}

	// end inline asm
	// begin inline asm
	{  cvt.f32.f16 %f115, %rs1253;}

	// end inline asm
	@%p313 bra 	$L__BB3_50;
	st.shared.v2.f32 	[%r6+192], {%f114, %f115};
$L__BB3_50:
	setp.ne.s32 	%p326, %r1, 0;
	ld.shared.u32 	%r878, [%r5+100];
	mov.b32 	{%rs1255, %rs1264}, %r878;
	ld.global.nc.u32 	%r879, [%rd2+100];
	mov.b32 	{%rs1256, %rs1265}, %r879;
	ld.global.nc.u32 	%r880, [%rd1+100];
	mov.b32 	{%rs1259, %rs1268}, %r880;
	// begin inline asm
	{mul.f16 %rs1254,%rs1255,%rs1256;
}
	// end inline asm
	// begin inline asm
	{add.f16 %rs1257,%rs1254,%rs1259;
}
	// end inline asm
	// begin inline asm
	{ .reg .pred __$temp3;
  setp.gt.f16  __$temp3, %rs3, %rs1257;
  selp.u16 %rs1260, 1, 0, __$temp3;}
	// end inline asm
	setp.eq.s16 	%p327, %rs1260, 0;
	selp.b16 	%rs1273, %rs1257, %rs3, %p327;
	// begin inline asm
	{mul.f16 %rs1263,%rs1264,%rs1265;
}
	// end inline asm
	// begin inline asm
	{add.f16 %rs1266,%rs1263,%rs1268;
}
	// end inline asm
	// begin inline asm
	{ .reg .pred __$temp3;
  setp.gt.f16  __$temp3, %rs3, %rs1266;
  selp.u16 %rs1269, 1, 0, __$temp3;}
	// end inline asm
	setp.eq.s16 	%p328, %rs1269, 0;
	selp.b16 	%rs1276, %rs1266, %rs3, %p328;
	mov.b32 	%r854, {%rs1273, %rs1276};
	mov.b32 	%r855, 1;
	mov.b32 	%r877, -1;
	// begin inline asm
	{shfl.sync.bfly.b32 %r853,%r854,%r855,%r32,%r877;
}
	// end inline asm
	mov.b32 	{%rs1274, %rs1277}, %r853;
	// begin inline asm
	{ .reg .pred __$temp3;
  setp.gt.f16  __$temp3, %rs1273, %rs1274;
  selp.u16 %rs1272, 1, 0, __$temp3;}
	// end inline asm
	setp.eq.s16 	%p329, %rs1272, 0;
	selp.b16 	%rs1279, %rs1274, %rs1273, %p329;
	// begin inline asm
	{ .reg .pred __$temp3;
  setp.gt.f16  __$temp3, %rs1276, %rs1277;
  selp.u16 %rs1275, 1, 0, __$temp3;}
	// end inline asm
	setp.eq.s16 	%p330, %rs1275, 0;
	selp.b16 	%rs1282, %rs1277, %rs1276, %p330;
	mov.b32 	%r859, {%rs1279, %rs1282};
	mov.b32 	%r860, 2;
	// begin inline asm
	{shfl.sync.bfly.b32 %r858,%r859,%r860,%r32,%r877;
}
	// end inline asm
	mov.b32 	{%rs1280, %rs1283}, %r858;
	// begin inline asm
	{ .reg .pred __$temp3;
  setp.gt.f16  __$temp3, %rs1279, %rs1280;
  selp.u16 %rs1278, 1, 0, __$temp3;}
	// end inline asm
	setp.eq.s16 	%p331, %rs1278, 0;
	selp.b16 	%rs1285, %rs1280, %rs1279, %p331;
	// begin inline asm
	{ .reg .pred __$temp3;
  setp.gt.f16  __$temp3, %rs1282, %rs1283;
  selp.u16 %rs1281, 1, 0, __$temp3;}
	// end inline asm
	setp.eq.s16 	%p332, %rs1281, 0;
	selp.b16 	%rs1288, %rs1283, %rs1282, %p332;
	mov.b32 	%r864, {%rs1285, %rs1288};
	mov.b32 	%r865, 4;
	// begin inline asm
	{shfl.sync.bfly.b32 %r863,%r864,%r865,%r32,%r877;
}
	// end inline asm
	mov.b32 	{%rs1286, %rs1289}, %r863;
	// begin inline asm
	{ .reg .pred __$temp3;
  setp.gt.f16  __$temp3, %rs1285, %rs1286;
  selp.u16 %rs1284, 1, 0, __$temp3;}
	// end inline asm
	setp.eq.s16 	%p333, %rs1284, 0;
	selp.b16 	%rs1291, %rs1286, %rs1285, %p333;
	// begin inline asm
	{ .reg .pred __$temp3;
  setp.gt.f16  __$temp3, %rs1288, %rs1289;
  selp.u16 %rs1287, 1, 0, __$temp3;}
	// end inline asm
	setp.eq.s16 	%p334, %rs1287, 0;
	selp.b16 	%rs1294, %rs1289, %rs1288, %p334;
	mov.b32 	%r869, {%rs1291, %rs1294};
	mov.b32 	%r870, 8;
	// begin inline asm
	{shfl.sync.bfly.b32 %r868,%r869,%r870,%r32,%r877;
}
	// end inline asm
	mov.b32 	{%rs1292, %rs1295}, %r868;
	// begin inline asm
	{ .reg .pred __$temp3;
  setp.gt.f16  __$temp3, %rs1291, %rs1292;
  selp.u16 %rs1290, 1, 0, __$temp3;}
	// end inline asm
	setp.eq.s16 	%p335, %rs1290, 0;
	selp.b16 	%rs1297, %rs1292, %rs1291, %p335;
	// begin inline asm
	{ .reg .pred __$temp3;
  setp.gt.f16  __$temp3, %rs1294, %rs1295;
  selp.u16 %rs1293, 1, 0, __$temp3;}
	// end inline asm
	setp.eq.s16 	%p336, %rs1293, 0;
	selp.b16 	%rs1300, %rs1295, %rs1294, %p336;
	mov.b32 	%r874, {%rs1297, %rs1300};
	mov.b32 	%r875, 16;
	// begin inline asm
	{shfl.sync.bfly.b32 %r873,%r874,%r875,%r32,%r877;
}
	// end inline asm
	mov.b32 	{%rs1298, %rs1301}, %r873;
	// begin inline asm
	{ .reg .pred __$temp3;
  setp.gt.f16  __$temp3, %rs1297, %rs1298;
  selp.u16 %rs1296, 1, 0, __$temp3;}
	// end inline asm
	setp.eq.s16 	%p337, %rs1296, 0;
	selp.b16 	%rs1302, %rs1298, %rs1297, %p337;
	// begin inline asm
	{ .reg .pred __$temp3;
  setp.gt.f16  __$temp3, %rs1300, %rs1301;
  selp.u16 %rs1299, 1, 0, __$temp3;}
	// end inline asm
	setp.eq.s16 	%p338, %rs1299, 0;
	selp.b16 	%rs1303, %rs1301, %rs1300, %p338;
	// begin inline asm
	{  cvt.f32.f16 %f116, %rs1302;}

	// end inline asm
	// begin inline asm
	{  cvt.f32.f16 %f117, %rs1303;}

	// end inline asm
	@%p326 bra 	$L__BB3_52;
	st.shared.v2.f32 	[%r6+200], {%f116, %f117};
$L__BB3_52:
	setp.ne.s32 	%p339, %r1, 0;
	ld.shared.u32 	%r906, [%r5+104];
	mov.b32 	{%rs1305, %rs1314}, %r906;
	ld.global.nc.u32 	%r907, [%rd2+104];
	mov.b32 	{%rs1306, %rs1315}, %r907;
	ld.global.nc.u32 	%r908, [%rd1+104];
	mov.b32 	{%rs1309, %rs1318}, %r908;
	// begin inline asm
	{mul.f16 %rs1304,%rs1305,%rs1306;
}
	// end inline asm
	// begin inline asm
	{add.f16 %rs1307,%rs1304,%rs1309;
}
	// end inline asm
	// begin inline asm
	{ .reg .pred __$temp3;
  setp.gt.f16  __$temp3, %rs3, %rs1307;
  selp.u16 %rs1310, 1, 0, __$temp3;}
	// end inline asm
	setp.eq.s16 	%p340, %rs1310, 0;
	selp.b16 	%rs1323, %rs1307, %rs3, %p340;
	// begin inline asm
	{mul.f16 %rs1313,%rs1314,%rs1315;
}
	// end inline asm
	// begin inline asm
	{add.f16 %rs1316,%rs1313,%rs1318;
}
	// end inline asm
	// begin inline asm
	{ .reg .pred __$temp3;
  setp.gt.f16  __$temp3, %rs3, %rs1316;
  selp.u16 %rs1319, 1, 0, __$temp3;}
	// end inline asm
	setp.eq.s16 	%p341, %rs1319, 0;
	selp.b16 	%rs1326, %rs1316, %rs3, %p341;
	mov.b32 	%r882, {%rs1323, %rs1326};
	mov.b32 	%r883, 1;
	mov.b32 	%r905, -1;
	// begin inline asm
	{shfl.sync.bfly.b32 %r881,%r882,%r883,%r32,%r905;
}
	// end inline asm
	mov.b32 	{%rs1324, %rs1327}, %r881;
	// begin inline asm
	{ .reg .pred __$temp3;
  setp.gt.f16  __$temp3, %rs1323, %rs1324;
  selp.u16 %rs1322, 1, 0, __$temp3;}
	// end inline asm
	setp.eq.s16 	%p342, %rs1322, 0;
	selp.b16 	%rs1329, %rs1324, %rs1323, %p342;
	// begin inline asm
	{ .reg .pred __$temp3;
  setp.gt.f16  __$temp3, %rs1326, %rs1327;
  selp.u16 %rs1325, 1, 0, __$temp3;}
	// end inline asm
	setp.eq.s16 	%p343, %rs1325, 0;
	selp.b16 	%rs1332, %rs1327, %rs1326, %p343;
	mov.b32 	%r887, {%rs1329, %rs1332};
	mov.b32 	%r888, 2;
	// begin inline asm
	{shfl.sync.bfly.b32 %r886,%r887,%r888,%r32,%r905;
}
	// end inline asm
	mov.b32 	{%rs1330, %rs1333}, %r886;
	// begin inline asm
	{ .reg .pred __$temp3;
  setp.gt.f16  __$temp3, %rs1329, %rs1330;
  selp.u16 %rs1328, 1, 0, __$temp3;}
	// end inline asm
	setp.eq.s16 	%p344, %rs1328, 0;
	selp.b16 	%rs1335, %rs1330, %rs1329, %p344;
	// begin inline asm
	{ .reg .pred __$temp3;
  setp.gt.f16  __$temp3, %rs1332, %rs1333;
  selp.u16 %rs1331, 1, 0, __$temp3;}
	// end inline asm
	setp.eq.s16 	%p345, %rs1331, 0;
	selp.b16 	%rs1338, %rs1333, %rs1332, %p345;
	mov.b32 	%r892, {%rs1335, %rs1338};
	mov.b32 	%r893, 4;
	// begin inline asm
	{shfl.sync.bfly.b32 %r891,%r892,%r893,%r32,%r905;
}
	// end inline asm
	mov.b32 	{%rs1336, %rs1339}, %r891;
	// begin inline asm
	{ .reg .pred __$temp3;
  setp.gt.f16  __$temp3, %rs1335, %rs1336;
  selp.u16 %rs1334, 1, 0, __$temp3;}
	// end inline asm
	setp.eq.s16 	%p346, %rs1334, 0;
	selp.b16 	%rs1341, %rs1336, %rs1335, %p346;
	// begin inline asm
	{ .reg .pred __$temp3;
  setp.gt.f16  __$temp3, %rs1338, %rs1339;
  selp.u16 %rs1337, 1, 0, __$temp3;}
	// end inline asm
	setp.eq.s16 	%p347, %rs1337, 0;
	selp.b16 	%rs1344, %rs1339, %rs1338, %p347;
	mov.b32 	%r897, {%rs1341, %rs1344};
	mov.b32 	%r898, 8;
	// begin inline asm
	{shfl.sync.bfly.b32 %r896,%r897,%r898,%r32,%r905;
}
	// end inline asm
	mov.b32 	{%rs1342, %rs1345}, %r896;
	// begin inline asm
	{ .reg .pred __$temp3;
  setp.gt.f16  __$temp3, %rs1341, %rs1342;
  selp.u16 %rs1340, 1, 0, __$temp3;}
	// end inline asm
	setp.eq.s16 	%p348, %rs1340, 0;
	selp.b16 	%rs1347, %rs1342, %rs1341, %p348;
	// begin inline asm
	{ .reg .pred __$temp3;
  setp.gt.f16  __$temp3, %rs1344, %rs1345;
  selp.u16 %rs1343, 1, 0, __$temp3;}
	// end inline asm
	setp.eq.s16 	%p349, %rs1343, 0;
	selp.b16 	%rs1350, %rs1345, %rs1344, %p349;
	mov.b32 	%r902, {%rs1347, %rs1350};
	mov.b32 	%r903, 16;
	// begin inline asm
	{shfl.sync.bfly.b32 %r901,%r902,%r903,%r32,%r905;
}
	// end inline asm
	mov.b32 	{%rs1348, %rs1351}, %r901;
	// begin inline asm
	{ .reg .pred __$temp3;
  setp.gt.f16  __$temp3, %rs1347, %rs1348;
  selp.u16 %rs1346, 1, 0, __$temp3;}
	// end inline asm
	setp.eq.s16 	%p350, %rs1346, 0;
	selp.b16 	%rs1352, %rs1348, %rs1347, %p350;
	// begin inline asm
	{ .reg .pred __$temp3;
  setp.gt.f16  __$temp3, %rs1350, %rs1351;
  selp.u16 %rs1349, 1, 0, __$temp3;}
	// end inline asm
	setp.eq.s16 	%p351, %rs1349, 0;
	selp.b16 	%rs1353, %rs1351, %rs1350, %p351;
	// begin inline asm
	{  cvt.f32.f16 %f118, %rs1352;}

	// end inline asm
	// begin inline asm
	{  cvt.f32.f16 %f119, %rs1353;}

	// end inline asm
	@%p339 bra 	$L__BB3_54;
	st.shared.v2.f32 	[%r6+208], {%f118, %f119};
$L__BB3_54:
	setp.ne.s32 	%p352, %r1, 0;
	ld.shared.u32 	%r934, [%r5+108];
	mov.b32 	{%rs1355, %rs1364}, %r934;
	ld.global.nc.u32 	%r935, [%rd2+108];
	mov.b32 	{%rs1356, %rs1365}, %r935;
	ld.global.nc.u32 	%r936, [%rd1+108];
	mov.b32 	{%rs1359, %rs1368}, %r936;
	// begin inline asm
	{mul.f16 %rs1354,%rs1355,%rs1356;
}
	// end inline asm
	// begin inline asm
	{add.f16 %rs1357,%rs1354,%rs1359;
}
	// end inline asm
	// begin inline asm
	{ .reg .pred __$temp3;
  setp.gt.f16  __$temp3, %rs3, %rs1357;
  selp.u16 %rs1360, 1, 0, __$temp3;}
	// end inline asm
	setp.eq.s16 	%p353, %rs1360, 0;
	selp.b16 	%rs1373, %rs1357, %rs3, %p353;
	// begin inline asm
	{mul.f16 %rs1363,%rs1364,%rs1365;
}
	// end inline asm
	// begin inline asm
	{add.f16 %rs1366,%rs1363,%rs1368;
}
	// end inline asm
	// begin inline asm
	{ .reg .pred __$temp3;
  setp.gt.f16  __$temp3, %rs3, %rs1366;
  selp.u16 %rs1369, 1, 0, __$temp3;}
	// end inline asm
	setp.eq.s16 	%p354, %rs1369, 0;
	selp.b16 	%rs1376, %rs1366, %rs3, %p354;
	mov.b32 	%r910, {%rs1373, %rs1376};
	mov.b32 	%r911, 1;
	mov.b32 	%r933, -1;
	// begin inline asm
	{shfl.sync.bfly.b32 %r909,%r910,%r911,%r32,%r933;
}
	// end inline asm
	mov.b32 	{%rs1374, %rs1377}, %r909;
	// begin inline asm
	{ .reg .pred __$temp3;
  setp.gt.f16  __$temp3, %rs1373, %rs1374;
  selp.u16 %rs1372, 1, 0, __$temp3;}
	// end inline asm
	setp.eq.s16 	%p355, %rs1372, 0;
	selp.b16 	%rs1379, %rs1374, %rs1373, %p355;
	// begin inline asm
	{ .reg .pred __$temp3;
  setp.gt.f16  __$temp3, %rs1376, %rs1377;
  selp.u16 %rs1375, 1, 0, __$temp3;}
	// end inline asm
	setp.eq.s16 	%p356, %rs1375, 0;
	selp.b16 	%rs1382, %rs1377, %rs1376, %p356;
	mov.b32 	%r915, {%rs1379, %rs1382};
	mov.b32 	%r916, 2;
	// begin inline asm
	{shfl.sync.bfly.b32 %r914,%r915,%r916,%r32,%r933;
}
	// end inline asm
	mov.b32 	{%rs1380, %rs1383}, %r914;
	// begin inline asm
	{ .reg .pred __$temp3;
  setp.gt.f16  __$temp3, %rs1379, %rs1380;
  selp.u16 %rs1378, 1, 0, __$temp3;}
	// end inline asm
	setp.eq.s16 	%p357, %rs1378, 0;
	selp.b16 	%rs1385, %rs1380, %rs1379, %p357;
	// begin inline asm
	{ .reg .pred __$temp3;
  setp.gt.f16  __$temp3, %rs1382, %rs1383;
  selp.u16 %rs1381, 1, 0, __$temp3;}
	// end inline asm
	setp.eq.s16 	%p358, %rs1381, 0;
	selp.b16 	%rs1388, %rs1383, %rs1382, %p358;
	mov.b32 	%r920, {%rs1385, %rs1388};
	mov.b32 	%r921, 4;
	// begin inline asm
	{shfl.sync.bfly.b32 %r919,%r920,%r921,%r32,%r933;
}
	// end inline asm
	mov.b32 	{%rs1386, %rs1389}, %r919;
	// begin inline asm
	{ .reg .pred __$temp3;
  setp.gt.f16  __$temp3, %rs1385, %rs1386;
  selp.u16 %rs1384, 1, 0, __$temp3;}
	// end inline asm
	setp.eq.s16 	%p359, %rs1384, 0;
	selp.b16 	%rs1391, %rs1386, %rs1385, %p359;
	// begin inline asm
	{ .reg .pred __$temp3;
  setp.gt.f16  __$temp3, %rs1388, %rs1389;
  selp.u16 %rs1387, 1, 0, __$temp3;}
	// end inline asm
	setp.eq.s16 	%p360, %rs1387, 0;
	selp.b16 	%rs1394, %rs1389, %rs1388, %p360;
	mov.b32 	%r925, {%rs1391, %rs1394};
	mov.b32 	%r926, 8;
	// begin inline asm
	{shfl.sync.bfly.b32 %r924,%r925,%r926,%r32,%r933;
}
	// end inline asm
	mov.b32 	{%rs1392, %rs1395}, %r924;
	// begin inline asm
	{ .reg .pred __$temp3;
  setp.gt.f16  __$temp3, %rs1391, %rs1392;
  selp.u16 %rs1390, 1, 0, __$temp3;}
	// end inline asm
	setp.eq.s16 	%p361, %rs1390, 0;
	selp.b16 	%rs1397, %rs1392, %rs1391, %p361;
	// begin inline asm
	{ .reg .pred __$temp3;
  setp.gt.f16  __$temp3, %rs1394, %rs1395;
  selp.u16 %rs1393, 1, 0, __$temp3;}
	// end inline asm
	setp.eq.s16 	%p362, %rs1393, 0;
	selp.b16 	%rs1400, %rs1395, %rs1394, %p362;
	mov.b32 	%r930, {%rs1397, %rs1400};
	mov.b32 	%r931, 16;
	// begin inline asm
	{shfl.sync.bfly.b32 %r929,%r930,%r931,%r32,%r933;
}
	// end inline asm
	mov.b32 	{%rs1398, %rs1401}, %r929;
	// begin inline asm
	{ .reg .pred __$temp3;
  setp.gt.f16  __$temp3, %rs1397, %rs1398;
  selp.u16 %rs1396, 1, 0, __$temp3;}
	// end inline asm
	setp.eq.s16 	%p363, %rs1396, 0;
	selp.b16 	%rs1402, %rs1398, %rs1397, %p363;
	// begin inline asm
	{ .reg .pred __$temp3;
  setp.gt.f16  __$temp3, %rs1400, %rs1401;
  selp.u16 %rs1399, 1, 0, __$temp3;}
	// end inline asm
	setp.eq.s16 	%p364, %rs1399, 0;
	selp.b16 	%rs1403, %rs1401, %rs1400, %p364;
	// begin inline asm
	{  cvt.f32.f16 %f120, %rs1402;}

	// end inline asm
	// begin inline asm
	{  cvt.f32.f16 %f121, %rs1403;}

	// end inline asm
	@%p352 bra 	$L__BB3_56;
	st.shared.v2.f32 	[%r6+216], {%f120, %f121};
$L__BB3_56:
	setp.ne.s32 	%p365, %r1, 0;
	ld.shared.u32 	%r962, [%r5+112];
	mov.b32 	{%rs1405, %rs1414}, %r962;
	ld.global.nc.u32 	%r963, [%rd2+112];
	mov.b32 	{%rs1406, %rs1415}, %r963;
	ld.global.nc.u32 	%r964, [%rd1+112];
	mov.b32 	{%rs1409, %rs1418}, %r964;
	// begin inline asm
	{mul.f16 %rs1404,%rs1405,%rs1406;
}
	// end inline asm
	// begin inline asm
	{add.f16 %rs1407,%rs1404,%rs1409;
}
	// end inline asm
	// begin inline asm
	{ .reg .pred __$temp3;
  setp.gt.f16  __$temp3, %rs3, %rs1407;
  selp.u16 %rs1410, 1, 0, __$temp3;}
	// end inline asm
	setp.eq.s16 	%p366, %rs1410, 0;
	selp.b16 	%rs1423, %rs1407, %rs3, %p366;
	// begin inline asm
	{mul.f16 %rs1413,%rs1414,%rs1415;
}
	// end inline asm
	// begin inline asm
	{add.f16 %rs1416,%rs1413,%rs1418;
}
	// end inline asm
	// begin inline asm
	{ .reg .pred __$temp3;
  setp.gt.f16  __$temp3, %rs3, %rs1416;
  selp.u16 %rs1419, 1, 0, __$temp3;}
	// end inline asm
	setp.eq.s16 	%p367, %rs1419, 0;
	selp.b16 	%rs1426, %rs1416, %rs3, %p367;
	mov.b32 	%r938, {%rs1423, %rs1426};
	mov.b32 	%r939, 1;
	mov.b32 	%r961, -1;
	// begin inline asm
	{shfl.sync.bfly.b32 %r937,%r938,%r939,%r32,%r961;
}
	// end inline asm
	mov.b32 	{%rs1424, %rs1427}, %r937;
	// begin inline asm
	{ .reg .pred __$temp3;
  setp.gt.f16  __$temp3, %rs1423, %rs1424;
  selp.u16 %rs1422, 1, 0, __$temp3;}
	// end inline asm
	setp.eq.s16 	%p368, %rs1422, 0;
	selp.b16 	%rs1429, %rs1424, %rs1423, %p368;
	// begin inline asm
	{ .reg .pred __$temp3;
  setp.gt.f16  __$temp3, %rs1426, %rs1427;
  selp.u16 %rs1425, 1, 0, __$temp3;}
	// end inline asm
	setp.eq.s16 	%p369, %rs1425, 0;
	selp.b16 	%rs1432, %rs1427, %rs1426, %p369;
	mov.b32 	%r943, {%rs1429, %rs1432};
	mov.b32 	%r944, 2;
	// begin inline asm
	{shfl.sync.bfly.b32 %r942,%r943,%r944,%r32,%r961;
}
	// end inline asm
	mov.b32 	{%rs1430, %rs1433}, %r942;
	// begin inline asm
	{ .reg .pred __$temp3;
  setp.gt.f16  __$temp3, %rs1429, %rs1430;
  selp.u16 %rs1428, 1, 0, __$temp3;}
	// end inline asm
	setp.eq.s16 	%p370, %rs1428, 0;
	selp.b16 	%rs1435, %rs1430, %rs1429, %p370;
	// begin inline asm
	{ .reg .pred __$temp3;
  setp.gt.f16  __$temp3, %rs1432, %rs1433;
  selp.u16 %rs1431, 1, 0, __$temp3;}
	// end inline asm
	setp.eq.s16 	%p371, %rs1431, 0;
	selp.b16 	%rs1438, %rs1433, %rs1432, %p371;
	mov.b32 	%r948, {%rs1435, %rs1438};
	mov.b32 	%r949, 4;
	// begin inline asm
	{shfl.sync.bfly.b32 %r947,%r948,%r949,%r32,%r961;
}
	// end inline asm
	mov.b32 	{%rs1436, %rs1439}, %r947;
	// begin inline asm
	{ .reg .pred __$temp3;
  setp.gt.f16  __$temp3, %rs1435, %rs1436;
  selp.u16 %rs1434, 1, 0, __$temp3;}
	// end inline asm
	setp.eq.s16 	%p372, %rs1434, 0;
	selp.b16 	%rs1441, %rs1436, %rs1435, %p372;
	// begin inline asm
	{ .reg .pred __$temp3;
  setp.gt.f16  __$temp3, %rs1438, %rs1439;
  selp.u16 %rs1437, 1, 0, __$temp3;}
	// end inline asm
	setp.eq.s16 	%p373, %rs1437, 0;
	selp.b16 	%rs1444, %rs1439, %rs1438, %p373;
	mov.b32 	%r953, {%rs1441, %rs1444};
	mov.b32 	%r954, 8;
	// begin inline asm
	{shfl.sync.bfly.b32 %r952,%r953,%r954,%r32,%r961;
}
	// end inline asm
	mov.b32 	{%rs1442, %rs1445}, %r952;
	// begin inline asm
	{ .reg .pred __$temp3;
  setp.gt.f16  __$temp3, %rs1441, %rs1442;
  selp.u16 %rs1440, 1, 0, __$temp3;}
	// end inline asm
	setp.eq.s16 	%p374, %rs1440, 0;
	selp.b16 	%rs1447, %rs1442, %rs1441, %p374;
	// begin inline asm
	{ .reg .pred __$temp3;
  setp.gt.f16  __$temp3, %rs1444, %rs1445;
  selp.u16 %rs1443, 1, 0, __$temp3;}
	// end inline asm
	setp.eq.s16 	%p375, %rs1443, 0;
	selp.b16 	%rs1450, %rs1445, %rs1444, %p375;
	mov.b32 	%r958, {%rs1447, %rs1450};
	mov.b32 	%r959, 16;
	// begin inline asm
	{shfl.sync.bfly.b32 %r957,%r958,%r959,%r32,%r961;
}
	// end inline asm
	mov.b32 	{%rs1448, %rs1451}, %r957;
	// begin inline asm
	{ .reg .pred __$temp3;
  setp.gt.f16  __$temp3, %rs1447, %rs1448;
  selp.u16 %rs1446, 1, 0, __$temp3;}
	// end inline asm
	setp.eq.s16 	%p376, %rs1446, 0;
	selp.b16 	%rs1452, %rs1448, %rs1447, %p376;
	// begin inline asm
	{ .reg .pred __$temp3;
  setp.gt.f16  __$temp3, %rs1450, %rs1451;
  selp.u16 %rs1449, 1, 0, __$temp3;}
	// end inline asm
	setp.eq.s16 	%p377, %rs1449, 0;
	selp.b16 	%rs1453, %rs1451, %rs1450, %p377;
	// begin inline asm
	{  cvt.f32.f16 %f122, %rs1452;}

	// end inline asm
	// begin inline asm
	{  cvt.f32.f16 %f123, %rs1453;}

	// end inline asm
	@%p365 bra 	$L__BB3_58;
	st.shared.v2.f32 	[%r6+224], {%f122, %f123};
$L__BB3_58:
	setp.ne.s32 	%p378, %r1, 0;
	ld.shared.u32 	%r990, [%r5+116];
	mov.b32 	{%rs1455, %rs1464}, %r990;
	ld.global.nc.u32 	%r991, [%rd2+116];
	mov.b32 	{%rs1456, %rs1465}, %r991;
	ld.global.nc.u32 	%r992, [%rd1+116];
	mov.b32 	{%rs1459, %rs1468}, %r992;
	// begin inline asm
	{mul.f16 %rs1454,%rs1455,%rs1456;
}
	// end inline asm
	// begin inline asm
	{add.f16 %rs1457,%rs1454,%rs1459;
}
	// end inline asm
	// begin inline asm
	{ .reg .pred __$temp3;
  setp.gt.f16  __$temp3, %rs3, %rs1457;
  selp.u16 %rs1460, 1, 0, __$temp3;}
	// end inline asm
	setp.eq.s16 	%p379, %rs1460, 0;
	selp.b16 	%rs1473, %rs1457, %rs3, %p379;
	// begin inline asm
	{mul.f16 %rs1463,%rs1464,%rs1465;
}
	// end inline asm
	// begin inline asm
	{add.f16 %rs1466,%rs1463,%rs1468;
}
	// end inline asm
	// begin inline asm
	{ .reg .pred __$temp3;
  setp.gt.f16  __$temp3, %rs3, %rs1466;
  selp.u16 %rs1469, 1, 0, __$temp3;}
	// end inline asm
	setp.eq.s16 	%p380, %rs1469, 0;
	selp.b16 	%rs1476, %rs1466, %rs3, %p380;
	mov.b32 	%r966, {%rs1473, %rs1476};
	mov.b32 	%r967, 1;
	mov.b32 	%r989, -1;
	// begin inline asm
	{shfl.sync.bfly.b32 %r965,%r966,%r967,%r32,%r989;
}
	// end inline asm
	mov.b32 	{%rs1474, %rs1477}, %r965;
	// begin inline asm
	{ .reg .pred __$temp3;
  setp.gt.f16  __$temp3, %rs1473, %rs1474;
  selp.u16 %rs1472, 1, 0, __$temp3;}
	// end inline asm
	setp.eq.s16 	%p381, %rs1472, 0;
	selp.b16 	%rs1479, %rs1474, %rs1473, %p381;
	// begin inline asm
	{ .reg .pred __$temp3;
  setp.gt.f16  __$temp3, %rs1476, %rs1477;
  selp.u16 %rs1475, 1, 0, __$temp3;}
	// end inline asm
	setp.eq.s16 	%p382, %rs1475, 0;
	selp.b16 	%rs1482, %rs1477, %rs1476, %p382;
	mov.b32 	%r971, {%rs1479, %rs1482};
	mov.b32 	%r972, 2;
	// begin inline asm
	{shfl.sync.bfly.b32 %r970,%r971,%r972,%r32,%r989;
}
	// end inline asm
	mov.b32 	{%rs1480, %rs1483}, %r970;
	// begin inline asm
	{ .reg .pred __$temp3;
  setp.gt.f16  __$temp3, %rs1479, %rs1480;
  selp.u16 %rs1478, 1, 0, __$temp3;}
	// end inline asm
	setp.eq.s16 	%p383, %rs1478, 0;
	selp.b16 	%rs1485, %rs1480, %rs1479, %p383;
	// begin inline asm
	{ .reg .pred __$temp3;
  setp.gt.f16  __$temp3, %rs1482, %rs1483;
  selp.u16 %rs1481, 1, 0, __$temp3;}
	// end inline asm
	setp.eq.s16 	%p384, %rs1481, 0;
	selp.b16 	%rs1488, %rs1483, %rs1482, %p384;
	mov.b32 	%r976, {%rs1485, %rs1488};
	mov.b32 	%r977, 4;
	// begin inline asm
	{shfl.sync.bfly.b32 %r975,%r976,%r977,%r32,%r989;
}
	// end inline asm
	mov.b32 	{%rs1486, %rs1489}, %r975;
	// begin inline asm
	{ .reg .pred __$temp3;
  setp.gt.f16  __$temp3, %rs1485, %rs1486;
  selp.u16 %rs1484, 1, 0, __$temp3;}
	// end inline asm
	setp.eq.s16 	%p385, %rs1484, 0;
	selp.b16 	%rs1491, %rs1486, %rs1485, %p385;
	// begin inline asm
	{ .reg .pred __$temp3;
  setp.gt.f16  __$temp3, %rs1488, %rs1489;
  selp.u16 %rs1487, 1, 0, __$temp3;}
	// end inline asm
	setp.eq.s16 	%p386, %rs1487, 0;
	selp.b16 	%rs1494, %rs1489, %rs1488, %p386;
	mov.b32 	%r981, {%rs1491, %rs1494};
	mov.b32 	%r982, 8;
	// begin inline asm
	{shfl.sync.bfly.b32 %r980,%r981,%r982,%r32,%r989;
}
	// end inline asm
	mov.b32 	{%rs1492, %rs1495}, %r980;
	// begin inline asm
	{ .reg .pred __$temp3;
  setp.gt.f16  __$temp3, %rs1491, %rs1492;
  selp.u16 %rs1490, 1, 0, __$temp3;}
	// end inline asm
	setp.eq.s16 	%p387, %rs1490, 0;
	selp.b16 	%rs1497, %rs1492, %rs1491, %p387;
	// begin inline asm
	{ .reg .pred __$temp3;
  setp.gt.f16  __$temp3, %rs1494, %rs1495;
  selp.u16 %rs1493, 1, 0, __$temp3;}
	// end inline asm
	setp.eq.s16 	%p388, %rs1493, 0;
	selp.b16 	%rs1500, %rs1495, %rs1494, %p388;
	mov.b32 	%r986, {%rs1497, %rs1500};
	mov.b32 	%r987, 16;
	// begin inline asm
	{shfl.sync.bfly.b32 %r985,%r986,%r987,%r32,%r989;
}
	// end inline asm
	mov.b32 	{%rs1498, %rs1501}, %r985;
	// begin inline asm
	{ .reg .pred __$temp3;
  setp.gt.f16  __$temp3, %rs1497, %rs1498;
  selp.u16 %rs1496, 1, 0, __$temp3;}
	// end inline asm
	setp.eq.s16 	%p389, %rs1496, 0;
	selp.b16 	%rs1502, %rs1498, %rs1497, %p389;
	// begin inline asm
	{ .reg .pred __$temp3;
  setp.gt.f16  __$temp3, %rs1500, %rs1501;
  selp.u16 %rs1499, 1, 0, __$temp3;}
	// end inline asm
	setp.eq.s16 	%p390, %rs1499, 0;
	selp.b16 	%rs1503, %rs1501, %rs1500, %p390;
	// begin inline asm
	{  cvt.f32.f16 %f124, %rs1502;}

	// end inline asm
	// begin inline asm
	{  cvt.f32.f16 %f125, %rs1503;}

	// end inline asm
	@%p378 bra 	$L__BB3_60;
	st.shared.v2.f32 	[%r6+232], {%f124, %f125};
$L__BB3_60:
	setp.ne.s32 	%p391, %r1, 0;
	ld.shared.u32 	%r1018, [%r5+120];
	mov.b32 	{%rs1505, %rs1514}, %r1018;
	ld.global.nc.u32 	%r1019, [%rd2+120];
	mov.b32 	{%rs1506, %rs1515}, %r1019;
	ld.global.nc.u32 	%r1020, [%rd1+120];
	mov.b32 	{%rs1509, %rs1518}, %r1020;
	// begin inline asm
	{mul.f16 %rs1504,%rs1505,%rs1506;
}
	// end inline asm
	// begin inline asm
	{add.f16 %rs1507,%rs1504,%rs1509;
}
	// end inline asm
	// begin inline asm
	{ .reg .pred __$temp3;
  setp.gt.f16  __$temp3, %rs3, %rs1507;
  selp.u16 %rs1510, 1, 0, __$temp3;}
	// end inline asm
	setp.eq.s16 	%p392, %rs1510, 0;
	selp.b16 	%rs1523, %rs1507, %rs3, %p392;
	// begin inline asm
	{mul.f16 %rs1513,%rs1514,%rs1515;
}
	// end inline asm
	// begin inline asm
	{add.f16 %rs1516,%rs1513,%rs1518;
}
	// end inline asm
	// begin inline asm
	{ .reg .pred __$temp3;
  setp.gt.f16  __$temp3, %rs3, %rs1516;
  selp.u16 %rs1519, 1, 0, __$temp3;}
	// end inline asm
	setp.eq.s16 	%p393, %rs1519, 0;
	selp.b16 	%rs1526, %rs1516, %rs3, %p393;
	mov.b32 	%r994, {%rs1523, %rs1526};
	mov.b32 	%r995, 1;
	mov.b32 	%r1017, -1;
	// begin inline asm
	{shfl.sync.bfly.b32 %r993,%r994,%r995,%r32,%r1017;
}
	// end inline asm
	mov.b32 	{%rs1524, %rs1527}, %r993;
	// begin inline asm
	{ .reg .pred __$temp3;
  setp.gt.f16  __$temp3, %rs1523, %rs1524;
  selp.u16 %rs1522, 1, 0, __$temp3;}
	// end inline asm
	setp.eq.s16 	%p394, %rs1522, 0;
	selp.b16 	%rs1529, %rs1524, %rs1523, %p394;
	// begin inline asm
	{ .reg .pred __$temp3;
  setp.gt.f16  __$temp3, %rs1526, %rs1527;
  selp.u16 %rs1525, 1, 0, __$temp3;}
	// end inline asm
	setp.eq.s16 	%p395, %rs1525, 0;
	selp.b16 	%rs1532, %rs1527, %rs1526, %p395;
	mov.b32 	%r999, {%rs1529, %rs1532};
	mov.b32 	%r1000, 2;
	// begin inline asm
	{shfl.sync.bfly.b32 %r998,%r999,%r1000,%r32,%r1017;
}
	// end inline asm
	mov.b32 	{%rs1530, %rs1533}, %r998;
	// begin inline asm
	{ .reg .pred __$temp3;
  setp.gt.f16  __$temp3, %rs1529, %rs1530;
  selp.u16 %rs1528, 1, 0, __$temp3;}
	// end inline asm
	setp.eq.s16 	%p396, %rs1528, 0;
	selp.b16 	%rs1535, %rs1530, %rs1529, %p396;
	// begin inline asm
	{ .reg .pred __$temp3;
  setp.gt.f16  __$temp3, %rs1532, %rs1533;
  selp.u16 %rs1531, 1, 0, __$temp3;}
	// end inline asm
	setp.eq.s16 	%p397, %rs1531, 0;
	selp.b16 	%rs1538, %rs1533, %rs1532, %p397;
	mov.b32 	%r1004, {%rs1535, %rs1538};
	mov.b32 	%r1005, 4;
	// begin inline asm
	{shfl.sync.bfly.b32 %r1003,%r1004,%r1005,%r32,%r1017;
}
	// end inline asm
	mov.b32 	{%rs1536, %rs1539}, %r1003;
	// begin inline asm
	{ .reg .pred __$temp3;
  setp.gt.f16  __$temp3, %rs1535, %rs1536;
  selp.u16 %rs1534, 1, 0, __$temp3;}
	// end inline asm
	setp.eq.s16 	%p398, %rs1534, 0;
	selp.b16 	%rs1541, %rs1536, %rs1535, %p398;
	// begin inline asm
	{ .reg .pred __$temp3;
  setp.gt.f16  __$temp3, %rs1538, %rs1539;
  selp.u16 %rs1537, 1, 0, __$temp3;}
	// end inline asm
	setp.eq.s16 	%p399, %rs1537, 0;
	selp.b16 	%rs1544, %rs1539, %rs1538, %p399;
	mov.b32 	%r1009, {%rs1541, %rs1544};
	mov.b32 	%r1010, 8;
	// begin inline asm
	{shfl.sync.bfly.b32 %r1008,%r1009,%r1010,%r32,%r1017;
}
	// end inline asm
	mov.b32 	{%rs1542, %rs1545}, %r1008;
	// begin inline asm
	{ .reg .pred __$temp3;
  setp.gt.f16  __$temp3, %rs1541, %rs1542;
  selp.u16 %rs1540, 1, 0, __$temp3;}
	// end inline asm
	setp.eq.s16 	%p400, %rs1540, 0;
	selp.b16 	%rs1547, %rs1542, %rs1541, %p400;
	// begin inline asm
	{ .reg .pred __$temp3;
  setp.gt.f16  __$temp3, %rs1544, %rs1545;
  selp.u16 %rs1543, 1, 0, __$temp3;}
	// end inline asm
	setp.eq.s16 	%p401, %rs1543, 0;
	selp.b16 	%rs1550, %rs1545, %rs1544, %p401;
	mov.b32 	%r1014, {%rs1547, %rs1550};
	mov.b32 	%r1015, 16;
	// begin inline asm
	{shfl.sync.bfly.b32 %r1013,%r1014,%r1015,%r32,%r1017;
}
	// end inline asm
	mov.b32 	{%rs1548, %rs1551}, %r1013;
	// begin inline asm
	{ .reg .pred __$temp3;
  setp.gt.f16  __$temp3, %rs1547, %rs1548;
  selp.u16 %rs1546, 1, 0, __$temp3;}
	// end inline asm
	setp.eq.s16 	%p402, %rs1546, 0;
	selp.b16 	%rs1552, %rs1548, %rs1547, %p402;
	// begin inline asm
	{ .reg .pred __$temp3;
  setp.gt.f16  __$temp3, %rs1550, %rs1551;
  selp.u16 %rs1549, 1, 0, __$temp3;}
	// end inline asm
	setp.eq.s16 	%p403, %rs1549, 0;
	selp.b16 	%rs1553, %rs1551, %rs1550, %p403;
	// begin inline asm
	{  cvt.f32.f16 %f126, %rs1552;}

	// end inline asm
	// begin inline asm
	{  cvt.f32.f16 %f127, %rs1553;}

	// end inline asm
	@%p391 bra 	$L__BB3_62;
	st.shared.v2.f32 	[%r6+240], {%f126, %f127};
$L__BB3_62:
	setp.ne.s32 	%p404, %r1, 0;
	ld.shared.u32 	%r1046, [%r5+124];
	mov.b32 	{%rs1555, %rs1564}, %r1046;
	ld.global.nc.u32 	%r1047, [%rd2+124];
	mov.b32 	{%rs1556, %rs1565}, %r1047;
	ld.global.nc.u32 	%r1048, [%rd1+124];
	mov.b32 	{%rs1559, %rs1568}, %r1048;
	// begin inline asm
	{mul.f16 %rs1554,%rs1555,%rs1556;
}
	// end inline asm
	// begin inline asm
	{add.f16 %rs1557,%rs1554,%rs1559;
}
	// end inline asm
	// begin inline asm
	{ .reg .pred __$temp3;
  setp.gt.f16  __$temp3, %rs3, %rs1557;
  selp.u16 %rs1560, 1, 0, __$temp3;}
	// end inline asm
	setp.eq.s16 	%p405, %rs1560, 0;
	selp.b16 	%rs1573, %rs1557, %rs3, %p405;
	// begin inline asm
	{mul.f16 %rs1563,%rs1564,%rs1565;
}
	// end inline asm
	// begin inline asm
	{add.f16 %rs1566,%rs1563,%rs1568;
}
	// end inline asm
	// begin inline asm
	{ .reg .pred __$temp3;
  setp.gt.f16  __$temp3, %rs3, %rs1566;
  selp.u16 %rs1569, 1, 0, __$temp3;}
	// end inline asm
	setp.eq.s16 	%p406, %rs1569, 0;
	selp.b16 	%rs1576, %rs1566, %rs3, %p406;
	mov.b32 	%r1022, {%rs1573, %rs1576};
	mov.b32 	%r1023, 1;
	mov.b32 	%r1045, -1;
	// begin inline asm
	{shfl.sync.bfly.b32 %r1021,%r1022,%r1023,%r32,%r1045;
}
	// end inline asm
	mov.b32 	{%rs1574, %rs1577}, %r1021;
	// begin inline asm
	{ .reg .pred __$temp3;
  setp.gt.f16  __$temp3, %rs1573, %rs1574;
  selp.u16 %rs1572, 1, 0, __$temp3;}
	// end inline asm
	setp.eq.s16 	%p407, %rs1572, 0;
	selp.b16 	%rs1579, %rs1574, %rs1573, %p407;
	// begin inline asm
	{ .reg .pred __$temp3;
  setp.gt.f16  __$temp3, %rs1576, %rs1577;
  selp.u16 %rs1575, 1, 0, __$temp3;}
	// end inline asm
	setp.eq.s16 	%p408, %rs1575, 0;
	selp.b16 	%rs1582, %rs1577, %rs1576, %p408;
	mov.b32 	%r1027, {%rs1579, %rs1582};
	mov.b32 	%r1028, 2;
	// begin inline asm
	{shfl.sync.bfly.b32 %r1026,%r1027,%r1028,%r32,%r1045;
}
	// end inline asm
	mov.b32 	{%rs1580, %rs1583}, %r1026;
	// begin inline asm
	{ .reg .pred __$temp3;
  setp.gt.f16  __$temp3, %rs1579, %rs1580;
  selp.u16 %rs1578, 1, 0, __$temp3;}
	// end inline asm
	setp.eq.s16 	%p409, %rs1578, 0;
	selp.b16 	%rs1585, %rs1580, %rs1579, %p409;
	// begin inline asm
	{ .reg .pred __$temp3;
  setp.gt.f16  __$temp3, %rs1582, %rs1583;
  selp.u16 %rs1581, 1, 0, __$temp3;}
	// end inline asm
	setp.eq.s16 	%p410, %rs1581, 0;
	selp.b16 	%rs1588, %rs1583, %rs1582, %p410;
	mov.b32 	%r1032, {%rs1585, %rs1588};
	mov.b32 	%r1033, 4;
	// begin inline asm
	{shfl.sync.bfly.b32 %r1031,%r1032,%r1033,%r32,%r1045;
}
	// end inline asm
	mov.b32 	{%rs1586, %rs1589}, %r1031;
	// begin inline asm
	{ .reg .pred __$temp3;
  setp.gt.f16  __$temp3, %rs1585, %rs1586;
  selp.u16 %rs1584, 1, 0, __$temp3;}
	// end inline asm
	setp.eq.s16 	%p411, %rs1584, 0;
	selp.b16 	%rs1591, %rs1586, %rs1585, %p411;
	// begin inline asm
	{ .reg .pred __$temp3;
  setp.gt.f16  __$temp3, %rs1588, %rs1589;
  selp.u16 %rs1587, 1, 0, __$temp3;}
	// end inline asm
	setp.eq.s16 	%p412, %rs1587, 0;
	selp.b16 	%rs1594, %rs1589, %rs1588, %p412;
	mov.b32 	%r1037, {%rs1591, %rs1594};
	mov.b32 	%r1038, 8;
	// begin inline asm
	{shfl.sync.bfly.b32 %r1036,%r1037,%r1038,%r32,%r1045;
}
	// end inline asm
	mov.b32 	{%rs1592, %rs1595}, %r1036;
	// begin inline asm
	{ .reg .pred __$temp3;
  setp.gt.f16  __$temp3, %rs1591, %rs1592;
  selp.u16 %rs1590, 1, 0, __$temp3;}
	// end inline asm
	setp.eq.s16 	%p413, %rs1590, 0;
	selp.b16 	%rs1597, %rs1592, %rs1591, %p413;
	// begin inline asm
	{ .reg .pred __$temp3;
  setp.gt.f16  __$temp3, %rs1594, %rs1595;
  selp.u16 %rs1593, 1, 0, __$temp3;}
	// end inline asm
	setp.eq.s16 	%p414, %rs1593, 0;
	selp.b16 	%rs1600, %rs1595, %rs1594, %p414;
	mov.b32 	%r1042, {%rs1597, %rs1600};
	mov.b32 	%r1043, 16;
	// begin inline asm
	{shfl.sync.bfly.b32 %r1041,%r1042,%r1043,%r32,%r1045;
}
	// end inline asm
	mov.b32 	{%rs1598, %rs1601}, %r1041;
	// begin inline asm
	{ .reg .pred __$temp3;
  setp.gt.f16  __$temp3, %rs1597, %rs1598;
  selp.u16 %rs1596, 1, 0, __$temp3;}
	// end inline asm
	setp.eq.s16 	%p415, %rs1596, 0;
	selp.b16 	%rs1602, %rs1598, %rs1597, %p415;
	// begin inline asm
	{ .reg .pred __$temp3;
  setp.gt.f16  __$temp3, %rs1600, %rs1601;
  selp.u16 %rs1599, 1, 0, __$temp3;}
	// end inline asm
	setp.eq.s16 	%p416, %rs1599, 0;
	selp.b16 	%rs1603, %rs1601, %rs1600, %p416;
	// begin inline asm
	{  cvt.f32.f16 %f128, %rs1602;}

	// end inline asm
	// begin inline asm
	{  cvt.f32.f16 %f129, %rs1603;}

	// end inline asm
	@%p404 bra 	$L__BB3_64;
	st.shared.v2.f32 	[%r6+248], {%f128, %f129};
$L__BB3_64:
	ld.param.u64 	%rd20, [tvmgen_default_fused_nn_dense_cast_bn_relu_max_v2_kernel0_param_4];
	bar.warp.sync 	-1;
	shl.b32 	%r1049, %r2, 8;
	cvt.u64.u32 	%rd14, %r4;
	or.b32  	%r1050, %r1049, %r1;
	cvt.u64.u32 	%rd15, %r1050;
	add.s64 	%rd16, %rd15, %rd14;
	cvta.to.global.u64 	%rd17, %rd20;
	add.s32 	%r1052, %r6, %r39;
	ld.shared.f32 	%f130, [%r1052];
	shl.b64 	%rd18, %rd16, 2;
	add.s64 	%rd19, %rd17, %rd18;
	st.global.f32 	[%rd19], %f130;
	ld.shared.f32 	%f131, [%r1052+128];
	st.global.f32 	[%rd19+128], %f131;
	ret;

}
	// .globl	tvmgen_default_fused_nn_dense_cast_bn_relu_max_v3_kernel0
.visible .entry tvmgen_default_fused_nn_dense_cast_bn_relu_max_v3_kernel0(
	.param .u64 .ptr .align 1 tvmgen_default_fused_nn_dense_cast_bn_relu_max_v3_kernel0_param_0,
	.param .u64 .ptr .align 1 tvmgen_default_fused_nn_dense_cast_bn_relu_max_v3_kernel0_param_1,
	.param .u64 .ptr .align 1 tvmgen_default_fused_nn_dense_cast_bn_relu_max_v3_kernel0_param_2,
	.param .u64 .ptr .align 1 tvmgen_default_fused_nn_dense_cast_bn_relu_max_v3_kernel0_param_3,
	.param .u64 .ptr .align 1 tvmgen_default_fused_nn_dense_cast_bn_relu_max_v3_kernel0_param_4
)
.maxntid 128
{
	.reg .pred 	%p<418>;
	.reg .b16 	%rs<1604>;
	.reg .b32 	%r<1062>;
	.reg .b32 	%f<162>;
	.reg .b64 	%rd<26>;
	// demoted variable
	.shared .align 2 .b8 _ZZ57tvmgen_default_fused_nn_dense_cast_bn_relu_max_v3_kernel0E18placeholder_shared[16384];
	// demoted variable
	.shared .align 2 .b8 _ZZ57tvmgen_default_fused_nn_dense_cast_bn_relu_max_v3_kernel0E20placeholder_d_shared[3072];
	// demoted variable
	.shared .align 2 .b8 _ZZ57tvmgen_default_fused_nn_dense_cast_bn_relu_max_v3_kernel0E8s_buffer[16896];
	// demoted variable
	.shared .align 4 .b8 _ZZ57tvmgen_default_fused_nn_dense_cast_bn_relu_max_v3_kernel0E7s_gamma[128];
	// demoted variable
	.shared .align 4 .b8 _ZZ57tvmgen_default_fused_nn_dense_cast_bn_relu_max_v3_kernel0E6s_beta[128];
	ld.param.u64 	%rd5, [tvmgen_default_fused_nn_dense_cast_bn_relu_max_v3_kernel0_param_0];
	ld.param.u64 	%rd6, [tvmgen_default_fused_nn_dense_cast_bn_relu_max_v3_kernel0_param_1];
	cvta.to.global.u64 	%rd7, %rd5;
	cvta.to.global.u64 	%rd8, %rd6;
	mov.u32 	%r10, %tid.z;
	shl.b32 	%r11, %r10, 1;
	mov.u32 	%r12, %tid.y;
	add.s32 	%r1, %r11, %r12;
	mov.f32 	%f65, 0f00000000;
	// begin inline asm
	{  cvt.rn.f16.f32 %rs2, %f65;}

	// end inline asm
	mov.b32 	%r13, {%rs2, %rs2};
	mul.lo.s32 	%r14, %r10, 384;
	mov.u32 	%r2, %tid.x;
	shr.u32 	%r15, %r2, 2;
	shl.b32 	%r4, %r2, 2;
	and.b32  	%r16, %r4, 12;
	mad.lo.s32 	%r17, %r12, 192, %r14;
	mad.lo.s32 	%r18, %r15, 24, %r17;
	add.s32 	%r19, %r18, %r16;
	mov.u32 	%r3, %ctaid.x;
	shl.b32 	%r20, %r3, 11;
	shl.b32 	%r21, %r10, 8;
	shl.b32 	%r22, %r12, 7;
	add.s32 	%r23, %r21, %r20;
	add.s32 	%r24, %r23, %r22;
	add.s32 	%r25, %r24, %r4;
	shl.b32 	%r26, %r19, 1;
	mov.u32 	%r27, _ZZ57tvmgen_default_fused_nn_dense_cast_bn_relu_max_v3_kernel0E18placeholder_shared;
	add.s32 	%r28, %r27, %r26;
	mul.wide.u32 	%rd9, %r25, 2;
	add.s64 	%rd10, %rd7, %rd9;
	ld.global.nc.v2.u32 	{%r29, %r30}, [%rd10];
	st.shared.v2.u32 	[%r28], {%r29, %r30};
	ld.global.nc.v2.u32 	{%r31, %r32}, [%rd10+1024];
	st.shared.v2.u32 	[%r28+1536], {%r31, %r32};
	ld.global.nc.v2.u32 	{%r33, %r34}, [%rd10+2048];
	st.shared.v2.u32 	[%r28+3072], {%r33, %r34};
	ld.global.nc.v2.u32 	{%r35, %r36}, [%rd10+3072];
	st.shared.v2.u32 	[%r28+4608], {%r35, %r36};
	add.s32 	%r37, %r22, %r21;
	add.s32 	%r38, %r37, %r4;
	mov.u32 	%r39, _ZZ57tvmgen_default_fused_nn_dense_cast_bn_relu_max_v3_kernel0E20placeholder_d_shared;
	add.s32 	%r40, %r39, %r26;
	mul.wide.u32 	%rd11, %r38, 2;
	add.s64 	%rd12, %rd8, %rd11;
	ld.global.nc.v2.u32 	{%r41, %r42}, [%rd12];
	st.shared.v2.u32 	[%r40], {%r41, %r42};
	ld.global.nc.v2.u32 	{%r43, %r44}, [%rd12+1024];
	st.shared.v2.u32 	[%r40+1536], {%r43, %r44};
	bar.sync 	0;
	mad.lo.s32 	%r45, %r12, 3072, %r27;
	mov.b32 	%r46, 24;
	wmma.load.a.sync.aligned.row.m16n16k16.shared.f16 	{%r47, %r48, %r49, %r50, %r51, %r52, %r53, %r54}, [%r45], %r46;
	add.s32 	%r55, %r45, 768;
	wmma.load.a.sync.aligned.row.m16n16k16.shared.f16 	{%r56, %r57, %r58, %r59, %r60, %r61, %r62, %r63}, [%r55], %r46;
	add.s32 	%r64, %r45, 1536;
	wmma.load.a.sync.aligned.row.m16n16k16.shared.f16 	{%r65, %r66, %r67, %r68, %r69, %r70, %r71, %r72}, [%r64], %r46;
	add.s32 	%r73, %r45, 2304;
	wmma.load.a.sync.aligned.row.m16n16k16.shared.f16 	{%r74, %r75, %r76, %r77, %r78, %r79, %r80, %r81}, [%r73], %r46;
	mad.lo.s32 	%r82, %r10, 1536, %r39;
	wmma.load.b.sync.aligned.col.m16n16k16.shared.f16 	{%r83, %r84, %r85, %r86, %r87, %r88, %r89, %r90}, [%r82], %r46;
	add.s32 	%r91, %r82, 768;
	wmma.load.b.sync.aligned.col.m16n16k16.shared.f16 	{%r92, %r93, %r94, %r95, %r96, %r97, %r98, %r99}, [%r91], %r46;
	wmma.mma.sync.aligned.row.col.m16n16k16.f16.f16 {%r100, %r101, %r102, %r103}, {%r47, %r48, %r49, %r50, %r51, %r52, %r53, %r54}, {%r83, %r84, %r85, %r86, %r87, %r88, %r89, %r90}, {%r13, %r13, %r13, %r13};
	wmma.mma.sync.aligned.row.col.m16n16k16.f16.f16 {%r104, %r105, %r106, %r107}, {%r47, %r48, %r49, %r50, %r51, %r52, %r53, %r54}, {%r92, %r93, %r94, %r95, %r96, %r97, %r98, %r99}, {%r13, %r13, %r13, %r13};
	wmma.mma.sync.aligned.row.col.m16n16k16.f16.f16 {%r108, %r109, %r110, %r111}, {%r56, %r57, %r58, %r59, %r60, %r61, %r62, %r63}, {%r83, %r84, %r85, %r86, %r87, %r88, %r89, %r90}, {%r13, %r13, %r13, %r13};
	wmma.mma.sync.aligned.row.col.m16n16k16.f16.f16 {%r112, %r113, %r114, %r115}, {%r56, %r57, %r58, %r59, %r60, %r61, %r62, %r63}, {%r92, %r93, %r94, %r95, %r96, %r97, %r98, %r99}, {%r13, %r13, %r13, %r13};
	wmma.mma.sync.aligned.row.col.m16n16k16.f16.f16 {%r116, %r117, %r118, %r119}, {%r65, %r66, %r67, %r68, %r69, %r70, %r71, %r72}, {%r83, %r84, %r85, %r86, %r87, %r88, %r89, %r90}, {%r13, %r13, %r13, %r13};
	wmma.mma.sync.aligned.row.col.m16n16k16.f16.f16 {%r120, %r121, %r122, %r123}, {%r65, %r66, %r67, %r68, %r69, %r70, %r71, %r72}, {%r92, %r93, %r94, %r95, %r96, %r97, %r98, %r99}, {%r13, %r13, %r13, %r13};
	wmma.mma.sync.aligned.row.col.m16n16k16.f16.f16 {%r124, %r125, %r126, %r127}, {%r74, %r75, %r76, %r77, %r78, %r79, %r80, %r81}, {%r83, %r84, %r85, %r86, %r87, %r88, %r89, %r90}, {%r13, %r13, %r13, %r13};
	wmma.mma.sync.aligned.row.col.m16n16k16.f16.f16 {%r128, %r129, %r130, %r131}, {%r74, %r75, %r76, %r77, %r78, %r79, %r80, %r81}, {%r92, %r93, %r94, %r95, %r96, %r97, %r98, %r99}, {%r13, %r13, %r13, %r13};
	bar.sync 	0;
	shl.b32 	%r132, %r12, 13;
	shl.b32 	%r133, %r10, 6;
	or.b32  	%r134, %r133, %r132;
	add.s32 	%r135, %r27, %r134;
	mov.b32 	%r136, 64;
	wmma.store.d.sync.aligned.row.m16n16k16.shared.f16 	[%r135], {%r100, %r101, %r102, %r103}, %r136;
	add.s32 	%r137, %r135, 32;
	wmma.store.d.sync.aligned.row.m16n16k16.shared.f16 	[%r137], {%r104, %r105, %r106, %r107}, %r136;
	add.s32 	%r138, %r135, 2048;
	wmma.store.d.sync.aligned.row.m16n16k16.shared.f16 	[%r138], {%r108, %r109, %r110, %r111}, %r136;
	add.s32 	%r139, %r135, 2080;
	wmma.store.d.sync.aligned.row.m16n16k16.shared.f16 	[%r139], {%r112, %r113, %r114, %r115}, %r136;
	add.s32 	%r140, %r135, 4096;
	wmma.store.d.sync.aligned.row.m16n16k16.shared.f16 	[%r140], {%r116, %r117, %r118, %r119}, %r136;
	add.s32 	%r141, %r135, 4128;
	wmma.store.d.sync.aligned.row.m16n16k16.shared.f16 	[%r141], {%r120, %r121, %r122, %r123}, %r136;
	add.s32 	%r142, %r135, 6144;
	wmma.store.d.sync.aligned.row.m16n16k16.shared.f16 	[%r142], {%r124, %r125, %r126, %r127}, %r136;
	add.s32 	%r143, %r135, 6176;
	wmma.store.d.sync.aligned.row.m16n16k16.shared.f16 	[%r143], {%r128, %r129, %r130, %r131}, %r136;
	bar.sync 	0;
	shl.b32 	%r144, %r1, 11;
	shl.b32 	%r5, %r2, 1;
	or.b32  	%r6, %r144, %r5;
	shl.b32 	%r7, %r1, 6;
	add.s32 	%r145, %r6, %r7;
	shl.b32 	%r146, %r6, 1;
	add.s32 	%r147, %r27, %r146;
	ld.shared.f32 	%f66, [%r147];
	shl.b32 	%r148, %r145, 1;
	mov.u32 	%r149, _ZZ57tvmgen_default_fused_nn_dense_cast_bn_relu_max_v3_kernel0E8s_buffer;
	add.s32 	%r150, %r149, %r148;
	st.shared.f32 	[%r150], %f66;
	ld.shared.f32 	%f67, [%r147+128];
	st.shared.f32 	[%r150+132], %f67;
	ld.shared.f32 	%f68, [%r147+256];
	st.shared.f32 	[%r150+264], %f68;
	ld.shared.f32 	%f69, [%r147+384];
	st.shared.f32 	[%r150+396], %f69;
	ld.shared.f32 	%f70, [%r147+512];
	st.shared.f32 	[%r150+528], %f70;
	ld.shared.f32 	%f71, [%r147+640];
	st.shared.f32 	[%r150+660], %f71;
	ld.shared.f32 	%f72, [%r147+768];
	st.shared.f32 	[%r150+792], %f72;
	ld.shared.f32 	%f73, [%r147+896];
	st.shared.f32 	[%r150+924], %f73;
	ld.shared.f32 	%f74, [%r147+1024];
	st.shared.f32 	[%r150+1056], %f74;
	ld.shared.f32 	%f75, [%r147+1152];
	st.shared.f32 	[%r150+1188], %f75;
	ld.shared.f32 	%f76, [%r147+1280];
	st.shared.f32 	[%r150+1320], %f76;
	ld.shared.f32 	%f77, [%r147+1408];
	st.shared.f32 	[%r150+1452], %f77;
	ld.shared.f32 	%f78, [%r147+1536];
	st.shared.f32 	[%r150+1584], %f78;
	ld.shared.f32 	%f79, [%r147+1664];
	st.shared.f32 	[%r150+1716], %f79;
	ld.shared.f32 	%f80, [%r147+1792];
	st.shared.f32 	[%r150+1848], %f80;
	ld.shared.f32 	%f81, [%r147+1920];
	st.shared.f32 	[%r150+1980], %f81;
	ld.shared.f32 	%f82, [%r147+2048];
	st.shared.f32 	[%r150+2112], %f82;
	ld.shared.f32 	%f83, [%r147+2176];
	st.shared.f32 	[%r150+2244], %f83;
	ld.shared.f32 	%f84, [%r147+2304];
	st.shared.f32 	[%r150+2376], %f84;
	ld.shared.f32 	%f85, [%r147+2432];
	st.shared.f32 	[%r150+2508], %f85;
	ld.shared.f32 	%f86, [%r147+2560];
	st.shared.f32 	[%r150+2640], %f86;
	ld.shared.f32 	%f87, [%r147+2688];
	st.shared.f32 	[%r150+2772], %f87;
	ld.shared.f32 	%f88, [%r147+2816];
	st.shared.f32 	[%r150+2904], %f88;
	ld.shared.f32 	%f89, [%r147+2944];
	st.shared.f32 	[%r150+3036], %f89;
	ld.shared.f32 	%f90, [%r147+3072];
	st.shared.f32 	[%r150+3168], %f90;
	ld.shared.f32 	%f91, [%r147+3200];
	st.shared.f32 	[%r150+3300], %f91;
	ld.shared.f32 	%f92, [%r147+3328];
	st.shared.f32 	[%r150+3432], %f92;
	ld.shared.f32 	%f93, [%r147+3456];
	st.shared.f32 	[%r150+3564], %f93;
	ld.shared.f32 	%f94, [%r147+3584];
	st.shared.f32 	[%r150+3696], %f94;
	ld.shared.f32 	%f95, [%r147+3712];
	st.shared.f32 	[%r150+3828], %f95;
	ld.shared.f32 	%f96, [%r147+3840];
	st.shared.f32 	[%r150+3960], %f96;
	ld.shared.f32 	%f97, [%r147+3968];
	st.shared.f32 	[%r150+4092], %f97;
	setp.ne.s32 	%p1, %r1, 0;
	@%p1 bra 	$L__BB4_2;
	ld.param.u64 	%rd24, [tvmgen_default_fused_nn_dense_cast_bn_relu_max_v3_kernel0_param_3];
	ld.param.u64 	%rd23, [tvmgen_default_fused_nn_dense_cast_bn_relu_max_v3_kernel0_param_2];
	cvta.to.global.u64 	%rd13, %rd23;
	cvta.to.global.u64 	%rd14, %rd24;
	mov.u32 	%r151, _ZZ57tvmgen_default_fused_nn_dense_cast_bn_relu_max_v3_kernel0E7s_gamma;
	add.s32 	%r152, %r151, %r4;
	mul.wide.u32 	%rd15, %r5, 2;
	add.s64 	%rd16, %rd13, %rd15;
	ld.global.nc.u32 	%r153, [%rd16];
	st.shared.u32 	[%r152], %r153;
	mov.u32 	%r154, _ZZ57tvmgen_default_fused_nn_dense_cast_bn_relu_max_v3_kernel0E6s_beta;
	add.s32 	%r155, %r154, %r4;
	add.s64 	%rd17, %rd14, %rd15;
	ld.global.nc.u32 	%r156, [%rd17];
	st.shared.u32 	[%r155], %r156;
$L__BB4_2:
	ld.param.u64 	%rd25, [tvmgen_default_fused_nn_dense_cast_bn_relu_max_v3_kernel0_param_4];
	bar.sync 	0;
	add.s32 	%r184, %r1, %r2;
	shl.b32 	%r185, %r184, 6;
	add.s32 	%r186, %r185, %r6;
	mov.b32 	%r157, 0;
	// begin inline asm
	cvt.rn.f16.s32 %rs3, %r157;
	// end inline asm
	// begin inline asm
	{mov.u32 %r158, WARP_SZ;
}
	// end inline asm
	shl.b32 	%r187, %r158, 8;
	add.s32 	%r182, %r187, -8161;
	setp.ne.s32 	%p2, %r2, 0;
	shl.b32 	%r188, %r3, 8;
	cvt.u64.u32 	%rd18, %r188;
	cvt.u64.u32 	%rd19, %r7;
	add.s64 	%rd20, %rd19, %rd18;
	shl.b32 	%r189, %r186, 1;
	add.s32 	%r9, %r149, %r189;
	ld.shared.u32 	%r191, [%r9];
	mov.b32 	{%rs5, %rs14}, %r191;
	ld.shared.u32 	%r192, [_ZZ57tvmgen_default_fused_nn_dense_cast_bn_relu_max_v3_kernel0E7s_gamma];
	mov.b32 	{%rs6, %rs15}, %r192;
	ld.shared.u32 	%r193, [_ZZ57tvmgen_default_fused_nn_dense_cast_bn_relu_max_v3_kernel0E6s_beta];
	mov.b32 	{%rs9, %rs18}, %r193;
	// begin inline asm
	{mul.f16 %rs4,%rs5,%rs6;
}
	// end inline asm
	// begin inline asm
	{add.f16 %rs7,%rs4,%rs9;
}
	// end inline asm
	// begin inline asm
	{ .reg .pred __$temp3;
  setp.gt.f16  __$temp3, %rs3, %rs7;
  selp.u16 %rs10, 1, 0, __$temp3;}
	// end inline asm
	setp.eq.s16 	%p3, %rs10, 0;
	selp.b16 	%rs23, %rs7, %rs3, %p3;
	// begin inline asm
	{mul.f16 %rs13,%rs14,%rs15;
}
	// end inline asm
	// begin inline asm
	{add.f16 %rs16,%rs13,%rs18;
}
	// end inline asm
	// begin inline asm
	{ .reg .pred __$temp3;
  setp.gt.f16  __$temp3, %rs3, %rs16;
  selp.u16 %rs19, 1, 0, __$temp3;}
	// end inline asm
	setp.eq.s16 	%p4, %rs19, 0;
	selp.b16 	%rs26, %rs16, %rs3, %p4;
	mov.b32 	%r160, {%rs23, %rs26};
	mov.b32 	%r161, 1;
	mov.b32 	%r183, -1;
	// begin inline asm
	{shfl.sync.bfly.b32 %r159,%r160,%r161,%r182,%r183;
}
	// end inline asm
	mov.b32 	{%rs24, %rs27}, %r159;
	// begin inline asm
	{ .reg .pred __$temp3;
  setp.gt.f16  __$temp3, %rs23, %rs24;
  selp.u16 %rs22, 1, 0, __$temp3;}
	// end inline asm
	setp.eq.s16 	%p5, %rs22, 0;
	selp.b16 	%rs29, %rs24, %rs23, %p5;
	// begin inline asm
	{ .reg .pred __$temp3;
  setp.gt.f16  __$temp3, %rs26, %rs27;
  selp.u16 %rs25, 1, 0, __$temp3;}
	// end inline asm
	setp.eq.s16 	%p6, %rs25, 0;
	selp.b16 	%rs32, %rs27, %rs26, %p6;
	mov.b32 	%r165, {%rs29, %rs32};
	mov.b32 	%r166, 2;
	// begin inline asm
	{shfl.sync.bfly.b32 %r164,%r165,%r166,%r182,%r183;
}
	// end inline asm
	mov.b32 	{%rs30, %rs33}, %r164;
	// begin inline asm
	{ .reg .pred __$temp3;
  setp.gt.f16  __$temp3, %rs29, %rs30;
  selp.u16 %rs28, 1, 0, __$temp3;}
	// end inline asm
	setp.eq.s16 	%p7, %rs28, 0;
	selp.b16 	%rs35, %rs30, %rs29, %p7;
	// begin inline asm
	{ .reg .pred __$temp3;
  setp.gt.f16  __$temp3, %rs32, %rs33;
  selp.u16 %rs31, 1, 0, __$temp3;}
	// end inline asm
	setp.eq.s16 	%p8, %rs31, 0;
	selp.b16 	%rs38, %rs33, %rs32, %p8;
	mov.b32 	%r170, {%rs35, %rs38};
	mov.b32 	%r171, 4;
	// begin inline asm
	{shfl.sync.bfly.b32 %r169,%r170,%r171,%r182,%r183;
}
	// end inline asm
	mov.b32 	{%rs36, %rs39}, %r169;
	// begin inline asm
	{ .reg .pred __$temp3;
  setp.gt.f16  __$temp3, %rs35, %rs36;
  selp.u16 %rs34, 1, 0, __$temp3;}
	// end inline asm
	setp.eq.s16 	%p9, %rs34, 0;
	selp.b16 	%rs41, %rs36, %rs35, %p9;
	// begin inline asm
	{ .reg .pred __$temp3;
  setp.gt.f16  __$temp3, %rs38, %rs39;
  selp.u16 %rs37, 1, 0, __$temp3;}
	// end inline asm
	setp.eq.s16 	%p10, %rs37, 0;
	selp.b16 	%rs44, %rs39, %rs38, %p10;
	mov.b32 	%r175, {%rs41, %rs44};
	mov.b32 	%r176, 8;
	// begin inline asm
	{shfl.sync.bfly.b32 %r174,%r175,%r176,%r182,%r183;
}
	// end inline asm
	mov.b32 	{%rs42, %rs45}, %r174;
	// begin inline asm
	{ .reg .pred __$temp3;
  setp.gt.f16  __$temp3, %rs41, %rs42;
  selp.u16 %rs40, 1, 0, __$temp3;}
	// end inline asm
	setp.eq.s16 	%p11, %rs40, 0;
	selp.b16 	%rs47, %rs42, %rs41, %p11;
	// begin inline asm
	{ .reg .pred __$temp3;
  setp.gt.f16  __$temp3, %rs44, %rs45;
  selp.u16 %rs43, 1, 0, __$temp3;}
	// end inline asm
	setp.eq.s16 	%p12, %rs43, 0;
	selp.b16 	%rs50, %rs45, %rs44, %p12;
	mov.b32 	%r180, {%rs47, %rs50};
	mov.b32 	%r181, 16;
	// begin inline asm
	{shfl.sync.bfly.b32 %r179,%r180,%r181,%r182,%r183;
}
	// end inline asm
	mov.b32 	{%rs48, %rs51}, %r179;
	// begin inline asm
	{ .reg .pred __$temp3;
  setp.gt.f16  __$temp3, %rs47, %rs48;
  selp.u16 %rs46, 1, 0, __$temp3;}
	// end inline asm
	setp.eq.s16 	%p13, %rs46, 0;
	selp.b16 	%rs52, %rs48, %rs47, %p13;
	// begin inline asm
	{ .reg .pred __$temp3;
  setp.gt.f16  __$temp3, %rs50, %rs51;
  selp.u16 %rs49, 1, 0, __$temp3;}
	// end inline asm
	setp.eq.s16 	%p14, %rs49, 0;
	selp.b16 	%rs53, %rs51, %rs50, %p14;
	// begin inline asm
	{  cvt.f32.f16 %f98, %rs52;}

	// end inline asm
	// begin inline asm
	{  cvt.f32.f16 %f99, %rs53;}

	// end inline asm
	cvta.to.global.u64 	%rd21, %rd25;
	shl.b64 	%rd22, %rd20, 2;
	add.s64 	%rd1, %rd21, %rd22;
	@%p2 bra 	$L__BB4_4;
	st.global.v2.f32 	[%rd1], {%f98, %f99};
$L__BB4_4:
	setp.ne.s32 	%p15, %r2, 0;
	ld.shared.u32 	%r219, [%r9+4];
	mov.b32 	{%rs55, %rs64}, %r219;
	ld.shared.u32 	%r220, [_ZZ57tvmgen_default_fused_nn_dense_cast_bn_relu_max_v3_kernel0E7s_gamma+4];
	mov.b32 	{%rs56, %rs65}, %r220;
	ld.shared.u32 	%r221, [_ZZ57tvmgen_default_fused_nn_dense_cast_bn_relu_max_v3_kernel0E6s_beta+4];
	mov.b32 	{%rs59, %rs68}, %r221;
	// begin inline asm
	{mul.f16 %rs54,%rs55,%rs56;
}
	// end inline asm
	// begin inline asm
	{add.f16 %rs57,%rs54,%rs59;
}
	// end inline asm
	// begin inline asm
	{ .reg .pred __$temp3;
  setp.gt.f16  __$temp3, %rs3, %rs57;
  selp.u16 %rs60, 1, 0, __$temp3;}
	// end inline asm
	setp.eq.s16 	%p16, %rs60, 0;
	selp.b16 	%rs73, %rs57, %rs3, %p16;
	// begin inline asm
	{mul.f16 %rs63,%rs64,%rs65;
}
	// end inline asm
	// begin inline asm
	{add.f16 %rs66,%rs63,%rs68;
}
	// end inline asm
	// begin inline asm
	{ .reg .pred __$temp3;
  setp.gt.f16  __$temp3, %rs3, %rs66;
  selp.u16 %rs69, 1, 0, __$temp3;}
	// end inline asm
	setp.eq.s16 	%p17, %rs69, 0;
	selp.b16 	%rs76, %rs66, %rs3, %p17;
	mov.b32 	%r195, {%rs73, %rs76};
	mov.b32 	%r196, 1;
	mov.b32 	%r218, -1;
	// begin inline asm
	{shfl.sync.bfly.b32 %r194,%r195,%r196,%r182,%r218;
}
	// end inline asm
	mov.b32 	{%rs74, %rs77}, %r194;
	// begin inline asm
	{ .reg .pred __$temp3;
  setp.gt.f16  __$temp3, %rs73, %rs74;
  selp.u16 %rs72, 1, 0, __$temp3;}
	// end inline asm
	setp.eq.s16 	%p18, %rs72, 0;
	selp.b16 	%rs79, %rs74, %rs73, %p18;
	// begin inline asm
	{ .reg .pred __$temp3;
  setp.gt.f16  __$temp3, %rs76, %rs77;
  selp.u16 %rs75, 1, 0, __$temp3;}
	// end inline asm
	setp.eq.s16 	%p19, %rs75, 0;
	selp.b16 	%rs82, %rs77, %rs76, %p19;
	mov.b32 	%r200, {%rs79, %rs82};
	mov.b32 	%r201, 2;
	// begin inline asm
	{shfl.sync.bfly.b32 %r199,%r200,%r201,%r182,%r218;
}
	// end inline asm
	mov.b32 	{%rs80, %rs83}, %r199;
	// begin inline asm
	{ .reg .pred __$temp3;
  setp.gt.f16  __$temp3, %rs79, %rs80;
  selp.u16 %rs78, 1, 0, __$temp3;}
	// end inline asm
	setp.eq.s16 	%p20, %rs78, 0;
	selp.b16 	%rs85, %rs80, %rs79, %p20;
	// begin inline asm
	{ .reg .pred __$temp3;
  setp.gt.f16  __$temp3, %rs82, %rs83;
  selp.u16 %rs81, 1, 0, __$temp3;}
	// end inline asm
	setp.eq.s16 	%p21, %rs81, 0;
	selp.b16 	%rs88, %rs83, %rs82, %p21;
	mov.b32 	%r205, {%rs85, %rs88};
	mov.b32 	%r206, 4;
	// begin inline asm
	{shfl.sync.bfly.b32 %r204,%r205,%r206,%r182,%r218;
}
	// end inline asm
	mov.b32 	{%rs86, %rs89}, %r204;
	// begin inline asm
	{ .reg .pred __$temp3;
  setp.gt.f16  __$temp3, %rs85, %rs86;
  selp.u16 %rs84, 1, 0, __$temp3;}
	// end inline asm
	setp.eq.s16 	%p22, %rs84, 0;
	selp.b16 	%rs91, %rs86, %rs85, %p22;
	// begin inline asm
	{ .reg .pred __$temp3;
  setp.gt.f16  __$temp3, %rs88, %rs89;
  selp.u16 %rs87, 1, 0, __$temp3;}
	// end inline asm
	setp.eq.s16 	%p23, %rs87, 0;
	selp.b16 	%rs94, %rs89, %rs88, %p23;
	mov.b32 	%r210, {%rs91, %rs94};
	mov.b32 	%r211, 8;
	// begin inline asm
	{shfl.sync.bfly.b32 %r209,%r210,%r211,%r182,%r218;
}
	// end inline asm
	mov.b32 	{%rs92, %rs95}, %r209;
	// begin inline asm
	{ .reg .pred __$temp3;
  setp.gt.f16  __$temp3, %rs91, %rs92;
  selp.u16 %rs90, 1, 0, __$temp3;}
	// end inline asm
	setp.eq.s16 	%p24, %rs90, 0;
	selp.b16 	%rs97, %rs92, %rs91, %p24;
	// begin inline asm
	{ .reg .pred __$temp3;
  setp.gt.f16  __$temp3, %rs94, %rs95;
  selp.u16 %rs93, 1, 0, __$temp3;}
	// end inline asm
	setp.eq.s16 	%p25, %rs93, 0;
	selp.b16 	%rs100, %rs95, %rs94, %p25;
	mov.b32 	%r215, {%rs97, %rs100};
	mov.b32 	%r216, 16;
	// begin inline asm
	{shfl.sync.bfly.b32 %r214,%r215,%r216,%r182,%r218;
}
	// end inline asm
	mov.b32 	{%rs98, %rs101}, %r214;
	// begin inline asm
	{ .reg .pred __$temp3;
  setp.gt.f16  __$temp3, %rs97, %rs98;
  selp.u16 %rs96, 1, 0, __$temp3;}
	// end inline asm
	setp.eq.s16 	%p26, %rs96, 0;
	selp.b16 	%rs102, %rs98, %rs97, %p26;
	// begin inline asm
	{ .reg .pred __$temp3;
  setp.gt.f16  __$temp3, %rs100, %rs101;
  selp.u16 %rs99, 1, 0, __$temp3;}
	// end inline asm
	setp.eq.s16 	%p27, %rs99, 0;
	selp.b16 	%rs103, %rs101, %rs100, %p27;
	// begin inline asm
	{  cvt.f32.f16 %f100, %rs102;}

	// end inline asm
	// begin inline asm
	{  cvt.f32.f16 %f101, %rs103;}

	// end inline asm
	@%p15 bra 	$L__BB4_6;
	st.global.v2.f32 	[%rd1+8], {%f100, %f101};
$L__BB4_6:
	setp.ne.s32 	%p28, %r2, 0;
	ld.shared.u32 	%r247, [%r9+8];
	mov.b32 	{%rs105, %rs114}, %r247;
	ld.shared.u32 	%r248, [_ZZ57tvmgen_default_fused_nn_dense_cast_bn_relu_max_v3_kernel0E7s_gamma+8];
	mov.b32 	{%rs106, %rs115}, %r248;
	ld.shared.u32 	%r249, [_ZZ57tvmgen_default_fused_nn_dense_cast_bn_relu_max_v3_kernel0E6s_beta+8];
	mov.b32 	{%rs109, %rs118}, %r249;
	// begin inline asm
	{mul.f16 %rs104,%rs105,%rs106;
}
	// end inline asm
	// begin inline asm
	{add.f16 %rs107,%rs104,%rs109;
}
	// end inline asm
	// begin inline asm
	{ .reg .pred __$temp3;
  setp.gt.f16  __$temp3, %rs3, %rs107;
  selp.u16 %rs110, 1, 0, __$temp3;}
	// end inline asm
	setp.eq.s16 	%p29, %rs110, 0;
	selp.b16 	%rs123, %rs107, %rs3, %p29;
	// begin inline asm
	{mul.f16 %rs113,%rs114,%rs115;
}
	// end inline asm
	// begin inline asm
	{add.f16 %rs116,%rs113,%rs118;
}
	// end inline asm
	// begin inline asm
	{ .reg .pred __$temp3;
  setp.gt.f16  __$temp3, %rs3, %rs116;
  selp.u16 %rs119, 1, 0, __$temp3;}
	// end inline asm
	setp.eq.s16 	%p30, %rs119, 0;
	selp.b16 	%rs126, %rs116, %rs3, %p30;
	mov.b32 	%r223, {%rs123, %rs126};
	mov.b32 	%r224, 1;
	mov.b32 	%r246, -1;
	// begin inline asm
	{shfl.sync.bfly.b32 %r222,%r223,%r224,%r182,%r246;
}
	// end inline asm
	mov.b32 	{%rs124, %rs127}, %r222;
	// begin inline asm
	{ .reg .pred __$temp3;
  setp.gt.f16  __$temp3, %rs123, %rs124;
  selp.u16 %rs122, 1, 0, __$temp3;}
	// end inline asm
	setp.eq.s16 	%p31, %rs122, 0;
	selp.b16 	%rs129, %rs124, %rs123, %p31;
	// begin inline asm
	{ .reg .pred __$temp3;
  setp.gt.f16  __$temp3, %rs126, %rs127;
  selp.u16 %rs125, 1, 0, __$temp3;}
	// end inline asm
	setp.eq.s16 	%p32, %rs125, 0;
	selp.b16 	%rs132, %rs127, %rs126, %p32;
	mov.b32 	%r228, {%rs129, %rs132};
	mov.b32 	%r229, 2;
	// begin inline asm
	{shfl.sync.bfly.b32 %r227,%r228,%r229,%r182,%r246;
}
	// end inline asm
	mov.b32 	{%rs130, %rs133}, %r227;
	// begin inline asm
	{ .reg .pred __$temp3;
  setp.gt.f16  __$temp3, %rs129, %rs130;
  selp.u16 %rs128, 1, 0, __$temp3;}
	// end inline asm
	setp.eq.s16 	%p33, %rs128, 0;
	selp.b16 	%rs135, %rs130, %rs129, %p33;
	// begin inline asm
	{ .reg .pred __$temp3;
  setp.gt.f16  __$temp3, %rs132, %rs133;
  selp.u16 %rs131, 1, 0, __$temp3;}
	// end inline asm
	setp.eq.s16 	%p34, %rs131, 0;
	selp.b16 	%rs138, %rs133, %rs132, %p34;
	mov.b32 	%r233, {%rs135, %rs138};
	mov.b32 	%r234, 4;
	// begin inline asm
	{shfl.sync.bfly.b32 %r232,%r233,%r234,%r182,%r246;
}
	// end inline asm
	mov.b32 	{%rs136, %rs139}, %r232;
	// begin inline asm
	{ .reg .pred __$temp3;
  setp.gt.f16  __$temp3, %rs135, %rs136;
  selp.u16 %rs134, 1, 0, __$temp3;}
	// end inline asm
	setp.eq.s16 	%p35, %rs134, 0;
	selp.b16 	%rs141, %rs136, %rs135, %p35;
	// begin inline asm
	{ .reg .pred __$temp3;
  setp.gt.f16  __$temp3, %rs138, %rs139;
  selp.u16 %rs137, 1, 0, __$temp3;}
	// end inline asm
	setp.eq.s16 	%p36, %rs137, 0;
	selp.b16 	%rs144, %rs139, %rs138, %p36;
	mov.b32 	%r238, {%rs141, %rs144};
	mov.b32 	%r239, 8;
	// begin inline asm
	{shfl.sync.bfly.b32 %r237,%r238,%r239,%r182,%r246;
}
	// end inline asm
	mov.b32 	{%rs142, %rs145}, %r237;
	// begin inline asm
	{ .reg .pred __$temp3;
  setp.gt.f16  __$temp3, %rs141, %rs142;
  selp.u16 %rs140, 1, 0, __$temp3;}
	// end inline asm
	setp.eq.s16 	%p37, %rs140, 0;
	selp.b16 	%rs147, %rs142, %rs141, %p37;
	// begin inline asm
	{ .reg .pred __$temp3;
  setp.gt.f16  __$temp3, %rs144, %rs145;
  selp.u16 %rs143, 1, 0, __$temp3;}
	// end inline asm
	setp.eq.s16 	%p38, %rs143, 0;
	selp.b16 	%rs150, %rs145, %rs144, %p38;
	mov.b32 	%r243, {%rs147, %rs150};
	mov.b32 	%r244, 16;
	// begin inline asm
	{shfl.sync.bfly.b32 %r242,%r243,%r244,%r182,%r246;
}
	// end inline asm
	mov.b32 	{%rs148, %rs151}, %r242;
	// begin inline asm
	{ .reg .pred __$temp3;
  setp.gt.f16  __$temp3, %rs147, %rs148;
  selp.u16 %rs146, 1, 0, __$temp3;}
	// end inline asm
	setp.eq.s16 	%p39, %rs146, 0;
	selp.b16 	%rs152, %rs148, %rs147, %p39;
	// begin inline asm
	{ .reg .pred __$temp3;
  setp.gt.f16  __$temp3, %rs150, %rs151;
  selp.u16 %rs149, 1, 0, __$temp3;}
	// end inline asm
	setp.eq.s16 	%p40, %rs149, 0;
	selp.b16 	%rs153, %rs151, %rs150, %p40;
	// begin inline asm
	{  cvt.f32.f16 %f102, %rs152;}

	// end inline asm
	// begin inline asm
	{  cvt.f32.f16 %f103, %rs153;}

	// end inline asm
	@%p28 bra 	$L__BB4_8;
	st.global.v2.f32 	[%rd1+16], {%f102, %f103};
$L__BB4_8:
	setp.ne.s32 	%p41, %r2, 0;
	ld.shared.u32 	%r275, [%r9+12];
	mov.b32 	{%rs155, %rs164}, %r275;
	ld.shared.u32 	%r276, [_ZZ57tvmgen_default_fused_nn_dense_cast_bn_relu_max_v3_kernel0E7s_gamma+12];
	mov.b32 	{%rs156, %rs165}, %r276;
	ld.shared.u32 	%r277, [_ZZ57tvmgen_default_fused_nn_dense_cast_bn_relu_max_v3_kernel0E6s_beta+12];
	mov.b32 	{%rs159, %rs168}, %r277;
	// begin inline asm
	{mul.f16 %rs154,%rs155,%rs156;
}
	// end inline asm
	// begin inline asm
	{add.f16 %rs157,%rs154,%rs159;
}
	// end inline asm
	// begin inline asm
	{ .reg .pred __$temp3;
  setp.gt.f16  __$temp3, %rs3, %rs157;
  selp.u16 %rs160, 1, 0, __$temp3;}
	// end inline asm
	setp.eq.s16 	%p42, %rs160, 0;
	selp.b16 	%rs173, %rs157, %rs3, %p42;
	// begin inline asm
	{mul.f16 %rs163,%rs164,%rs165;
}
	// end inline asm
	// begin inline asm
	{add.f16 %rs166,%rs163,%rs168;
}
	// end inline asm
	// begin inline asm
	{ .reg .pred __$temp3;
  setp.gt.f16  __$temp3, %rs3, %rs166;
  selp.u16 %rs169, 1, 0, __$temp3;}
	// end inline asm
	setp.eq.s16 	%p43, %rs169, 0;
	selp.b16 	%rs176, %rs166, %rs3, %p43;
	mov.b32 	%r251, {%rs173, %rs176};
	mov.b32 	%r252, 1;
	mov.b32 	%r274, -1;
	// begin inline asm
	{shfl.sync.bfly.b32 %r250,%r251,%r252,%r182,%r274;
}
	// end inline asm
	mov.b32 	{%rs174, %rs177}, %r250;
	// begin inline asm
	{ .reg .pred __$temp3;
  setp.gt.f16  __$temp3, %rs173, %rs174;
  selp.u16 %rs172, 1, 0, __$temp3;}
	// end inline asm
	setp.eq.s16 	%p44, %rs172, 0;
	selp.b16 	%rs179, %rs174, %rs173, %p44;
	// begin inline asm
	{ .reg .pred __$temp3;
  setp.gt.f16  __$temp3, %rs176, %rs177;
  selp.u16 %rs175, 1, 0, __$temp3;}
	// end inline asm
	setp.eq.s16 	%p45, %rs175, 0;
	selp.b16 	%rs182, %rs177, %rs176, %p45;
	mov.b32 	%r256, {%rs179, %rs182};
	mov.b32 	%r257, 2;
	// begin inline asm
	{shfl.sync.bfly.b32 %r255,%r256,%r257,%r182,%r274;
}
	// end inline asm
	mov.b32 	{%rs180, %rs183}, %r255;
	// begin inline asm
	{ .reg .pred __$temp3;
  setp.gt.f16  __$temp3, %rs179, %rs180;
  selp.u16 %rs178, 1, 0, __$temp3;}
	// end inline asm
	setp.eq.s16 	%p46, %rs178, 0;
	selp.b16 	%rs185, %rs180, %rs179, %p46;
	// begin inline asm
	{ .reg .pred __$temp3;
  setp.gt.f16  __$temp3, %rs182, %rs183;
  selp.u16 %rs181, 1, 0, __$temp3;}
	// end inline asm
	setp.eq.s16 	%p47, %rs181, 0;
	selp.b16 	%rs188, %rs183, %rs182, %p47;
	mov.b32 	%r261, {%rs185, %rs188};
	mov.b32 	%r262, 4;
	// begin inline asm
	{shfl.sync.bfly.b32 %r260,%r261,%r262,%r182,%r274;
}
	// end inline asm
	mov.b32 	{%rs186, %rs189}, %r260;
	// begin inline asm
	{ .reg .pred __$temp3;
  setp.gt.f16  __$temp3, %rs185, %rs186;
  selp.u16 %rs184, 1, 0, __$temp3;}
	// end inline asm
	setp.eq.s16 	%p48, %rs184, 0;
	selp.b16 	%rs191, %rs186, %rs185, %p48;
	// begin inline asm
	{ .reg .pred __$temp3;
  setp.gt.f16  __$temp3, %rs188, %rs189;
  selp.u16 %rs187, 1, 0, __$temp3;}
	// end inline asm
	setp.eq.s16 	%p49, %rs187, 0;
	selp.b16 	%rs194, %rs189, %rs188, %p49;
	mov.b32 	%r266, {%rs191, %rs194};
	mov.b32 	%r267, 8;
	// begin inline asm
	{shfl.sync.bfly.b32 %r265,%r266,%r267,%r182,%r274;
}
	// end inline asm
	mov.b32 	{%rs192, %rs195}, %r265;
	// begin inline asm
	{ .reg .pred __$temp3;
  setp.gt.f16  __$temp3, %rs191, %rs192;
  selp.u16 %rs190, 1, 0, __$temp3;}
	// end inline asm
	setp.eq.s16 	%p50, %rs190, 0;
	selp.b16 	%rs197, %rs192, %rs191, %p50;
	// begin inline asm
	{ .reg .pred __$temp3;
  setp.gt.f16  __$temp3, %rs194, %rs195;
  selp.u16 %rs193, 1, 0, __$temp3;}
	// end inline asm
	setp.eq.s16 	%p51, %rs193, 0;
	selp.b16 	%rs200, %rs195, %rs194, %p51;
	mov.b32 	%r271, {%rs197, %rs200};
	mov.b32 	%r272, 16;
	// begin inline asm
	{shfl.sync.bfly.b32 %r270,%r271,%r272,%r182,%r274;
}
	// end inline asm
	mov.b32 	{%rs198, %rs201}, %r270;
	// begin inline asm
	{ .reg .pred __$temp3;
  setp.gt.f16  __$temp3, %rs197, %rs198;
  selp.u16 %rs196, 1, 0, __$temp3;}
	// end inline asm
	setp.eq.s16 	%p52, %rs196, 0;
	selp.b16 	%rs202, %rs198, %rs197, %p52;
	// begin inline asm
	{ .reg .pred __$temp3;
  setp.gt.f16  __$temp3, %rs200, %rs201;
  selp.u16 %rs199, 1, 0, __$temp3;}
	// end inline asm
	setp.eq.s16 	%p53, %rs199, 0;
	selp.b16 	%rs203, %rs201, %rs200, %p53;
	// begin inline asm
	{  cvt.f32.f16 %f104, %rs202;}

	// end inline asm
	// begin inline asm
	{  cvt.f32.f16 %f105, %rs203;}

	// end inline asm
	@%p41 bra 	$L__BB4_10;
	st.global.v2.f32 	[%rd1+24], {%f104, %f105};
$L__BB4_10:
	setp.ne.s32 	%p54, %r2, 0;
	ld.shared.u32 	%r303, [%r9+16];
	mov.b32 	{%rs205, %rs214}, %r303;
	ld.shared.u32 	%r304, [_ZZ57tvmgen_default_fused_nn_dense_cast_bn_relu_max_v3_kernel0E7s_gamma+16];
	mov.b32 	{%rs206, %rs215}, %r304;
	ld.shared.u32 	%r305, [_ZZ57tvmgen_default_fused_nn_dense_cast_bn_relu_max_v3_kernel0E6s_beta+16];
	mov.b32 	{%rs209, %rs218}, %r305;
	// begin inline asm
	{mul.f16 %rs204,%rs205,%rs206;
}
	// end inline asm
	// begin inline asm
	{add.f16 %rs207,%rs204,%rs209;
}
	// end inline asm
	// begin inline asm
	{ .reg .pred __$temp3;
  setp.gt.f16  __$temp3, %rs3, %rs207;
  selp.u16 %rs210, 1, 0, __$temp3;}
	// end inline asm
	setp.eq.s16 	%p55, %rs210, 0;
	selp.b16 	%rs223, %rs207, %rs3, %p55;
	// begin inline asm
	{mul.f16 %rs213,%rs214,%rs215;
}
	// end inline asm
	// begin inline asm
	{add.f16 %rs216,%rs213,%rs218;
}
	// end inline asm
	// begin inline asm
	{ .reg .pred __$temp3;
  setp.gt.f16  __$temp3, %rs3, %rs216;
  selp.u16 %rs219, 1, 0, __$temp3;}
	// end inline asm
	setp.eq.s16 	%p56, %rs219, 0;
	selp.b16 	%rs226, %rs216, %rs3, %p56;
	mov.b32 	%r279, {%rs223, %rs226};
	mov.b32 	%r280, 1;
	mov.b32 	%r302, -1;
	// begin inline asm
	{shfl.sync.bfly.b32 %r278,%r279,%r280,%r182,%r302;
}
	// end inline asm
	mov.b32 	{%rs224, %rs227}, %r278;
	// begin inline asm
	{ .reg .pred __$temp3;
  setp.gt.f16  __$temp3, %rs223, %rs224;
  selp.u16 %rs222, 1, 0, __$temp3;}
	// end inline asm
	setp.eq.s16 	%p57, %rs222, 0;
	selp.b16 	%rs229, %rs224, %rs223, %p57;
	// begin inline asm
	{ .reg .pred __$temp3;
  setp.gt.f16  __$temp3, %rs226, %rs227;
  selp.u16 %rs225, 1, 0, __$temp3;}
	// end inline asm
	setp.eq.s16 	%p58, %rs225, 0;
	selp.b16 	%rs232, %rs227, %rs226, %p58;
	mov.b32 	%r284, {%rs229, %rs232};
	mov.b32 	%r285, 2;
	// begin inline asm
	{shfl.sync.bfly.b32 %r283,%r284,%r285,%r182,%r302;
}
	// end inline asm
	mov.b32 	{%rs230, %rs233}, %r283;
	// begin inline asm
	{ .reg .pred __$temp3;
  setp.gt.f16  __$temp3, %rs229, %rs230;
  selp.u16 %rs228, 1, 0, __$temp3;}
	// end inline asm
	setp.eq.s16 	%p59, %rs228, 0;
	selp.b16 	%rs235, %rs230, %rs229, %p59;
	// begin inline asm
	{ .reg .pred __$temp3;
  setp.gt.f16  __$temp3, %rs232, %rs233;
  selp.u16 %rs231, 1, 0, __$temp3;}
	// end inline asm
	setp.eq.s16 	%p60, %rs231, 0;
	selp.b16 	%rs238, %rs233, %rs232, %p60;
	mov.b32 	%r289, {%rs235, %rs238};
	mov.b32 	%r290, 4;
	// begin inline asm
	{shfl.sync.bfly.b32 %r288,%r289,%r290,%r182,%r302;
}
	// end inline asm
	mov.b32 	{%rs236, %rs239}, %r288;
	// begin inline asm
	{ .reg .pred __$temp3;
  setp.gt.f16  __$temp3, %rs235, %rs236;
  selp.u16 %rs234, 1, 0, __$temp3;}
	// end inline asm
	setp.eq.s16 	%p61, %rs234, 0;
	selp.b16 	%rs241, %rs236, %rs235, %p61;
	// begin inline asm
	{ .reg .pred __$temp3;
  setp.gt.f16  __$temp3, %rs238, %rs239;
  selp.u16 %rs237, 1, 0, __$temp3;}
	// end inline asm
	setp.eq.s16 	%p62, %rs237, 0;
	selp.b16 	%rs244, %rs239, %rs238, %p62;
	mov.b32 	%r294, {%rs241, %rs244};
	mov.b32 	%r295, 8;
	// begin inline asm
	{shfl.sync.bfly.b32 %r293,%r294,%r295,%r182,%r302;
}
	// end inline asm
	mov.b32 	{%rs242, %rs245}, %r293;
	// begin inline asm
	{ .reg .pred __$temp3;
  setp.gt.f16  __$temp3, %rs241, %rs242;
  selp.u16 %rs240, 1, 0, __$temp3;}
	// end inline asm
	setp.eq.s16 	%p63, %rs240, 0;
	selp.b16 	%rs247, %rs242, %rs241, %p63;
	// begin inline asm
	{ .reg .pred __$temp3;
  setp.gt.f16  __$temp3, %rs244, %rs245;
  selp.u16 %rs243, 1, 0, __$temp3;}
	// end inline asm
	setp.eq.s16 	%p64, %rs243, 0;
	selp.b16 	%rs250, %rs245, %rs244, %p64;
	mov.b32 	%r299, {%rs247, %rs250};
	mov.b32 	%r300, 16;
	// begin inline asm
	{shfl.sync.bfly.b32 %r298,%r299,%r300,%r182,%r302;
}
	// end inline asm
	mov.b32 	{%rs248, %rs251}, %r298;
	// begin inline asm
	{ .reg .pred __$temp3;
  setp.gt.f16  __$temp3, %rs247, %rs248;
  selp.u16 %rs246, 1, 0, __$temp3;}
	// end inline asm
	setp.eq.s16 	%p65, %rs246, 0;
	selp.b16 	%rs252, %rs248, %rs247, %p65;
	// begin inline asm
	{ .reg .pred __$temp3;
  setp.gt.f16  __$temp3, %rs250, %rs251;
  selp.u16 %rs249, 1, 0, __$temp3;}
	// end inline asm
	setp.eq.s16 	%p66, %rs249, 0;
	selp.b16 	%rs253, %rs251, %rs250, %p66;
	// begin inline asm
	{  cvt.f32.f16 %f106, %rs252;}

	// end inline asm
	// begin inline asm
	{  cvt.f32.f16 %f107, %rs253;}

	// end inline asm
	@%p54 bra 	$L__BB4_12;
	st.global.v2.f32 	[%rd1+32], {%f106, %f107};
$L__BB4_12:
	setp.ne.s32 	%p67, %r2, 0;
	ld.shared.u32 	%r331, [%r9+20];
	mov.b32 	{%rs255, %rs264}, %r331;
	ld.shared.u32 	%r332, [_ZZ57tvmgen_default_fused_nn_dense_cast_bn_relu_max_v3_kernel0E7s_gamma+20];
	mov.b32 	{%rs256, %rs265}, %r332;
	ld.shared.u32 	%r333, [_ZZ57tvmgen_default_fused_nn_dense_cast_bn_relu_max_v3_kernel0E6s_beta+20];
	mov.b32 	{%rs259, %rs268}, %r333;
	// begin inline asm
	{mul.f16 %rs254,%rs255,%rs256;
}
	// end inline asm
	// begin inline asm
	{add.f16 %rs257,%rs254,%rs259;
}
	// end inline asm
	// begin inline asm
	{ .reg .pred __$temp3;
  setp.gt.f16  __$temp3, %rs3, %rs257;
  selp.u16 %rs260, 1, 0, __$temp3;}
	// end inline asm
	setp.eq.s16 	%p68, %rs260, 0;
	selp.b16 	%rs273, %rs257, %rs3, %p68;
	// begin inline asm
	{mul.f16 %rs263,%rs264,%rs265;
}
	// end inline asm
	// begin inline asm
	{add.f16 %rs266,%rs263,%rs268;
}
	// end inline asm
	// begin inline asm
	{ .reg .pred __$temp3;
  setp.gt.f16  __$temp3, %rs3, %rs266;
  selp.u16 %rs269, 1, 0, __$temp3;}
	// end inline asm
	setp.eq.s16 	%p69, %rs269, 0;
	selp.b16 	%rs276, %rs266, %rs3, %p69;
	mov.b32 	%r307, {%rs273, %rs276};
	mov.b32 	%r308, 1;
	mov.b32 	%r330, -1;
	// begin inline asm
	{shfl.sync.bfly.b32 %r306,%r307,%r308,%r182,%r330;
}
	// end inline asm
	mov.b32 	{%rs274, %rs277}, %r306;
	// begin inline asm
	{ .reg .pred __$temp3;
  setp.gt.f16  __$temp3, %rs273, %rs274;
  selp.u16 %rs272, 1, 0, __$temp3;}
	// end inline asm
	setp.eq.s16 	%p70, %rs272, 0;
	selp.b16 	%rs279, %rs274, %rs273, %p70;
	// begin inline asm
	{ .reg .pred __$temp3;
  setp.gt.f16  __$temp3, %rs276, %rs277;
  selp.u16 %rs275, 1, 0, __$temp3;}
	// end inline asm
	setp.eq.s16 	%p71, %rs275, 0;
	selp.b16 	%rs282, %rs277, %rs276, %p71;
	mov.b32 	%r312, {%rs279, %rs282};
	mov.b32 	%r313, 2;
	// begin inline asm
	{shfl.sync.bfly.b32 %r311,%r312,%r313,%r182,%r330;
}
	// end inline asm
	mov.b32 	{%rs280, %rs283}, %r311;
	// begin inline asm
	{ .reg .pred __$temp3;
  setp.gt.f16  __$temp3, %rs279, %rs280;
  selp.u16 %rs278, 1, 0, __$temp3;}
	// end inline asm
	setp.eq.s16 	%p72, %rs278, 0;
	selp.b16 	%rs285, %rs280, %rs279, %p72;
	// begin inline asm
	{ .reg .pred __$temp3;
  setp.gt.f16  __$temp3, %rs282, %rs283;
  selp.u16 %rs281, 1, 0, __$temp3;}
	// end inline asm
	setp.eq.s16 	%p73, %rs281, 0;
	selp.b16 	%rs288, %rs283, %rs282, %p73;
	mov.b32 	%r317, {%rs285, %rs288};
	mov.b32 	%r318, 4;
	// begin inline asm
	{shfl.sync.bfly.b32 %r316,%r317,%r318,%r182,%r330;
}
	// end inline asm
	mov.b32 	{%rs286, %rs289}, %r316;
	// begin inline asm
	{ .reg .pred __$temp3;
  setp.gt.f16  __$temp3, %rs285, %rs286;
  selp.u16 %rs284, 1, 0, __$temp3;}
	// end inline asm
	setp.eq.s16 	%p74, %rs284, 0;
	selp.b16 	%rs291, %rs286, %rs285, %p74;
	// begin inline asm
	{ .reg .pred __$temp3;
  setp.gt.f16  __$temp3, %rs288, %rs289;
  selp.u16 %rs287, 1, 0, __$temp3;}
	// end inline asm
	setp.eq.s16 	%p75, %rs287, 0;
	selp.b16 	%rs294, %rs289, %rs288, %p75;
	mov.b32 	%r322, {%rs291, %rs294};
	mov.b32 	%r323, 8;
	// begin inline asm
	{shfl.sync.bfly.b32 %r321,%r322,%r323,%r182,%r330;
}
	// end inline asm
	mov.b32 	{%rs292, %rs295}, %r321;
	// begin inline asm
	{ .reg .pred __$temp3;
  setp.gt.f16  __$temp3, %rs291, %rs292;
  selp.u16 %rs290, 1, 0, __$temp3;}
	// end inline asm
	setp.eq.s16 	%p76, %rs290, 0;
	selp.b16 	%rs297, %rs292, %rs291, %p76;
	// begin inline asm
	{ .reg .pred __$temp3;
  setp.gt.f16  __$temp3, %rs294, %rs295;
  selp.u16 %rs293, 1, 0, __$temp3;}
	// end inline asm
	setp.eq.s16 	%p77, %rs293, 0;
	selp.b16 	%rs300, %rs295, %rs294, %p77;
	mov.b32 	%r327, {%rs297, %rs300};
	mov.b32 	%r328, 16;
	// begin inline asm
	{shfl.sync.bfly.b32 %r326,%r327,%r328,%r182,%r330;
}
	// end inline asm
	mov.b32 	{%rs298, %rs301}, %r326;
	// begin inline asm
	{ .reg .pred __$temp3;
  setp.gt.f16  __$temp3, %rs297, %rs298;
  selp.u16 %rs296, 1, 0, __$temp3;}
	// end inline asm
	setp.eq.s16 	%p78, %rs296, 0;
	selp.b16 	%rs302, %rs298, %rs297, %p78;
	// begin inline asm
	{ .reg .pred __$temp3;
  setp.gt.f16  __$temp3, %rs300, %rs301;
  selp.u16 %rs299, 1, 0, __$temp3;}
	// end inline asm
	setp.eq.s16 	%p79, %rs299, 0;
	selp.b16 	%rs303, %rs301, %rs300, %p79;
	// begin inline asm
	{  cvt.f32.f16 %f108, %rs302;}

	// end inline asm
	// begin inline asm
	{  cvt.f32.f16 %f109, %rs303;}

	// end inline asm
	@%p67 bra 	$L__BB4_14;
	st.global.v2.f32 	[%rd1+40], {%f108, %f109};
$L__BB4_14:
	setp.ne.s32 	%p80, %r2, 0;
	ld.shared.u32 	%r359, [%r9+24];
	mov.b32 	{%rs305, %rs314}, %r359;
	ld.shared.u32 	%r360, [_ZZ57tvmgen_default_fused_nn_dense_cast_bn_relu_max_v3_kernel0E7s_gamma+24];
	mov.b32 	{%rs306, %rs315}, %r360;
	ld.shared.u32 	%r361, [_ZZ57tvmgen_default_fused_nn_dense_cast_bn_relu_max_v3_kernel0E6s_beta+24];
	mov.b32 	{%rs309, %rs318}, %r361;
	// begin inline asm
	{mul.f16 %rs304,%rs305,%rs306;
}
	// end inline asm
	// begin inline asm
	{add.f16 %rs307,%rs304,%rs309;
}
	// end inline asm
	// begin inline asm
	{ .reg .pred __$temp3;
  setp.gt.f16  __$temp3, %rs3, %rs307;
  selp.u16 %rs310, 1, 0, __$temp3;}
	// end inline asm
	setp.eq.s16 	%p81, %rs310, 0;
	selp.b16 	%rs323, %rs307, %rs3, %p81;
	// begin inline asm
	{mul.f16 %rs313,%rs314,%rs315;
}
	// end inline asm
	// begin inline asm
	{add.f16 %rs316,%rs313,%rs318;
}
	// end inline asm
	// begin inline asm
	{ .reg .pred __$temp3;
  setp.gt.f16  __$temp3, %rs3, %rs316;
  selp.u16 %rs319, 1, 0, __$temp3;}
	// end inline asm
	setp.eq.s16 	%p82, %rs319, 0;
	selp.b16 	%rs326, %rs316, %rs3, %p82;
	mov.b32 	%r335, {%rs323, %rs326};
	mov.b32 	%r336, 1;
	mov.b32 	%r358, -1;
	// begin inline asm
	{shfl.sync.bfly.b32 %r334,%r335,%r336,%r182,%r358;
}
	// end inline asm
	mov.b32 	{%rs324, %rs327}, %r334;
	// begin inline asm
	{ .reg .pred __$temp3;
  setp.gt.f16  __$temp3, %rs323, %rs324;
  selp.u16 %rs322, 1, 0, __$temp3;}
	// end inline asm
	setp.eq.s16 	%p83, %rs322, 0;
	selp.b16 	%rs329, %rs324, %rs323, %p83;
	// begin inline asm
	{ .reg .pred __$temp3;
  setp.gt.f16  __$temp3, %rs326, %rs327;
  selp.u16 %rs325, 1, 0, __$temp3;}
	// end inline asm
	setp.eq.s16 	%p84, %rs325, 0;
	selp.b16 	%rs332, %rs327, %rs326, %p84;
	mov.b32 	%r340, {%rs329, %rs332};
	mov.b32 	%r341, 2;
	// begin inline asm
	{shfl.sync.bfly.b32 %r339,%r340,%r341,%r182,%r358;
}
	// end inline asm
	mov.b32 	{%rs330, %rs333}, %r339;
	// begin inline asm
	{ .reg .pred __$temp3;
  setp.gt.f16  __$temp3, %rs329, %rs330;
  selp.u16 %rs328, 1, 0, __$temp3;}
	// end inline asm
	setp.eq.s16 	%p85, %rs328, 0;
	selp.b16 	%rs335, %rs330, %rs329, %p85;
	// begin inline asm
	{ .reg .pred __$temp3;
  setp.gt.f16  __$temp3, %rs332, %rs333;
  selp.u16 %rs331, 1, 0, __$temp3;}
	// end inline asm
	setp.eq.s16 	%p86, %rs331, 0;
	selp.b16 	%rs338, %rs333, %rs332, %p86;
	mov.b32 	%r345, {%rs335, %rs338};
	mov.b32 	%r346, 4;
	// begin inline asm
	{shfl.sync.bfly.b32 %r344,%r345,%r346,%r182,%r358;
}
	// end inline asm
	mov.b32 	{%rs336, %rs339}, %r344;
	// begin inline asm
	{ .reg .pred __$temp3;
  setp.gt.f16  __$temp3, %rs335, %rs336;
  selp.u16 %rs334, 1, 0, __$temp3;}
	// end inline asm
	setp.eq.s16 	%p87, %rs334, 0;
	selp.b16 	%rs341, %rs336, %rs335, %p87;
	// begin inline asm
	{ .reg .pred __$temp3;
  setp.gt.f16  __$temp3, %rs338, %rs339;
  selp.u16 %rs337, 1, 0, __$temp3;}
	// end inline asm
	setp.eq.s16 	%p88, %rs337, 0;
	selp.b16 	%rs344, %rs339, %rs338, %p88;
	mov.b32 	%r350, {%rs341, %rs344};
	mov.b32 	%r351, 8;
	// begin inline asm
	{shfl.sync.bfly.b32 %r349,%r350,%r351,%r182,%r358;
}
	// end inline asm
	mov.b32 	{%rs342, %rs345}, %r349;
	// begin inline asm
	{ .reg .pred __$temp3;
  setp.gt.f16  __$temp3, %rs341, %rs342;
  selp.u16 %rs340, 1, 0, __$temp3;}
	// end inline asm
	setp.eq.s16 	%p89, %rs340, 0;
	selp.b16 	%rs347, %rs342, %rs341, %p89;
	// begin inline asm
	{ .reg .pred __$temp3;
  setp.gt.f16  __$temp3, %rs344, %rs345;
  selp.u16 %rs343, 1, 0, __$temp3;}
	// end inline asm
	setp.eq.s16 	%p90, %rs343, 0;
	selp.b16 	%rs350, %rs345, %rs344, %p90;
	mov.b32 	%r355, {%rs347, %rs350};
	mov.b32 	%r356, 16;
	// begin inline asm
	{shfl.sync.bfly.b32 %r354,%r355,%r356,%r182,%r358;
}
	// end inline asm
	mov.b32 	{%rs348, %rs351}, %r354;
	// begin inline asm
	{ .reg .pred __$temp3;
  setp.gt.f16  __$temp3, %rs347, %rs348;
  selp.u16 %rs346, 1, 0, __$temp3;}
	// end inline asm
	setp.eq.s16 	%p91, %rs346, 0;
	selp.b16 	%rs352, %rs348, %rs347, %p91;
	// begin inline asm
	{ .reg .pred __$temp3;
  setp.gt.f16  __$temp3, %rs350, %rs351;
  selp.u16 %rs349, 1, 0, __$temp3;}
	// end inline asm
	setp.eq.s16 	%p92, %rs349, 0;
	selp.b16 	%rs353, %rs351, %rs350, %p92;
	// begin inline asm
	{  cvt.f32.f16 %f110, %rs352;}

	// end inline asm
	// begin inline asm
	{  cvt.f32.f16 %f111, %rs353;}

	// end inline asm
	@%p80 bra 	$L__BB4_16;
	st.global.v2.f32 	[%rd1+48], {%f110, %f111};
$L__BB4_16:
	setp.ne.s32 	%p93, %r2, 0;
	ld.shared.u32 	%r387, [%r9+28];
	mov.b32 	{%rs355, %rs364}, %r387;
	ld.shared.u32 	%r388, [_ZZ57tvmgen_default_fused_nn_dense_cast_bn_relu_max_v3_kernel0E7s_gamma+28];
	mov.b32 	{%rs356, %rs365}, %r388;
	ld.shared.u32 	%r389, [_ZZ57tvmgen_default_fused_nn_dense_cast_bn_relu_max_v3_kernel0E6s_beta+28];
	mov.b32 	{%rs359, %rs368}, %r389;
	// begin inline asm
	{mul.f16 %rs354,%rs355,%rs356;
}
	// end inline asm
	// begin inline asm
	{add.f16 %rs357,%rs354,%rs359;
}
	// end inline asm
	// begin inline asm
	{ .reg .pred __$temp3;
  setp.gt.f16  __$temp3, %rs3, %rs357;
  selp.u16 %rs360, 1, 0, __$temp3;}
	// end inline asm
	setp.eq.s16 	%p94, %rs360, 0;
	selp.b16 	%rs373, %rs357, %rs3, %p94;
	// begin inline asm
	{mul.f16 %rs363,%rs364,%rs365;
}
	// end inline asm
	// begin inline asm
	{add.f16 %rs366,%rs363,%rs368;
}
	// end inline asm
	// begin inline asm
	{ .reg .pred __$temp3;
  setp.gt.f16  __$temp3, %rs3, %rs366;
  selp.u16 %rs369, 1, 0, __$temp3;}
	// end inline asm
	setp.eq.s16 	%p95, %rs369, 0;
	selp.b16 	%rs376, %rs366, %rs3, %p95;
	mov.b32 	%r363, {%rs373, %rs376};
	mov.b32 	%r364, 1;
	mov.b32 	%r386, -1;
	// begin inline asm
	{shfl.sync.bfly.b32 %r362,%r363,%r364,%r182,%r386;
}
	// end inline asm
	mov.b32 	{%rs374, %rs377}, %r362;
	// begin inline asm
	{ .reg .pred __$temp3;
  setp.gt.f16  __$temp3, %rs373, %rs374;
  selp.u16 %rs372, 1, 0, __$temp3;}
	// end inline asm
	setp.eq.s16 	%p96, %rs372, 0;
	selp.b16 	%rs379, %rs374, %rs373, %p96;
	// begin inline asm
	{ .reg .pred __$temp3;
  setp.gt.f16  __$temp3, %rs376, %rs377;
  selp.u16 %rs375, 1, 0, __$temp3;}
	// end inline asm
	setp.eq.s16 	%p97, %rs375, 0;
	selp.b16 	%rs382, %rs377, %rs376, %p97;
	mov.b32 	%r368, {%rs379, %rs382};
	mov.b32 	%r369, 2;
	// begin inline asm
	{shfl.sync.bfly.b32 %r367,%r368,%r369,%r182,%r386;
}
	// end inline asm
	mov.b32 	{%rs380, %rs383}, %r367;
	// begin inline asm
	{ .reg .pred __$temp3;
  setp.gt.f16  __$temp3, %rs379, %rs380;
  selp.u16 %rs378, 1, 0, __$temp3;}
	// end inline asm
	setp.eq.s16 	%p98, %rs378, 0;
	selp.b16 	%rs385, %rs380, %rs379, %p98;
	// begin inline asm
	{ .reg .pred __$temp3;
  setp.gt.f16  __$temp3, %rs382, %rs383;
  selp.u16 %rs381, 1, 0, __$temp3;}
	// end inline asm
	setp.eq.s16 	%p99, %rs381, 0;
	selp.b16 	%rs388, %rs383, %rs382, %p99;
	mov.b32 	%r373, {%rs385, %rs388};
	mov.b32 	%r374, 4;
	// begin inline asm
	{shfl.sync.bfly.b32 %r372,%r373,%r374,%r182,%r386;
}
	// end inline asm
	mov.b32 	{%rs386, %rs389}, %r372;
	// begin inline asm
	{ .reg .pred __$temp3;
  setp.gt.f16  __$temp3, %rs385, %rs386;
  selp.u16 %rs384, 1, 0, __$temp3;}
	// end inline asm
	setp.eq.s16 	%p100, %rs384, 0;
	selp.b16 	%rs391, %rs386, %rs385, %p100;
	// begin inline asm
	{ .reg .pred __$temp3;
  setp.gt.f16  __$temp3, %rs388, %rs389;
  selp.u16 %rs387, 1, 0, __$temp3;}
	// end inline asm
	setp.eq.s16 	%p101, %rs387, 0;
	selp.b16 	%rs394, %rs389, %rs388, %p101;
	mov.b32 	%r378, {%rs391, %rs394};
	mov.b32 	%r379, 8;
	// begin inline asm
	{shfl.sync.bfly.b32 %r377,%r378,%r379,%r182,%r386;
}
	// end inline asm
	mov.b32 	{%rs392, %rs395}, %r377;
	// begin inline asm
	{ .reg .pred __$temp3;
  setp.gt.f16  __$temp3, %rs391, %rs392;
  selp.u16 %rs390, 1, 0, __$temp3;}
	// end inline asm
	setp.eq.s16 	%p102, %rs390, 0;
	selp.b16 	%rs397, %rs392, %rs391, %p102;
	// begin inline asm
	{ .reg .pred __$temp3;
  setp.gt.f16  __$temp3, %rs394, %rs395;
  selp.u16 %rs393, 1, 0, __$temp3;}
	// end inline asm
	setp.eq.s16 	%p103, %rs393, 0;
	selp.b16 	%rs400, %rs395, %rs394, %p103;
	mov.b32 	%r383, {%rs397, %rs400};
	mov.b32 	%r384, 16;
	// begin inline asm
	{shfl.sync.bfly.b32 %r382,%r383,%r384,%r182,%r386;
}
	// end inline asm
	mov.b32 	{%rs398, %rs401}, %r382;
	// begin inline asm
	{ .reg .pred __$temp3;
  setp.gt.f16  __$temp3, %rs397, %rs398;
  selp.u16 %rs396, 1, 0, __$temp3;}
	// end inline asm
	setp.eq.s16 	%p104, %rs396, 0;
	selp.b16 	%rs402, %rs398, %rs397, %p104;
	// begin inline asm
	{ .reg .pred __$temp3;
  setp.gt.f16  __$temp3, %rs400, %rs401;
  selp.u16 %rs399, 1, 0, __$temp3;}
	// end inline asm
	setp.eq.s16 	%p105, %rs399, 0;
	selp.b16 	%rs403, %rs401, %rs400, %p105;
	// begin inline asm
	{  cvt.f32.f16 %f112, %rs402;}

	// end inline asm
	// begin inline asm
	{  cvt.f32.f16 %f113, %rs403;}

	// end inline asm
	@%p93 bra 	$L__BB4_18;
	st.global.v2.f32 	[%rd1+56], {%f112, %f113};
$L__BB4_18:
	setp.ne.s32 	%p106, %r2, 0;
	ld.shared.u32 	%r415, [%r9+32];
	mov.b32 	{%rs405, %rs414}, %r415;
	ld.shared.u32 	%r416, [_ZZ57tvmgen_default_fused_nn_dense_cast_bn_relu_max_v3_kernel0E7s_gamma+32];
	mov.b32 	{%rs406, %rs415}, %r416;
	ld.shared.u32 	%r417, [_ZZ57tvmgen_default_fused_nn_dense_cast_bn_relu_max_v3_kernel0E6s_beta+32];
	mov.b32 	{%rs409, %rs418}, %r417;
	// begin inline asm
	{mul.f16 %rs404,%rs405,%rs406;
}
	// end inline asm
	// begin inline asm
	{add.f16 %rs407,%rs404,%rs409;
}
	// end inline asm
	// begin inline asm
	{ .reg .pred __$temp3;
  setp.gt.f16  __$temp3, %rs3, %rs407;
  selp.u16 %rs410, 1, 0, __$temp3;}
	// end inline asm
	setp.eq.s16 	%p107, %rs410, 0;
	selp.b16 	%rs423, %rs407, %rs3, %p107;
	// begin inline asm
	{mul.f16 %rs413,%rs414,%rs415;
}
	// end inline asm
	// begin inline asm
	{add.f16 %rs416,%rs413,%rs418;
}
	// end inline asm
	// begin inline asm
	{ .reg .pred __$temp3;
  setp.gt.f16  __$temp3, %rs3, %rs416;
  selp.u16 %rs419, 1, 0, __$temp3;}
	// end inline asm
	setp.eq.s16 	%p108, %rs419, 0;
	selp.b16 	%rs426, %rs416, %rs3, %p108;
	mov.b32 	%r391, {%rs423, %rs426};
	mov.b32 	%r392, 1;
	mov.b32 	%r414, -1;
	// begin inline asm
	{shfl.sync.bfly.b32 %r390,%r391,%r392,%r182,%r414;
}
	// end inline asm
	mov.b32 	{%rs424, %rs427}, %r390;
	// begin inline asm
	{ .reg .pred __$temp3;
  setp.gt.f16  __$temp3, %rs423, %rs424;
  selp.u16 %rs422, 1, 0, __$temp3;}
	// end inline asm
	setp.eq.s16 	%p109, %rs422, 0;
	selp.b16 	%rs429, %rs424, %rs423, %p109;
	// begin inline asm
	{ .reg .pred __$temp3;
  setp.gt.f16  __$temp3, %rs426, %rs427;
  selp.u16 %rs425, 1, 0, __$temp3;}
	// end inline asm
	setp.eq.s16 	%p110, %rs425, 0;
	selp.b16 	%rs432, %rs427, %rs426, %p110;
	mov.b32 	%r396, {%rs429, %rs432};
	mov.b32 	%r397, 2;
	// begin inline asm
	{shfl.sync.bfly.b32 %r395,%r396,%r397,%r182,%r414;
}
	// end inline asm
	mov.b32 	{%rs430, %rs433}, %r395;
	// begin inline asm
	{ .reg .pred __$temp3;
  setp.gt.f16  __$temp3, %rs429, %rs430;
  selp.u16 %rs428, 1, 0, __$temp3;}
	// end inline asm
	setp.eq.s16 	%p111, %rs428, 0;
	selp.b16 	%rs435, %rs430, %rs429, %p111;
	// begin inline asm
	{ .reg .pred __$temp3;
  setp.gt.f16  __$temp3, %rs432, %rs433;
  selp.u16 %rs431, 1, 0, __$temp3;}
	// end inline asm
	setp.eq.s16 	%p112, %rs431, 0;
	selp.b16 	%rs438, %rs433, %rs432, %p112;
	mov.b32 	%r401, {%rs435, %rs438};
	mov.b32 	%r402, 4;
	// begin inline asm
	{shfl.sync.bfly.b32 %r400,%r401,%r402,%r182,%r414;
}
	// end inline asm
	mov.b32 	{%rs436, %rs439}, %r400;
	// begin inline asm
	{ .reg .pred __$temp3;
  setp.gt.f16  __$temp3, %rs435, %rs436;
  selp.u16 %rs434, 1, 0, __$temp3;}
	// end inline asm
	setp.eq.s16 	%p113, %rs434, 0;
	selp.b16 	%rs441, %rs436, %rs435, %p113;
	// begin inline asm
	{ .reg .pred __$temp3;
  setp.gt.f16  __$temp3, %rs438, %rs439;
  selp.u16 %rs437, 1, 0, __$temp3;}
	// end inline asm
	setp.eq.s16 	%p114, %rs437, 0;
	selp.b16 	%rs444, %rs439, %rs438, %p114;
	mov.b32 	%r406, {%rs441, %rs444};
	mov.b32 	%r407, 8;
	// begin inline asm
	{shfl.sync.bfly.b32 %r405,%r406,%r407,%r182,%r414;
}
	// end inline asm
	mov.b32 	{%rs442, %rs445}, %r405;
	// begin inline asm
	{ .reg .pred __$temp3;
  setp.gt.f16  __$temp3, %rs441, %rs442;
  selp.u16 %rs440, 1, 0, __$temp3;}
	// end inline asm
	setp.eq.s16 	%p115, %rs440, 0;
	selp.b16 	%rs447, %rs442, %rs441, %p115;
	// begin inline asm
	{ .reg .pred __$temp3;
  setp.gt.f16  __$temp3, %rs444, %rs445;
  selp.u16 %rs443, 1, 0, __$temp3;}
	// end inline asm
	setp.eq.s16 	%p116, %rs443, 0;
	selp.b16 	%rs450, %rs445, %rs444, %p116;
	mov.b32 	%r411, {%rs447, %rs450};
	mov.b32 	%r412, 16;
	// begin inline asm
	{shfl.sync.bfly.b32 %r410,%r411,%r412,%r182,%r414;
}
	// end inline asm
	mov.b32 	{%rs448, %rs451}, %r410;
	// begin inline asm
	{ .reg .pred __$temp3;
  setp.gt.f16  __$temp3, %rs447, %rs448;
  selp.u16 %rs446, 1, 0, __$temp3;}
	// end inline asm
	setp.eq.s16 	%p117, %rs446, 0;
	selp.b16 	%rs452, %rs448, %rs447, %p117;
	// begin inline asm
	{ .reg .pred __$temp3;
  setp.gt.f16  __$temp3, %rs450, %rs451;
  selp.u16 %rs449, 1, 0, __$temp3;}
	// end inline asm
	setp.eq.s16 	%p118, %rs449, 0;
	selp.b16 	%rs453, %rs451, %rs450, %p118;
	// begin inline asm
	{  cvt.f32.f16 %f114, %rs452;}

	// end inline asm
	// begin inline asm
	{  cvt.f32.f16 %f115, %rs453;}

	// end inline asm
	@%p106 bra 	$L__BB4_20;
	st.global.v2.f32 	[%rd1+64], {%f114, %f115};
$L__BB4_20:
	setp.ne.s32 	%p119, %r2, 0;
	ld.shared.u32 	%r443, [%r9+36];
	mov.b32 	{%rs455, %rs464}, %r443;
	ld.shared.u32 	%r444, [_ZZ57tvmgen_default_fused_nn_dense_cast_bn_relu_max_v3_kernel0E7s_gamma+36];
	mov.b32 	{%rs456, %rs465}, %r444;
	ld.shared.u32 	%r445, [_ZZ57tvmgen_default_fused_nn_dense_cast_bn_relu_max_v3_kernel0E6s_beta+36];
	mov.b32 	{%rs459, %rs468}, %r445;
	// begin inline asm
	{mul.f16 %rs454,%rs455,%rs456;
}
	// end inline asm
	// begin inline asm
	{add.f16 %rs457,%rs454,%rs459;
}
	// end inline asm
	// begin inline asm
	{ .reg .pred __$temp3;
  setp.gt.f16  __$temp3, %rs3, %rs457;
  selp.u16 %rs460, 1, 0, __$temp3;}
	// end inline asm
	setp.eq.s16 	%p120, %rs460, 0;
	selp.b16 	%rs473, %rs457, %rs3, %p120;
	// begin inline asm
	{mul.f16 %rs463,%rs464,%rs465;
}
	// end inline asm
	// begin inline asm
	{add.f16 %rs466,%rs463,%rs468;
}
	// end inline asm
	// begin inline asm
	{ .reg .pred __$temp3;
  setp.gt.f16  __$temp3, %rs3, %rs466;
  selp.u16 %rs469, 1, 0, __$temp3;}
	// end inline asm
	setp.eq.s16 	%p121, %rs469, 0;
	selp.b16 	%rs476, %rs466, %rs3, %p121;
	mov.b32 	%r419, {%rs473, %rs476};
	mov.b32 	%r420, 1;
	mov.b32 	%r442, -1;
	// begin inline asm
	{shfl.sync.bfly.b32 %r418,%r419,%r420,%r182,%r442;
}
	// end inline asm
	mov.b32 	{%rs474, %rs477}, %r418;
	// begin inline asm
	{ .reg .pred __$temp3;
  setp.gt.f16  __$temp3, %rs473, %rs474;
  selp.u16 %rs472, 1, 0, __$temp3;}
	// end inline asm
	setp.eq.s16 	%p122, %rs472, 0;
	selp.b16 	%rs479, %rs474, %rs473, %p122;
	// begin inline asm
	{ .reg .pred __$temp3;
  setp.gt.f16  __$temp3, %rs476, %rs477;
  selp.u16 %rs475, 1, 0, __$temp3;}
	// end inline asm
	setp.eq.s16 	%p123, %rs475, 0;
	selp.b16 	%rs482, %rs477, %rs476, %p123;
	mov.b32 	%r424, {%rs479, %rs482};
	mov.b32 	%r425, 2;
	// begin inline asm
	{shfl.sync.bfly.b32 %r423,%r424,%r425,%r182,%r442;
}
	// end inline asm
	mov.b32 	{%rs480, %rs483}, %r423;
	// begin inline asm
	{ .reg .pred __$temp3;
  setp.gt.f16  __$temp3, %rs479, %rs480;
  selp.u16 %rs478, 1, 0, __$temp3;}
	// end inline asm
	setp.eq.s16 	%p124, %rs478, 0;
	selp.b16 	%rs485, %rs480, %rs479, %p124;
	// begin inline asm
	{ .reg .pred __$temp3;
  setp.gt.f16  __$temp3, %rs482, %rs483;
  selp.u16 %rs481, 1, 0, __$temp3;}
	// end inline asm
	setp.eq.s16 	%p125, %rs481, 0;
	selp.b16 	%rs488, %rs483, %rs482, %p125;
	mov.b32 	%r429, {%rs485, %rs488};
	mov.b32 	%r430, 4;
	// begin inline asm
	{shfl.sync.bfly.b32 %r428,%r429,%r430,%r182,%r442;
}
	// end inline asm
	mov.b32 	{%rs486, %rs489}, %r428;
	// begin inline asm
	{ .reg .pred __$temp3;
  setp.gt.f16  __$temp3, %rs485, %rs486;
  selp.u16 %rs484, 1, 0, __$temp3;}
	// end inline asm
	setp.eq.s16 	%p126, %rs484, 0;
	selp.b16 	%rs491, %rs486, %rs485, %p126;
	// begin inline asm
	{ .reg .pred __$temp3;
  setp.gt.f16  __$temp3, %rs488, %rs489;
  selp.u16 %rs487, 1, 0, __$temp3;}
	// end inline asm
	setp.eq.s16 	%p127, %rs487, 0;
	selp.b16 	%rs494, %rs489, %rs488, %p127;
	mov.b32 	%r434, {%rs491, %rs494};
	mov.b32 	%r435, 8;
	// begin inline asm
	{shfl.sync.bfly.b32 %r433,%r434,%r435,%r182,%r442;
}
	// end inline asm
	mov.b32 	{%rs492, %rs495}, %r433;
	// begin inline asm
	{ .reg .pred __$temp3;
  setp.gt.f16  __$temp3, %rs491, %rs492;
  selp.u16 %rs490, 1, 0, __$temp3;}
	// end inline asm
	setp.eq.s16 	%p128, %rs490, 0;
	selp.b16 	%rs497, %rs492, %rs491, %p128;
	// begin inline asm
	{ .reg .pred __$temp3;
  setp.gt.f16  __$temp3, %rs494, %rs495;
  selp.u16 %rs493, 1, 0, __$temp3;}
	// end inline asm
	setp.eq.s16 	%p129, %rs493, 0;
	selp.b16 	%rs500, %rs495, %rs494, %p129;
	mov.b32 	%r439, {%rs497, %rs500};
	mov.b32 	%r440, 16;
	// begin inline asm
	{shfl.sync.bfly.b32 %r438,%r439,%r440,%r182,%r442;
}
	// end inline asm
	mov.b32 	{%rs498, %rs501}, %r438;
	// begin inline asm
	{ .reg .pred __$temp3;
  setp.gt.f16  __$temp3, %rs497, %rs498;
  selp.u16 %rs496, 1, 0, __$temp3;}
	// end inline asm
	setp.eq.s16 	%p130, %rs496, 0;
	selp.b16 	%rs502, %rs498, %rs497, %p130;
	// begin inline asm
	{ .reg .pred __$temp3;
  setp.gt.f16  __$temp3, %rs500, %rs501;
  selp.u16 %rs499, 1, 0, __$temp3;}
	// end inline asm
	setp.eq.s16 	%p131, %rs499, 0;
	selp.b16 	%rs503, %rs501, %rs500, %p131;
	// begin inline asm
	{  cvt.f32.f16 %f116, %rs502;}

	// end inline asm
	// begin inline asm
	{  cvt.f32.f16 %f117, %rs503;}

	// end inline asm
	@%p119 bra 	$L__BB4_22;
	st.global.v2.f32 	[%rd1+72], {%f116, %f117};
$L__BB4_22:
	setp.ne.s32 	%p132, %r2, 0;
	ld.shared.u32 	%r471, [%r9+40];
	mov.b32 	{%rs505, %rs514}, %r471;
	ld.shared.u32 	%r472, [_ZZ57tvmgen_default_fused_nn_dense_cast_bn_relu_max_v3_kernel0E7s_gamma+40];
	mov.b32 	{%rs506, %rs515}, %r472;
	ld.shared.u32 	%r473, [_ZZ57tvmgen_default_fused_nn_dense_cast_bn_relu_max_v3_kernel0E6s_beta+40];
	mov.b32 	{%rs509, %rs518}, %r473;
	// begin inline asm
	{mul.f16 %rs504,%rs505,%rs506;
}
	// end inline asm
	// begin inline asm
	{add.f16 %rs507,%rs504,%rs509;
}
	// end inline asm
	// begin inline asm
	{ .reg .pred __$temp3;
  setp.gt.f16  __$temp3, %rs3, %rs507;
  selp.u16 %rs510, 1, 0, __$temp3;}
	// end inline asm
	setp.eq.s16 	%p133, %rs510, 0;
	selp.b16 	%rs523, %rs507, %rs3, %p133;
	// begin inline asm
	{mul.f16 %rs513,%rs514,%rs515;
}
	// end inline asm
	// begin inline asm
	{add.f16 %rs516,%rs513,%rs518;
}
	// end inline asm
	// begin inline asm
	{ .reg .pred __$temp3;
  setp.gt.f16  __$temp3, %rs3, %rs516;
  selp.u16 %rs519, 1, 0, __$temp3;}
	// end inline asm
	setp.eq.s16 	%p134, %rs519, 0;
	selp.b16 	%rs526, %rs516, %rs3, %p134;
	mov.b32 	%r447, {%rs523, %rs526};
	mov.b32 	%r448, 1;
	mov.b32 	%r470, -1;
	// begin inline asm
	{shfl.sync.bfly.b32 %r446,%r447,%r448,%r182,%r470;
}
	// end inline asm
	mov.b32 	{%rs524, %rs527}, %r446;
	// begin inline asm
	{ .reg .pred __$temp3;
  setp.gt.f16  __$temp3, %rs523, %rs524;
  selp.u16 %rs522, 1, 0, __$temp3;}
	// end inline asm
	setp.eq.s16 	%p135, %rs522, 0;
	selp.b16 	%rs529, %rs524, %rs523, %p135;
	// begin inline asm
	{ .reg .pred __$temp3;
  setp.gt.f16  __$temp3, %rs526, %rs527;
  selp.u16 %rs525, 1, 0, __$temp3;}
	// end inline asm
	setp.eq.s16 	%p136, %rs525, 0;
	selp.b16 	%rs532, %rs527, %rs526, %p136;
	mov.b32 	%r452, {%rs529, %rs532};
	mov.b32 	%r453, 2;
	// begin inline asm
	{shfl.sync.bfly.b32 %r451,%r452,%r453,%r182,%r470;
}
	// end inline asm
	mov.b32 	{%rs530, %rs533}, %r451;
	// begin inline asm
	{ .reg .pred __$temp3;
  setp.gt.f16  __$temp3, %rs529, %rs530;
  selp.u16 %rs528, 1, 0, __$temp3;}
	// end inline asm
	setp.eq.s16 	%p137, %rs528, 0;
	selp.b16 	%rs535, %rs530, %rs529, %p137;
	// begin inline asm
	{ .reg .pred __$temp3;
  setp.gt.f16  __$temp3, %rs532, %rs533;
  selp.u16 %rs531, 1, 0, __$temp3;}
	// end inline asm
	setp.eq.s16 	%p138, %rs531, 0;
	selp.b16 	%rs538, %rs533, %rs532, %p138;
	mov.b32 	%r457, {%rs535, %rs538};
	mov.b32 	%r458, 4;
	// begin inline asm
	{shfl.sync.bfly.b32 %r456,%r457,%r458,%r182,%r470;
}
	// end inline asm
	mov.b32 	{%rs536, %rs539}, %r456;
	// begin inline asm
	{ .reg .pred __$temp3;
  setp.gt.f16  __$temp3, %rs535, %rs536;
  selp.u16 %rs534, 1, 0, __$temp3;}
	// end inline asm
	setp.eq.s16 	%p139, %rs534, 0;
	selp.b16 	%rs541, %rs536, %rs535, %p139;
	// begin inline asm
	{ .reg .pred __$temp3;
  setp.gt.f16  __$temp3, %rs538, %rs539;
  selp.u16 %rs537, 1, 0, __$temp3;}
	// end inline asm
	setp.eq.s16 	%p140, %rs537, 0;
	selp.b16 	%rs544, %rs539, %rs538, %p140;
	mov.b32 	%r462, {%rs541, %rs544};
	mov.b32 	%r463, 8;
	// begin inline asm
	{shfl.sync.bfly.b32 %r461,%r462,%r463,%r182,%r470;
}
	// end inline asm
	mov.b32 	{%rs542, %rs545}, %r461;
	// begin inline asm
	{ .reg .pred __$temp3;
  setp.gt.f16  __$temp3, %rs541, %rs542;
  selp.u16 %rs540, 1, 0, __$temp3;}
	// end inline asm
	setp.eq.s16 	%p141, %rs540, 0;
	selp.b16 	%rs547, %rs542, %rs541, %p141;
	// begin inline asm
	{ .reg .pred __$temp3;
  setp.gt.f16  __$temp3, %rs544, %rs545;
  selp.u16 %rs543, 1, 0, __$temp3;}
	// end inline asm
	setp.eq.s16 	%p142, %rs543, 0;
	selp.b16 	%rs550, %rs545, %rs544, %p142;
	mov.b32 	%r467, {%rs547, %rs550};
	mov.b32 	%r468, 16;
	// begin inline asm
	{shfl.sync.bfly.b32 %r466,%r467,%r468,%r182,%r470;
}
	// end inline asm
	mov.b32 	{%rs548, %rs551}, %r466;
	// begin inline asm
	{ .reg .pred __$temp3;
  setp.gt.f16  __$temp3, %rs547, %rs548;
  selp.u16 %rs546, 1, 0, __$temp3;}
	// end inline asm
	setp.eq.s16 	%p143, %rs546, 0;
	selp.b16 	%rs552, %rs548, %rs547, %p143;
	// begin inline asm
	{ .reg .pred __$temp3;
  setp.gt.f16  __$temp3, %rs550, %rs551;
  selp.u16 %rs549, 1, 0, __$temp3;}
	// end inline asm
	setp.eq.s16 	%p144, %rs549, 0;
	selp.b16 	%rs553, %rs551, %rs550, %p144;
	// begin inline asm
	{  cvt.f32.f16 %f118, %rs552;}

	// end inline asm
	// begin inline asm
	{  cvt.f32.f16 %f119, %rs553;}

	// end inline asm
	@%p132 bra 	$L__BB4_24;
	st.global.v2.f32 	[%rd1+80], {%f118, %f119};
$L__BB4_24:
	setp.ne.s32 	%p145, %r2, 0;
	ld.shared.u32 	%r499, [%r9+44];
	mov.b32 	{%rs555, %rs564}, %r499;
	ld.shared.u32 	%r500, [_ZZ57tvmgen_default_fused_nn_dense_cast_bn_relu_max_v3_kernel0E7s_gamma+44];
	mov.b32 	{%rs556, %rs565}, %r500;
	ld.shared.u32 	%r501, [_ZZ57tvmgen_default_fused_nn_dense_cast_bn_relu_max_v3_kernel0E6s_beta+44];
	mov.b32 	{%rs559, %rs568}, %r501;
	// begin inline asm
	{mul.f16 %rs554,%rs555,%rs556;
}
	// end inline asm
	// begin inline asm
	{add.f16 %rs557,%rs554,%rs559;
}
	// end inline asm
	// begin inline asm
	{ .reg .pred __$temp3;
  setp.gt.f16  __$temp3, %rs3, %rs557;
  selp.u16 %rs560, 1, 0, __$temp3;}
	// end inline asm
	setp.eq.s16 	%p146, %rs560, 0;
	selp.b16 	%rs573, %rs557, %rs3, %p146;
	// begin inline asm
	{mul.f16 %rs563,%rs564,%rs565;
}
	// end inline asm
	// begin inline asm
	{add.f16 %rs566,%rs563,%rs568;
}
	// end inline asm
	// begin inline asm
	{ .reg .pred __$temp3;
  setp.gt.f16  __$temp3, %rs3, %rs566;
  selp.u16 %rs569, 1, 0, __$temp3;}
	// end inline asm
	setp.eq.s16 	%p147, %rs569, 0;
	selp.b16 	%rs576, %rs566, %rs3, %p147;
	mov.b32 	%r475, {%rs573, %rs576};
	mov.b32 	%r476, 1;
	mov.b32 	%r498, -1;
	// begin inline asm
	{shfl.sync.bfly.b32 %r474,%r475,%r476,%r182,%r498;
}
	// end inline asm
	mov.b32 	{%rs574, %rs577}, %r474;
	// begin inline asm
	{ .reg .pred __$temp3;
  setp.gt.f16  __$temp3, %rs573, %rs574;
  selp.u16 %rs572, 1, 0, __$temp3;}
	// end inline asm
	setp.eq.s16 	%p148, %rs572, 0;
	selp.b16 	%rs579, %rs574, %rs573, %p148;
	// begin inline asm
	{ .reg .pred __$temp3;
  setp.gt.f16  __$temp3, %rs576, %rs577;
  selp.u16 %rs575, 1, 0, __$temp3;}
	// end inline asm
	setp.eq.s16 	%p149, %rs575, 0;
	selp.b16 	%rs582, %rs577, %rs576, %p149;
	mov.b32 	%r480, {%rs579, %rs582};
	mov.b32 	%r481, 2;
	// begin inline asm
	{shfl.sync.bfly.b32 %r479,%r480,%r481,%r182,%r498;
}
	// end inline asm
	mov.b32 	{%rs580, %rs583}, %r479;
	// begin inline asm
	{ .reg .pred __$temp3;
  setp.gt.f16  __$temp3, %rs579, %rs580;
  selp.u16 %rs578, 1, 0, __$temp3;}
	// end inline asm
	setp.eq.s16 	%p150, %rs578, 0;
	selp.b16 	%rs585, %rs580, %rs579, %p150;
	// begin inline asm
	{ .reg .pred __$temp3;
  setp.gt.f16  __$temp3, %rs582, %rs583;
  selp.u16 %rs581, 1, 0, __$temp3;}
	// end inline asm
	setp.eq.s16 	%p151, %rs581, 0;
	selp.b16 	%rs588, %rs583, %rs582, %p151;
	mov.b32 	%r485, {%rs585, %rs588};
	mov.b32 	%r486, 4;
	// begin inline asm
	{shfl.sync.bfly.b32 %r484,%r485,%r486,%r182,%r498;
}
	// end inline asm
	mov.b32 	{%rs586, %rs589}, %r484;
	// begin inline asm
	{ .reg .pred __$temp3;
  setp.gt.f16  __$temp3, %rs585, %rs586;
  selp.u16 %rs584, 1, 0, __$temp3;}
	// end inline asm
	setp.eq.s16 	%p152, %rs584, 0;
	selp.b16 	%rs591, %rs586, %rs585, %p152;
	// begin inline asm
	{ .reg .pred __$temp3;
  setp.gt.f16  __$temp3, %rs588, %rs589;
  selp.u16 %rs587, 1, 0, __$temp3;}
	// end inline asm
	setp.eq.s16 	%p153, %rs587, 0;
	selp.b16 	%rs594, %rs589, %rs588, %p153;
	mov.b32 	%r490, {%rs591, %rs594};
	mov.b32 	%r491, 8;
	// begin inline asm
	{shfl.sync.bfly.b32 %r489,%r490,%r491,%r182,%r498;
}
	// end inline asm
	mov.b32 	{%rs592, %rs595}, %r489;
	// begin inline asm
	{ .reg .pred __$temp3;
  setp.gt.f16  __$temp3, %rs591, %rs592;
  selp.u16 %rs590, 1, 0, __$temp3;}
	// end inline asm
	setp.eq.s16 	%p154, %rs590, 0;
	selp.b16 	%rs597, %rs592, %rs591, %p154;
	// begin inline asm
	{ .reg .pred __$temp3;
  setp.gt.f16  __$temp3, %rs594, %rs595;
  selp.u16 %rs593, 1, 0, __$temp3;}
	// end inline asm
	setp.eq.s16 	%p155, %rs593, 0;
	selp.b16 	%rs600, %rs595, %rs594, %p155;
	mov.b32 	%r495, {%rs597, %rs600};
	mov.b32 	%r496, 16;
	// begin inline asm
	{shfl.sync.bfly.b32 %r494,%r495,%r496,%r182,%r498;
}
	// end inline asm
	mov.b32 	{%rs598, %rs601}, %r494;
	// begin inline asm
	{ .reg .pred __$temp3;
  setp.gt.f16  __$temp3, %rs597, %rs598;
  selp.u16 %rs596, 1, 0, __$temp3;}
	// end inline asm
	setp.eq.s16 	%p156, %rs596, 0;
	selp.b16 	%rs602, %rs598, %rs597, %p156;
	// begin inline asm
	{ .reg .pred __$temp3;
  setp.gt.f16  __$temp3, %rs600, %rs601;
  selp.u16 %rs599, 1, 0, __$temp3;}
	// end inline asm
	setp.eq.s16 	%p157, %rs599, 0;
	selp.b16 	%rs603, %rs601, %rs600, %p157;
	// begin inline asm
	{  cvt.f32.f16 %f120, %rs602;}

	// end inline asm
	// begin inline asm
	{  cvt.f32.f16 %f121, %rs603;}

	// end inline asm
	@%p145 bra 	$L__BB4_26;
	st.global.v2.f32 	[%rd1+88], {%f120, %f121};
$L__BB4_26:
	setp.ne.s32 	%p158, %r2, 0;
	ld.shared.u32 	%r527, [%r9+48];
	mov.b32 	{%rs605, %rs614}, %r527;
	ld.shared.u32 	%r528, [_ZZ57tvmgen_default_fused_nn_dense_cast_bn_relu_max_v3_kernel0E7s_gamma+48];
	mov.b32 	{%rs606, %rs615}, %r528;
	ld.shared.u32 	%r529, [_ZZ57tvmgen_default_fused_nn_dense_cast_bn_relu_max_v3_kernel0E6s_beta+48];
	mov.b32 	{%rs609, %rs618}, %r529;
	// begin inline asm
	{mul.f16 %rs604,%rs605,%rs606;
}
	// end inline asm
	// begin inline asm
	{add.f16 %rs607,%rs604,%rs609;
}
	// end inline asm
	// begin inline asm
	{ .reg .pred __$temp3;
  setp.gt.f16  __$temp3, %rs3, %rs607;
  selp.u16 %rs610, 1, 0, __$temp3;}
	// end inline asm
	setp.eq.s16 	%p159, %rs610, 0;
	selp.b16 	%rs623, %rs607, %rs3, %p159;
	// begin inline asm
	{mul.f16 %rs613,%rs614,%rs615;
}
	// end inline asm
	// begin inline asm
	{add.f16 %rs616,%rs613,%rs618;
}
	// end inline asm
	// begin inline asm
	{ .reg .pred __$temp3;
  setp.gt.f16  __$temp3, %rs3, %rs616;
  selp.u16 %rs619, 1, 0, __$temp3;}
	// end inline asm
	setp.eq.s16 	%p160, %rs619, 0;
	selp.b16 	%rs626, %rs616, %rs3, %p160;
	mov.b32 	%r503, {%rs623, %rs626};
	mov.b32 	%r504, 1;
	mov.b32 	%r526, -1;
	// begin inline asm
	{shfl.sync.bfly.b32 %r502,%r503,%r504,%r182,%r526;
}
	// end inline asm
	mov.b32 	{%rs624, %rs627}, %r502;
	// begin inline asm
	{ .reg .pred __$temp3;
  setp.gt.f16  __$temp3, %rs623, %rs624;
  selp.u16 %rs622, 1, 0, __$temp3;}
	// end inline asm
	setp.eq.s16 	%p161, %rs622, 0;
	selp.b16 	%rs629, %rs624, %rs623, %p161;
	// begin inline asm
	{ .reg .pred __$temp3;
  setp.gt.f16  __$temp3, %rs626, %rs627;
  selp.u16 %rs625, 1, 0, __$temp3;}
	// end inline asm
	setp.eq.s16 	%p162, %rs625, 0;
	selp.b16 	%rs632, %rs627, %rs626, %p162;
	mov.b32 	%r508, {%rs629, %rs632};
	mov.b32 	%r509, 2;
	// begin inline asm
	{shfl.sync.bfly.b32 %r507,%r508,%r509,%r182,%r526;
}
	// end inline asm
	mov.b32 	{%rs630, %rs633}, %r507;
	// begin inline asm
	{ .reg .pred __$temp3;
  setp.gt.f16  __$temp3, %rs629, %rs630;
  selp.u16 %rs628, 1, 0, __$temp3;}
	// end inline asm
	setp.eq.s16 	%p163, %rs628, 0;
	selp.b16 	%rs635, %rs630, %rs629, %p163;
	// begin inline asm
	{ .reg .pred __$temp3;
  setp.gt.f16  __$temp3, %rs632, %rs633;
  selp.u16 %rs631, 1, 0, __$temp3;}
	// end inline asm
	setp.eq.s16 	%p164, %rs631, 0;
	selp.b16 	%rs638, %rs633, %rs632, %p164;
	mov.b32 	%r513, {%rs635, %rs638};
	mov.b32 	%r514, 4;
	// begin inline asm
	{shfl.sync.bfly.b32 %r512,%r513,%r514,%r182,%r526;
}
	// end inline asm
	mov.b32 	{%rs636, %rs639}, %r512;
	// begin inline asm
	{ .reg .pred __$temp3;
  setp.gt.f16  __$temp3, %rs635, %rs636;
  selp.u16 %rs634, 1, 0, __$temp3;}
	// end inline asm
	setp.eq.s16 	%p165, %rs634, 0;
	selp.b16 	%rs641, %rs636, %rs635, %p165;
	// begin inline asm
	{ .reg .pred __$temp3;
  setp.gt.f16  __$temp3, %rs638, %rs639;
  selp.u16 %rs637, 1, 0, __$temp3;}
	// end inline asm
	setp.eq.s16 	%p166, %rs637, 0;
	selp.b16 	%rs644, %rs639, %rs638, %p166;
	mov.b32 	%r518, {%rs641, %rs644};
	mov.b32 	%r519, 8;
	// begin inline asm
	{shfl.sync.bfly.b32 %r517,%r518,%r519,%r182,%r526;
}
	// end inline asm
	mov.b32 	{%rs642, %rs645}, %r517;
	// begin inline asm
	{ .reg .pred __$temp3;
  setp.gt.f16  __$temp3, %rs641, %rs642;
  selp.u16 %rs640, 1, 0, __$temp3;}
	// end inline asm
	setp.eq.s16 	%p167, %rs640, 0;
	selp.b16 	%rs647, %rs642, %rs641, %p167;
	// begin inline asm
	{ .reg .pred __$temp3;
  setp.gt.f16  __$temp3, %rs644, %rs645;
  selp.u16 %rs643, 1, 0, __$temp3;}
	// end inline asm
	setp.eq.s16 	%p168, %rs643, 0;
	selp.b16 	%rs650, %rs645, %rs644, %p168;
	mov.b32 	%r523, {%rs647, %rs650};
	mov.b32 	%r524, 16;
	// begin inline asm
	{shfl.sync.bfly.b32 %r522,%r523,%r524,%r182,%r526;
}
	// end inline asm
	mov.b32 	{%rs648, %rs651}, %r522;
	// begin inline asm
	{ .reg .pred __$temp3;
  setp.gt.f16  __$temp3, %rs647, %rs648;
  selp.u16 %rs646, 1, 0, __$temp3;}
	// end inline asm
	setp.eq.s16 	%p169, %rs646, 0;
	selp.b16 	%rs652, %rs648, %rs647, %p169;
	// begin inline asm
	{ .reg .pred __$temp3;
  setp.gt.f16  __$temp3, %rs650, %rs651;
  selp.u16 %rs649, 1, 0, __$temp3;}
	// end inline asm
	setp.eq.s16 	%p170, %rs649, 0;
	selp.b16 	%rs653, %rs651, %rs650, %p170;
	// begin inline asm
	{  cvt.f32.f16 %f122, %rs652;}

	// end inline asm
	// begin inline asm
	{  cvt.f32.f16 %f123, %rs653;}

	// end inline asm
	@%p158 bra 	$L__BB4_28;
	st.global.v2.f32 	[%rd1+96], {%f122, %f123};
$L__BB4_28:
	setp.ne.s32 	%p171, %r2, 0;
	ld.shared.u32 	%r555, [%r9+52];
	mov.b32 	{%rs655, %rs664}, %r555;
	ld.shared.u32 	%r556, [_ZZ57tvmgen_default_fused_nn_dense_cast_bn_relu_max_v3_kernel0E7s_gamma+52];
	mov.b32 	{%rs656, %rs665}, %r556;
	ld.shared.u32 	%r557, [_ZZ57tvmgen_default_fused_nn_dense_cast_bn_relu_max_v3_kernel0E6s_beta+52];
	mov.b32 	{%rs659, %rs668}, %r557;
	// begin inline asm
	{mul.f16 %rs654,%rs655,%rs656;
}
	// end inline asm
	// begin inline asm
	{add.f16 %rs657,%rs654,%rs659;
}
	// end inline asm
	// begin inline asm
	{ .reg .pred __$temp3;
  setp.gt.f16  __$temp3, %rs3, %rs657;
  selp.u16 %rs660, 1, 0, __$temp3;}
	// end inline asm
	setp.eq.s16 	%p172, %rs660, 0;
	selp.b16 	%rs673, %rs657, %rs3, %p172;
	// begin inline asm
	{mul.f16 %rs663,%rs664,%rs665;
}
	// end inline asm
	// begin inline asm
	{add.f16 %rs666,%rs663,%rs668;
}
	// end inline asm
	// begin inline asm
	{ .reg .pred __$temp3;
  setp.gt.f16  __$temp3, %rs3, %rs666;
  selp.u16 %rs669, 1, 0, __$temp3;}
	// end inline asm
	setp.eq.s16 	%p173, %rs669, 0;
	selp.b16 	%rs676, %rs666, %rs3, %p173;
	mov.b32 	%r531, {%rs673, %rs676};
	mov.b32 	%r532, 1;
	mov.b32 	%r554, -1;
	// begin inline asm
	{shfl.sync.bfly.b32 %r530,%r531,%r532,%r182,%r554;
}
	// end inline asm
	mov.b32 	{%rs674, %rs677}, %r530;
	// begin inline asm
	{ .reg .pred __$temp3;
  setp.gt.f16  __$temp3, %rs673, %rs674;
  selp.u16 %rs672, 1, 0, __$temp3;}
	// end inline asm
	setp.eq.s16 	%p174, %rs672, 0;
	selp.b16 	%rs679, %rs674, %rs673, %p174;
	// begin inline asm
	{ .reg .pred __$temp3;
  setp.gt.f16  __$temp3, %rs676, %rs677;
  selp.u16 %rs675, 1, 0, __$temp3;}
	// end inline asm
	setp.eq.s16 	%p175, %rs675, 0;
	selp.b16 	%rs682, %rs677, %rs676, %p175;
	mov.b32 	%r536, {%rs679, %rs682};
	mov.b32 	%r537, 2;
	// begin inline asm
	{shfl.sync.bfly.b32 %r535,%r536,%r537,%r182,%r554;
}
	// end inline asm
	mov.b32 	{%rs680, %rs683}, %r535;
	// begin inline asm
	{ .reg .pred __$temp3;
  setp.gt.f16  __$temp3, %rs679, %rs680;
  selp.u16 %rs678, 1, 0, __$temp3;}
	// end inline asm
	setp.eq.s16 	%p176, %rs678, 0;
	selp.b16 	%rs685, %rs680, %rs679, %p176;
	// begin inline asm
	{ .reg .pred __$temp3;
  setp.gt.f16  __$temp3, %rs682, %rs683;
  selp.u16 %rs681, 1, 0, __$temp3;}
	// end inline asm
	setp.eq.s16 	%p177, %rs681, 0;
	selp.b16 	%rs688, %rs683, %rs682, %p177;
	mov.b32 	%r541, {%rs685, %rs688};
	mov.b32 	%r542, 4;
	// begin inline asm
	{shfl.sync.bfly.b32 %r540,%r541,%r542,%r182,%r554;
}
	// end inline asm
	mov.b32 	{%rs686, %rs689}, %r540;
	// begin inline asm
	{ .reg .pred __$temp3;
  setp.gt.f16  __$temp3, %rs685, %rs686;
  selp.u16 %rs684, 1, 0, __$temp3;}
	// end inline asm
	setp.eq.s16 	%p178, %rs684, 0;
	selp.b16 	%rs691, %rs686, %rs685, %p178;
	// begin inline asm
	{ .reg .pred __$temp3;
  setp.gt.f16  __$temp3, %rs688, %rs689;
  selp.u16 %rs687, 1, 0, __$temp3;}
	// end inline asm
	setp.eq.s16 	%p179, %rs687, 0;
	selp.b16 	%rs694, %rs689, %rs688, %p179;
	mov.b32 	%r546, {%rs691, %rs694};
	mov.b32 	%r547, 8;
	// begin inline asm
	{shfl.sync.bfly.b32 %r545,%r546,%r547,%r182,%r554;
}
	// end inline asm
	mov.b32 	{%rs692, %rs695}, %r545;
	// begin inline asm
	{ .reg .pred __$temp3;
  setp.gt.f16  __$temp3, %rs691, %rs692;
  selp.u16 %rs690, 1, 0, __$temp3;}
	// end inline asm
	setp.eq.s16 	%p180, %rs690, 0;
	selp.b16 	%rs697, %rs692, %rs691, %p180;
	// begin inline asm
	{ .reg .pred __$temp3;
  setp.gt.f16  __$temp3, %rs694, %rs695;
  selp.u16 %rs693, 1, 0, __$temp3;}
	// end inline asm
	setp.eq.s16 	%p181, %rs693, 0;
	selp.b16 	%rs700, %rs695, %rs694, %p181;
	mov.b32 	%r551, {%rs697, %rs700};
	mov.b32 	%r552, 16;
	// begin inline asm
	{shfl.sync.bfly.b32 %r550,%r551,%r552,%r182,%r554;
}
	// end inline asm
	mov.b32 	{%rs698, %rs701}, %r550;
	// begin inline asm
	{ .reg .pred __$temp3;
  setp.gt.f16  __$temp3, %rs697, %rs698;
  selp.u16 %rs696, 1, 0, __$temp3;}
	// end inline asm
	setp.eq.s16 	%p182, %rs696, 0;
	selp.b16 	%rs702, %rs698, %rs697, %p182;
	// begin inline asm
	{ .reg .pred __$temp3;
  setp.gt.f16  __$temp3, %rs700, %rs701;
  selp.u16 %rs699, 1, 0, __$temp3;}
	// end inline asm
	setp.eq.s16 	%p183, %rs699, 0;
	selp.b16 	%rs703, %rs701, %rs700, %p183;
	// begin inline asm
	{  cvt.f32.f16 %f124, %rs702;}

	// end inline asm
	// begin inline asm
	{  cvt.f32.f16 %f125, %rs703;}

	// end inline asm
	@%p171 bra 	$L__BB4_30;
	st.global.v2.f32 	[%rd1+104], {%f124, %f125};
$L__BB4_30:
	setp.ne.s32 	%p184, %r2, 0;
	ld.shared.u32 	%r583, [%r9+56];
	mov.b32 	{%rs705, %rs714}, %r583;
	ld.shared.u32 	%r584, [_ZZ57tvmgen_default_fused_nn_dense_cast_bn_relu_max_v3_kernel0E7s_gamma+56];
	mov.b32 	{%rs706, %rs715}, %r584;
	ld.shared.u32 	%r585, [_ZZ57tvmgen_default_fused_nn_dense_cast_bn_relu_max_v3_kernel0E6s_beta+56];
	mov.b32 	{%rs709, %rs718}, %r585;
	// begin inline asm
	{mul.f16 %rs704,%rs705,%rs706;
}
	// end inline asm
	// begin inline asm
	{add.f16 %rs707,%rs704,%rs709;
}
	// end inline asm
	// begin inline asm
	{ .reg .pred __$temp3;
  setp.gt.f16  __$temp3, %rs3, %rs707;
  selp.u16 %rs710, 1, 0, __$temp3;}
	// end inline asm
	setp.eq.s16 	%p185, %rs710, 0;
	selp.b16 	%rs723, %rs707, %rs3, %p185;
	// begin inline asm
	{mul.f16 %rs713,%rs714,%rs715;
}
	// end inline asm
	// begin inline asm
	{add.f16 %rs716,%rs713,%rs718;
}
	// end inline asm
	// begin inline asm
	{ .reg .pred __$temp3;
  setp.gt.f16  __$temp3, %rs3, %rs716;
  selp.u16 %rs719, 1, 0, __$temp3;}
	// end inline asm
	setp.eq.s16 	%p186, %rs719, 0;
	selp.b16 	%rs726, %rs716, %rs3, %p186;
	mov.b32 	%r559, {%rs723, %rs726};
	mov.b32 	%r560, 1;
	mov.b32 	%r582, -1;
	// begin inline asm
	{shfl.sync.bfly.b32 %r558,%r559,%r560,%r182,%r582;
}
	// end inline asm
	mov.b32 	{%rs724, %rs727}, %r558;
	// begin inline asm
	{ .reg .pred __$temp3;
  setp.gt.f16  __$temp3, %rs723, %rs724;
  selp.u16 %rs722, 1, 0, __$temp3;}
	// end inline asm
	setp.eq.s16 	%p187, %rs722, 0;
	selp.b16 	%rs729, %rs724, %rs723, %p187;
	// begin inline asm
	{ .reg .pred __$temp3;
  setp.gt.f16  __$temp3, %rs726, %rs727;
  selp.u16 %rs725, 1, 0, __$temp3;}
	// end inline asm
	setp.eq.s16 	%p188, %rs725, 0;
	selp.b16 	%rs732, %rs727, %rs726, %p188;
	mov.b32 	%r564, {%rs729, %rs732};
	mov.b32 	%r565, 2;
	// begin inline asm
	{shfl.sync.bfly.b32 %r563,%r564,%r565,%r182,%r582;
}
	// end inline asm
	mov.b32 	{%rs730, %rs733}, %r563;
	// begin inline asm
	{ .reg .pred __$temp3;
  setp.gt.f16  __$temp3, %rs729, %rs730;
  selp.u16 %rs728, 1, 0, __$temp3;}
	// end inline asm
	setp.eq.s16 	%p189, %rs728, 0;
	selp.b16 	%rs735, %rs730, %rs729, %p189;
	// begin inline asm
	{ .reg .pred __$temp3;
  setp.gt.f16  __$temp3, %rs732, %rs733;
  selp.u16 %rs731, 1, 0, __$temp3;}
	// end inline asm
	setp.eq.s16 	%p190, %rs731, 0;
	selp.b16 	%rs738, %rs733, %rs732, %p190;
	mov.b32 	%r569, {%rs735, %rs738};
	mov.b32 	%r570, 4;
	// begin inline asm
	{shfl.sync.bfly.b32 %r568,%r569,%r570,%r182,%r582;
}
	// end inline asm
	mov.b32 	{%rs736, %rs739}, %r568;
	// begin inline asm
	{ .reg .pred __$temp3;
  setp.gt.f16  __$temp3, %rs735, %rs736;
  selp.u16 %rs734, 1, 0, __$temp3;}
	// end inline asm
	setp.eq.s16 	%p191, %rs734, 0;
	selp.b16 	%rs741, %rs736, %rs735, %p191;
	// begin inline asm
	{ .reg .pred __$temp3;
  setp.gt.f16  __$temp3, %rs738, %rs739;
  selp.u16 %rs737, 1, 0, __$temp3;}
	// end inline asm
	setp.eq.s16 	%p192, %rs737, 0;
	selp.b16 	%rs744, %rs739, %rs738, %p192;
	mov.b32 	%r574, {%rs741, %rs744};
	mov.b32 	%r575, 8;
	// begin inline asm
	{shfl.sync.bfly.b32 %r573,%r574,%r575,%r182,%r582;
}
	// end inline asm
	mov.b32 	{%rs742, %rs745}, %r573;
	// begin inline asm
	{ .reg .pred __$temp3;
  setp.gt.f16  __$temp3, %rs741, %rs742;
  selp.u16 %rs740, 1, 0, __$temp3;}
	// end inline asm
	setp.eq.s16 	%p193, %rs740, 0;
	selp.b16 	%rs747, %rs742, %rs741, %p193;
	// begin inline asm
	{ .reg .pred __$temp3;
  setp.gt.f16  __$temp3, %rs744, %rs745;
  selp.u16 %rs743, 1, 0, __$temp3;}
	// end inline asm
	setp.eq.s16 	%p194, %rs743, 0;
	selp.b16 	%rs750, %rs745, %rs744, %p194;
	mov.b32 	%r579, {%rs747, %rs750};
	mov.b32 	%r580, 16;
	// begin inline asm
	{shfl.sync.bfly.b32 %r578,%r579,%r580,%r182,%r582;
}
	// end inline asm
	mov.b32 	{%rs748, %rs751}, %r578;
	// begin inline asm
	{ .reg .pred __$temp3;
  setp.gt.f16  __$temp3, %rs747, %rs748;
  selp.u16 %rs746, 1, 0, __$temp3;}
	// end inline asm
	setp.eq.s16 	%p195, %rs746, 0;
	selp.b16 	%rs752, %rs748, %rs747, %p195;
	// begin inline asm
	{ .reg .pred __$temp3;
  setp.gt.f16  __$temp3, %rs750, %rs751;
  selp.u16 %rs749, 1, 0, __$temp3;}
	// end inline asm
	setp.eq.s16 	%p196, %rs749, 0;
	selp.b16 	%rs753, %rs751, %rs750, %p196;
	// begin inline asm
	{  cvt.f32.f16 %f126, %rs752;}

	// end inline asm
	// begin inline asm
	{  cvt.f32.f16 %f127, %rs753;}

	// end inline asm
	@%p184 bra 	$L__BB4_32;
	st.global.v2.f32 	[%rd1+112], {%f126, %f127};
$L__BB4_32:
	setp.ne.s32 	%p197, %r2, 0;
	ld.shared.u32 	%r611, [%r9+60];
	mov.b32 	{%rs755, %rs764}, %r611;
	ld.shared.u32 	%r612, [_ZZ57tvmgen_default_fused_nn_dense_cast_bn_relu_max_v3_kernel0E7s_gamma+60];
	mov.b32 	{%rs756, %rs765}, %r612;
	ld.shared.u32 	%r613, [_ZZ57tvmgen_default_fused_nn_dense_cast_bn_relu_max_v3_kernel0E6s_beta+60];
	mov.b32 	{%rs759, %rs768}, %r613;
	// begin inline asm
	{mul.f16 %rs754,%rs755,%rs756;
}
	// end inline asm
	// begin inline asm
	{add.f16 %rs757,%rs754,%rs759;
}
	// end inline asm
	// begin inline asm
	{ .reg .pred __$temp3;
  setp.gt.f16  __$temp3, %rs3, %rs757;
  selp.u16 %rs760, 1, 0, __$temp3;}
	// end inline asm
	setp.eq.s16 	%p198, %rs760, 0;
	selp.b16 	%rs773, %rs757, %rs3, %p198;
	// begin inline asm
	{mul.f16 %rs763,%rs764,%rs765;
}
	// end inline asm
	// begin inline asm
	{add.f16 %rs766,%rs763,%rs768;
}
	// end inline asm
	// begin inline asm
	{ .reg .pred __$temp3;
  setp.gt.f16  __$temp3, %rs3, %rs766;
  selp.u16 %rs769, 1, 0, __$temp3;}
	// end inline asm
	setp.eq.s16 	%p199, %rs769, 0;
	selp.b16 	%rs776, %rs766, %rs3, %p199;
	mov.b32 	%r587, {%rs773, %rs776};
	mov.b32 	%r588, 1;
	mov.b32 	%r610, -1;
	// begin inline asm
	{shfl.sync.bfly.b32 %r586,%r587,%r588,%r182,%r610;
}
	// end inline asm
	mov.b32 	{%rs774, %rs777}, %r586;
	// begin inline asm
	{ .reg .pred __$temp3;
  setp.gt.f16  __$temp3, %rs773, %rs774;
  selp.u16 %rs772, 1, 0, __$temp3;}
	// end inline asm
	setp.eq.s16 	%p200, %rs772, 0;
	selp.b16 	%rs779, %rs774, %rs773, %p200;
	// begin inline asm
	{ .reg .pred __$temp3;
  setp.gt.f16  __$temp3, %rs776, %rs777;
  selp.u16 %rs775, 1, 0, __$temp3;}
	// end inline asm
	setp.eq.s16 	%p201, %rs775, 0;
	selp.b16 	%rs782, %rs777, %rs776, %p201;
	mov.b32 	%r592, {%rs779, %rs782};
	mov.b32 	%r593, 2;
	// begin inline asm
	{shfl.sync.bfly.b32 %r591,%r592,%r593,%r182,%r610;
}
	// end inline asm
	mov.b32 	{%rs780, %rs783}, %r591;
	// begin inline asm
	{ .reg .pred __$temp3;
  setp.gt.f16  __$temp3, %rs779, %rs780;
  selp.u16 %rs778, 1, 0, __$temp3;}
	// end inline asm
	setp.eq.s16 	%p202, %rs778, 0;
	selp.b16 	%rs785, %rs780, %rs779, %p202;
	// begin inline asm
	{ .reg .pred __$temp3;
  setp.gt.f16  __$temp3, %rs782, %rs783;
  selp.u16 %rs781, 1, 0, __$temp3;}
	// end inline asm
	setp.eq.s16 	%p203, %rs781, 0;
	selp.b16 	%rs788, %rs783, %rs782, %p203;
	mov.b32 	%r597, {%rs785, %rs788};
	mov.b32 	%r598, 4;
	// begin inline asm
	{shfl.sync.bfly.b32 %r596,%r597,%r598,%r182,%r610;
}
	// end inline asm
	mov.b32 	{%rs786, %rs789}, %r596;
	// begin inline asm
	{ .reg .pred __$temp3;
  setp.gt.f16  __$temp3, %rs785, %rs786;
  selp.u16 %rs784, 1, 0, __$temp3;}
	// end inline asm
	setp.eq.s16 	%p204, %rs784, 0;
	selp.b16 	%rs791, %rs786, %rs785, %p204;
	// begin inline asm
	{ .reg .pred __$temp3;
  setp.gt.f16  __$temp3, %rs788, %rs789;
  selp.u16 %rs787, 1, 0, __$temp3;}
	// end inline asm
	setp.eq.s16 	%p205, %rs787, 0;
	selp.b16 	%rs794, %rs789, %rs788, %p205;
	mov.b32 	%r602, {%rs791, %rs794};
	mov.b32 	%r603, 8;
	// begin inline asm
	{shfl.sync.bfly.b32 %r601,%r602,%r603,%r182,%r610;
}
	// end inline asm
	mov.b32 	{%rs792, %rs795}, %r601;
	// begin inline asm
	{ .reg .pred __$temp3;
  setp.gt.f16  __$temp3, %rs791, %rs792;
  selp.u16 %rs790, 1, 0, __$temp3;}
	// end inline asm
	setp.eq.s16 	%p206, %rs790, 0;
	selp.b16 	%rs797, %rs792, %rs791, %p206;
	// begin inline asm
	{ .reg .pred __$temp3;
  setp.gt.f16  __$temp3, %rs794, %rs795;
  selp.u16 %rs793, 1, 0, __$temp3;}
	// end inline asm
	setp.eq.s16 	%p207, %rs793, 0;
	selp.b16 	%rs800, %rs795, %rs794, %p207;
	mov.b32 	%r607, {%rs797, %rs800};
	mov.b32 	%r608, 16;
	// begin inline asm
	{shfl.sync.bfly.b32 %r606,%r607,%r608,%r182,%r610;
}
	// end inline asm
	mov.b32 	{%rs798, %rs801}, %r606;
	// begin inline asm
	{ .reg .pred __$temp3;
  setp.gt.f16  __$temp3, %rs797, %rs798;
  selp.u16 %rs796, 1, 0, __$temp3;}
	// end inline asm
	setp.eq.s16 	%p208, %rs796, 0;
	selp.b16 	%rs802, %rs798, %rs797, %p208;
	// begin inline asm
	{ .reg .pred __$temp3;
  setp.gt.f16  __$temp3, %rs800, %rs801;
  selp.u16 %rs799, 1, 0, __$temp3;}
	// end inline asm
	setp.eq.s16 	%p209, %rs799, 0;
	selp.b16 	%rs803, %rs801, %rs800, %p209;
	// begin inline asm
	{  cvt.f32.f16 %f128, %rs802;}

	// end inline asm
	// begin inline asm
	{  cvt.f32.f16 %f129, %rs803;}

	// end inline asm
	@%p197 bra 	$L__BB4_34;
	st.global.v2.f32 	[%rd1+120], {%f128, %f129};
$L__BB4_34:
	setp.ne.s32 	%p210, %r2, 0;
	ld.shared.u32 	%r639, [%r9+64];
	mov.b32 	{%rs805, %rs814}, %r639;
	ld.shared.u32 	%r640, [_ZZ57tvmgen_default_fused_nn_dense_cast_bn_relu_max_v3_kernel0E7s_gamma+64];
	mov.b32 	{%rs806, %rs815}, %r640;
	ld.shared.u32 	%r641, [_ZZ57tvmgen_default_fused_nn_dense_cast_bn_relu_max_v3_kernel0E6s_beta+64];
	mov.b32 	{%rs809, %rs818}, %r641;
	// begin inline asm
	{mul.f16 %rs804,%rs805,%rs806;
}
	// end inline asm
	// begin inline asm
	{add.f16 %rs807,%rs804,%rs809;
}
	// end inline asm
	// begin inline asm
	{ .reg .pred __$temp3;
  setp.gt.f16  __$temp3, %rs3, %rs807;
  selp.u16 %rs810, 1, 0, __$temp3;}
	// end inline asm
	setp.eq.s16 	%p211, %rs810, 0;
	selp.b16 	%rs823, %rs807, %rs3, %p211;
	// begin inline asm
	{mul.f16 %rs813,%rs814,%rs815;
}
	// end inline asm
	// begin inline asm
	{add.f16 %rs816,%rs813,%rs818;
}
	// end inline asm
	// begin inline asm
	{ .reg .pred __$temp3;
  setp.gt.f16  __$temp3, %rs3, %rs816;
  selp.u16 %rs819, 1, 0, __$temp3;}
	// end inline asm
	setp.eq.s16 	%p212, %rs819, 0;
	selp.b16 	%rs826, %rs816, %rs3, %p212;
	mov.b32 	%r615, {%rs823, %rs826};
	mov.b32 	%r616, 1;
	mov.b32 	%r638, -1;
	// begin inline asm
	{shfl.sync.bfly.b32 %r614,%r615,%r616,%r182,%r638;
}
	// end inline asm
	mov.b32 	{%rs824, %rs827}, %r614;
	// begin inline asm
	{ .reg .pred __$temp3;
  setp.gt.f16  __$temp3, %rs823, %rs824;
  selp.u16 %rs822, 1, 0, __$temp3;}
	// end inline asm
	setp.eq.s16 	%p213, %rs822, 0;
	selp.b16 	%rs829, %rs824, %rs823, %p213;
	// begin inline asm
	{ .reg .pred __$temp3;
  setp.gt.f16  __$temp3, %rs826, %rs827;
  selp.u16 %rs825, 1, 0, __$temp3;}
	// end inline asm
	setp.eq.s16 	%p214, %rs825, 0;
	selp.b16 	%rs832, %rs827, %rs826, %p214;
	mov.b32 	%r620, {%rs829, %rs832};
	mov.b32 	%r621, 2;
	// begin inline asm
	{shfl.sync.bfly.b32 %r619,%r620,%r621,%r182,%r638;
}
	// end inline asm
	mov.b32 	{%rs830, %rs833}, %r619;
	// begin inline asm
	{ .reg .pred __$temp3;
  setp.gt.f16  __$temp3, %rs829, %rs830;
  selp.u16 %rs828, 1, 0, __$temp3;}
	// end inline asm
	setp.eq.s16 	%p215, %rs828, 0;
	selp.b16 	%rs835, %rs830, %rs829, %p215;
	// begin inline asm
	{ .reg .pred __$temp3;
  setp.gt.f16  __$temp3, %rs832, %rs833;
  selp.u16 %rs831, 1, 0, __$temp3;}
	// end inline asm
	setp.eq.s16 	%p216, %rs831, 0;
	selp.b16 	%rs838, %rs833, %rs832, %p216;
	mov.b32 	%r625, {%rs835, %rs838};
	mov.b32 	%r626, 4;
	// begin inline asm
	{shfl.sync.bfly.b32 %r624,%r625,%r626,%r182,%r638;
}
	// end inline asm
	mov.b32 	{%rs836, %rs839}, %r624;
	// begin inline asm
	{ .reg .pred __$temp3;
  setp.gt.f16  __$temp3, %rs835, %rs836;
  selp.u16 %rs834, 1, 0, __$temp3;}
	// end inline asm
	setp.eq.s16 	%p217, %rs834, 0;
	selp.b16 	%rs841, %rs836, %rs835, %p217;
	// begin inline asm
	{ .reg .pred __$temp3;
  setp.gt.f16  __$temp3, %rs838, %rs839;
  selp.u16 %rs837, 1, 0, __$temp3;}
	// end inline asm
	setp.eq.s16 	%p218, %rs837, 0;
	selp.b16 	%rs844, %rs839, %rs838, %p218;
	mov.b32 	%r630, {%rs841, %rs844};
	mov.b32 	%r631, 8;
	// begin inline asm
	{shfl.sync.bfly.b32 %r629,%r630,%r631,%r182,%r638;
}
	// end inline asm
	mov.b32 	{%rs842, %rs845}, %r629;
	// begin inline asm
	{ .reg .pred __$temp3;
  setp.gt.f16  __$temp3, %rs841, %rs842;
  selp.u16 %rs840, 1, 0, __$temp3;}
	// end inline asm
	setp.eq.s16 	%p219, %rs840, 0;
	selp.b16 	%rs847, %rs842, %rs841, %p219;
	// begin inline asm
	{ .reg .pred __$temp3;
  setp.gt.f16  __$temp3, %rs844, %rs845;
  selp.u16 %rs843, 1, 0, __$temp3;}
	// end inline asm
	setp.eq.s16 	%p220, %rs843, 0;
	selp.b16 	%rs850, %rs845, %rs844, %p220;
	mov.b32 	%r635, {%rs847, %rs850};
	mov.b32 	%r636, 16;
	// begin inline asm
	{shfl.sync.bfly.b32 %r634,%r635,%r636,%r182,%r638;
}
	// end inline asm
	mov.b32 	{%rs848, %rs851}, %r634;
	// begin inline asm
	{ .reg .pred __$temp3;
  setp.gt.f16  __$temp3, %rs847, %rs848;
  selp.u16 %rs846, 1, 0, __$temp3;}
	// end inline asm
	setp.eq.s16 	%p221, %rs846, 0;
	selp.b16 	%rs852, %rs848, %rs847, %p221;
	// begin inline asm
	{ .reg .pred __$temp3;
  setp.gt.f16  __$temp3, %rs850, %rs851;
  selp.u16 %rs849, 1, 0, __$temp3;}
	// end inline asm
	setp.eq.s16 	%p222, %rs849, 0;
	selp.b16 	%rs853, %rs851, %rs850, %p222;
	// begin inline asm
	{  cvt.f32.f16 %f130, %rs852;}

	// end inline asm
	// begin inline asm
	{  cvt.f32.f16 %f131, %rs853;}

	// end inline asm
	@%p210 bra 	$L__BB4_36;
	st.global.v2.f32 	[%rd1+128], {%f130, %f131};
$L__BB4_36:
	setp.ne.s32 	%p223, %r2, 0;
	ld.shared.u32 	%r667, [%r9+68];
	mov.b32 	{%rs855, %rs864}, %r667;
	ld.shared.u32 	%r668, [_ZZ57tvmgen_default_fused_nn_dense_cast_bn_relu_max_v3_kernel0E7s_gamma+68];
	mov.b32 	{%rs856, %rs865}, %r668;
	ld.shared.u32 	%r669, [_ZZ57tvmgen_default_fused_nn_dense_cast_bn_relu_max_v3_kernel0E6s_beta+68];
	mov.b32 	{%rs859, %rs868}, %r669;
	// begin inline asm
	{mul.f16 %rs854,%rs855,%rs856;
}
	// end inline asm
	// begin inline asm
	{add.f16 %rs857,%rs854,%rs859;
}
	// end inline asm
	// begin inline asm
	{ .reg .pred __$temp3;
  setp.gt.f16  __$temp3, %rs3, %rs857;
  selp.u16 %rs860, 1, 0, __$temp3;}
	// end inline asm
	setp.eq.s16 	%p224, %rs860, 0;
	selp.b16 	%rs873, %rs857, %rs3, %p224;
	// begin inline asm
	{mul.f16 %rs863,%rs864,%rs865;
}
	// end inline asm
	// begin inline asm
	{add.f16 %rs866,%rs863,%rs868;
}
	// end inline asm
	// begin inline asm
	{ .reg .pred __$temp3;
  setp.gt.f16  __$temp3, %rs3, %rs866;
  selp.u16 %rs869, 1, 0, __$temp3;}
	// end inline asm
	setp.eq.s16 	%p225, %rs869, 0;
	selp.b16 	%rs876, %rs866, %rs3, %p225;
	mov.b32 	%r643, {%rs873, %rs876};
	mov.b32 	%r644, 1;
	mov.b32 	%r666, -1;
	// begin inline asm
	{shfl.sync.bfly.b32 %r642,%r643,%r644,%r182,%r666;
}
	// end inline asm
	mov.b32 	{%rs874, %rs877}, %r642;
	// begin inline asm
	{ .reg .pred __$temp3;
  setp.gt.f16  __$temp3, %rs873, %rs874;
  selp.u16 %rs872, 1, 0, __$temp3;}
	// end inline asm
	setp.eq.s16 	%p226, %rs872, 0;
	selp.b16 	%rs879, %rs874, %rs873, %p226;
	// begin inline asm
	{ .reg .pred __$temp3;
  setp.gt.f16  __$temp3, %rs876, %rs877;
  selp.u16 %rs875, 1, 0, __$temp3;}
	// end inline asm
	setp.eq.s16 	%p227, %rs875, 0;
	selp.b16 	%rs882, %rs877, %rs876, %p227;
	mov.b32 	%r648, {%rs879, %rs882};
	mov.b32 	%r649, 2;
	// begin inline asm
	{shfl.sync.bfly.b32 %r647,%r648,%r649,%r182,%r666;
}
	// end inline asm
	mov.b32 	{%rs880, %rs883}, %r647;
	// begin inline asm
	{ .reg .pred __$temp3;
  setp.gt.f16  __$temp3, %rs879, %rs880;
  selp.u16 %rs878, 1, 0, __$temp3;}
	// end inline asm
	setp.eq.s16 	%p228, %rs878, 0;
	selp.b16 	%rs885, %rs880, %rs879, %p228;
	// begin inline asm
	{ .reg .pred __$temp3;
  setp.gt.f16  __$temp3, %rs882, %rs883;
  selp.u16 %rs881, 1, 0, __$temp3;}
	// end inline asm
	setp.eq.s16 	%p229, %rs881, 0;
	selp.b16 	%rs888, %rs883, %rs882, %p229;
	mov.b32 	%r653, {%rs885, %rs888};
	mov.b32 	%r654, 4;
	// begin inline asm
	{shfl.sync.bfly.b32 %r652,%r653,%r654,%r182,%r666;
}
	// end inline asm
	mov.b32 	{%rs886, %rs889}, %r652;
	// begin inline asm
	{ .reg .pred __$temp3;
  setp.gt.f16  __$temp3, %rs885, %rs886;
  selp.u16 %rs884, 1, 0, __$temp3;}
	// end inline asm
	setp.eq.s16 	%p230, %rs884, 0;
	selp.b16 	%rs891, %rs886, %rs885, %p230;
	// begin inline asm
	{ .reg .pred __$temp3;
  setp.gt.f16  __$temp3, %rs888, %rs889;
  selp.u16 %rs887, 1, 0, __$temp3;}
	// end inline asm
	setp.eq.s16 	%p231, %rs887, 0;
	selp.b16 	%rs894, %rs889, %rs888, %p231;
	mov.b32 	%r658, {%rs891, %rs894};
	mov.b32 	%r659, 8;
	// begin inline asm
	{shfl.sync.bfly.b32 %r657,%r658,%r659,%r182,%r666;
}
	// end inline asm
	mov.b32 	{%rs892, %rs895}, %r657;
	// begin inline asm
	{ .reg .pred __$temp3;
  setp.gt.f16  __$temp3, %rs891, %rs892;
  selp.u16 %rs890, 1, 0, __$temp3;}
	// end inline asm
	setp.eq.s16 	%p232, %rs890, 0;
	selp.b16 	%rs897, %rs892, %rs891, %p232;
	// begin inline asm
	{ .reg .pred __$temp3;
  setp.gt.f16  __$temp3, %rs894, %rs895;
  selp.u16 %rs893, 1, 0, __$temp3;}
	// end inline asm
	setp.eq.s16 	%p233, %rs893, 0;
	selp.b16 	%rs900, %rs895, %rs894, %p233;
	mov.b32 	%r663, {%rs897, %rs900};
	mov.b32 	%r664, 16;
	// begin inline asm
	{shfl.sync.bfly.b32 %r662,%r663,%r664,%r182,%r666;
}
	// end inline asm
	mov.b32 	{%rs898, %rs901}, %r662;
	// begin inline asm
	{ .reg .pred __$temp3;
  setp.gt.f16  __$temp3, %rs897, %rs898;
  selp.u16 %rs896, 1, 0, __$temp3;}
	// end inline asm
	setp.eq.s16 	%p234, %rs896, 0;
	selp.b16 	%rs902, %rs898, %rs897, %p234;
	// begin inline asm
	{ .reg .pred __$temp3;
  setp.gt.f16  __$temp3, %rs900, %rs901;
  selp.u16 %rs899, 1, 0, __$temp3;}
	// end inline asm
	setp.eq.s16 	%p235, %rs899, 0;
	selp.b16 	%rs903, %rs901, %rs900, %p235;
	// begin inline asm
	{  cvt.f32.f16 %f132, %rs902;}

	// end inline asm
	// begin inline asm
	{  cvt.f32.f16 %f133, %rs903;}

	// end inline asm
	@%p223 bra 	$L__BB4_38;
	st.global.v2.f32 	[%rd1+136], {%f132, %f133};
$L__BB4_38:
	setp.ne.s32 	%p236, %r2, 0;
	ld.shared.u32 	%r695, [%r9+72];
	mov.b32 	{%rs905, %rs914}, %r695;
	ld.shared.u32 	%r696, [_ZZ57tvmgen_default_fused_nn_dense_cast_bn_relu_max_v3_kernel0E7s_gamma+72];
	mov.b32 	{%rs906, %rs915}, %r696;
	ld.shared.u32 	%r697, [_ZZ57tvmgen_default_fused_nn_dense_cast_bn_relu_max_v3_kernel0E6s_beta+72];
	mov.b32 	{%rs909, %rs918}, %r697;
	// begin inline asm
	{mul.f16 %rs904,%rs905,%rs906;
}
	// end inline asm
	// begin inline asm
	{add.f16 %rs907,%rs904,%rs909;
}
	// end inline asm
	// begin inline asm
	{ .reg .pred __$temp3;
  setp.gt.f16  __$temp3, %rs3, %rs907;
  selp.u16 %rs910, 1, 0, __$temp3;}
	// end inline asm
	setp.eq.s16 	%p237, %rs910, 0;
	selp.b16 	%rs923, %rs907, %rs3, %p237;
	// begin inline asm
	{mul.f16 %rs913,%rs914,%rs915;
}
	// end inline asm
	// begin inline asm
	{add.f16 %rs916,%rs913,%rs918;
}
	// end inline asm
	// begin inline asm
	{ .reg .pred __$temp3;
  setp.gt.f16  __$temp3, %rs3, %rs916;
  selp.u16 %rs919, 1, 0, __$temp3;}
	// end inline asm
	setp.eq.s16 	%p238, %rs919, 0;
	selp.b16 	%rs926, %rs916, %rs3, %p238;
	mov.b32 	%r671, {%rs923, %rs926};
	mov.b32 	%r672, 1;
	mov.b32 	%r694, -1;
	// begin inline asm
	{shfl.sync.bfly.b32 %r670,%r671,%r672,%r182,%r694;
}
	// end inline asm
	mov.b32 	{%rs924, %rs927}, %r670;
	// begin inline asm
	{ .reg .pred __$temp3;
  setp.gt.f16  __$temp3, %rs923, %rs924;
  selp.u16 %rs922, 1, 0, __$temp3;}
	// end inline asm
	setp.eq.s16 	%p239, %rs922, 0;
	selp.b16 	%rs929, %rs924, %rs923, %p239;
	// begin inline asm
	{ .reg .pred __$temp3;
  setp.gt.f16  __$temp3, %rs926, %rs927;
  selp.u16 %rs925, 1, 0, __$temp3;}
	// end inline asm
	setp.eq.s16 	%p240, %rs925, 0;
	selp.b16 	%rs932, %rs927, %rs926, %p240;
	mov.b32 	%r676, {%rs929, %rs932};
	mov.b32 	%r677, 2;
	// begin inline asm
	{shfl.sync.bfly.b32 %r675,%r676,%r677,%r182,%r694;
}
	// end inline asm
	mov.b32 	{%rs930, %rs933}, %r675;
	// begin inline asm
	{ .reg .pred __$temp3;
  setp.gt.f16  __$temp3, %rs929, %rs930;
  selp.u16 %rs928, 1, 0, __$temp3;}
	// end inline asm
	setp.eq.s16 	%p241, %rs928, 0;
	selp.b16 	%rs935, %rs930, %rs929, %p241;
	// begin inline asm
	{ .reg .pred __$temp3;
  setp.gt.f16  __$temp3, %rs932, %rs933;
  selp.u16 %rs931, 1, 0, __$temp3;}
	// end inline asm
	setp.eq.s16 	%p242, %rs931, 0;
	selp.b16 	%rs938, %rs933, %rs932, %p242;
	mov.b32 	%r681, {%rs935, %rs938};
	mov.b32 	%r682, 4;
	// begin inline asm
	{shfl.sync.bfly.b32 %r680,%r681,%r682,%r182,%r694;
}
	// end inline asm
	mov.b32 	{%rs936, %rs939}, %r680;
	// begin inline asm
	{ .reg .pred __$temp3;
  setp.gt.f16  __$temp3, %rs935, %rs936;
  selp.u16 %rs934, 1, 0, __$temp3;}
	// end inline asm
	setp.eq.s16 	%p243, %rs934, 0;
	selp.b16 	%rs941, %rs936, %rs935, %p243;
	// begin inline asm
	{ .reg .pred __$temp3;
  setp.gt.f16  __$temp3, %rs938, %rs939;
  selp.u16 %rs937, 1, 0, __$temp3;}
	// end inline asm
	setp.eq.s16 	%p244, %rs937, 0;
	selp.b16 	%rs944, %rs939, %rs938, %p244;
	mov.b32 	%r686, {%rs941, %rs944};
	mov.b32 	%r687, 8;
	// begin inline asm
	{shfl.sync.bfly.b32 %r685,%r686,%r687,%r182,%r694;
}
	// end inline asm
	mov.b32 	{%rs942, %rs945}, %r685;
	// begin inline asm
	{ .reg .pred __$temp3;
  setp.gt.f16  __$temp3, %rs941, %rs942;
  selp.u16 %rs940, 1, 0, __$temp3;}
	// end inline asm
	setp.eq.s16 	%p245, %rs940, 0;
	selp.b16 	%rs947, %rs942, %rs941, %p245;
	// begin inline asm
	{ .reg .pred __$temp3;
  setp.gt.f16  __$temp3, %rs944, %rs945;
  selp.u16 %rs943, 1, 0, __$temp3;}
	// end inline asm
	setp.eq.s16 	%p246, %rs943, 0;
	selp.b16 	%rs950, %rs945, %rs944, %p246;
	mov.b32 	%r691, {%rs947, %rs950};
	mov.b32 	%r692, 16;
	// begin inline asm
	{shfl.sync.bfly.b32 %r690,%r691,%r692,%r182,%r694;
}
	// end inline asm
	mov.b32 	{%rs948, %rs951}, %r690;
	// begin inline asm
	{ .reg .pred __$temp3;
  setp.gt.f16  __$temp3, %rs947, %rs948;
  selp.u16 %rs946, 1, 0, __$temp3;}
	// end inline asm
	setp.eq.s16 	%p247, %rs946, 0;
	selp.b16 	%rs952, %rs948, %rs947, %p247;
	// begin inline asm
	{ .reg .pred __$temp3;
  setp.gt.f16  __$temp3, %rs950, %rs951;
  selp.u16 %rs949, 1, 0, __$temp3;}
	// end inline asm
	setp.eq.s16 	%p248, %rs949, 0;
	selp.b16 	%rs953, %rs951, %rs950, %p248;
	// begin inline asm
	{  cvt.f32.f16 %f134, %rs952;}

	// end inline asm
	// begin inline asm
	{  cvt.f32.f16 %f135, %rs953;}

	// end inline asm
	@%p236 bra 	$L__BB4_40;
	st.global.v2.f32 	[%rd1+144], {%f134, %f135};
$L__BB4_40:
	setp.ne.s32 	%p249, %r2, 0;
	ld.shared.u32 	%r723, [%r9+76];
	mov.b32 	{%rs955, %rs964}, %r723;
	ld.shared.u32 	%r724, [_ZZ57tvmgen_default_fused_nn_dense_cast_bn_relu_max_v3_kernel0E7s_gamma+76];
	mov.b32 	{%rs956, %rs965}, %r724;
	ld.shared.u32 	%r725, [_ZZ57tvmgen_default_fused_nn_dense_cast_bn_relu_max_v3_kernel0E6s_beta+76];
	mov.b32 	{%rs959, %rs968}, %r725;
	// begin inline asm
	{mul.f16 %rs954,%rs955,%rs956;
}
	// end inline asm
	// begin inline asm
	{add.f16 %rs957,%rs954,%rs959;
}
	// end inline asm
	// begin inline asm
	{ .reg .pred __$temp3;
  setp.gt.f16  __$temp3, %rs3, %rs957;
  selp.u16 %rs960, 1, 0, __$temp3;}
	// end inline asm
	setp.eq.s16 	%p250, %rs960, 0;
	selp.b16 	%rs973, %rs957, %rs3, %p250;
	// begin inline asm
	{mul.f16 %rs963,%rs964,%rs965;
}
	// end inline asm
	// begin inline asm
	{add.f16 %rs966,%rs963,%rs968;
}
	// end inline asm
	// begin inline asm
	{ .reg .pred __$temp3;
  setp.gt.f16  __$temp3, %rs3, %rs966;
  selp.u16 %rs969, 1, 0, __$temp3;}
	// end inline asm
	setp.eq.s16 	%p251, %rs969, 0;
	selp.b16 	%rs976, %rs966, %rs3, %p251;
	mov.b32 	%r699, {%rs973, %rs976};
	mov.b32 	%r700, 1;
	mov.b32 	%r722, -1;
	// begin inline asm
	{shfl.sync.bfly.b32 %r698,%r699,%r700,%r182,%r722;
}
	// end inline asm
	mov.b32 	{%rs974, %rs977}, %r698;
	// begin inline asm
	{ .reg .pred __$temp3;
  setp.gt.f16  __$temp3, %rs973, %rs974;
  selp.u16 %rs972, 1, 0, __$temp3;}
	// end inline asm
	setp.eq.s16 	%p252, %rs972, 0;
	selp.b16 	%rs979, %rs974, %rs973, %p252;
	// begin inline asm
	{ .reg .pred __$temp3;
  setp.gt.f16  __$temp3, %rs976, %rs977;
  selp.u16 %rs975, 1, 0, __$temp3;}
	// end inline asm
	setp.eq.s16 	%p253, %rs975, 0;
	selp.b16 	%rs982, %rs977, %rs976, %p253;
	mov.b32 	%r704, {%rs979, %rs982};
	mov.b32 	%r705, 2;
	// begin inline asm
	{shfl.sync.bfly.b32 %r703,%r704,%r705,%r182,%r722;
}
	// end inline asm
	mov.b32 	{%rs980, %rs983}, %r703;
	// begin inline asm
	{ .reg .pred __$temp3;
  setp.gt.f16  __$temp3, %rs979, %rs980;
  selp.u16 %rs978, 1, 0, __$temp3;}
	// end inline asm
	setp.eq.s16 	%p254, %rs978, 0;
	selp.b16 	%rs985, %rs980, %rs979, %p254;
	// begin inline asm
	{ .reg .pred __$temp3;
  setp.gt.f16  __$temp3, %rs982, %rs983;
  selp.u16 %rs981, 1, 0, __$temp3;}
	// end inline asm
	setp.eq.s16 	%p255, %rs981, 0;
	selp.b16 	%rs988, %rs983, %rs982, %p255;
	mov.b32 	%r709, {%rs985, %rs988};
	mov.b32 	%r710, 4;
	// begin inline asm
	{shfl.sync.bfly.b32 %r708,%r709,%r710,%r182,%r722;
}
	// end inline asm
	mov.b32 	{%rs986, %rs989}, %r708;
	// begin inline asm
	{ .reg .pred __$temp3;
  setp.gt.f16  __$temp3, %rs985, %rs986;
  selp.u16 %rs984, 1, 0, __$temp3;}
	// end inline asm
	setp.eq.s16 	%p256, %rs984, 0;
	selp.b16 	%rs991, %rs986, %rs985, %p256;
	// begin inline asm
	{ .reg .pred __$temp3;
  setp.gt.f16  __$temp3, %rs988, %rs989;
  selp.u16 %rs987, 1, 0, __$temp3;}
	// end inline asm
	setp.eq.s16 	%p257, %rs987, 0;
	selp.b16 	%rs994, %rs989, %rs988, %p257;
	mov.b32 	%r714, {%rs991, %rs994};
	mov.b32 	%r715, 8;
	// begin inline asm
	{shfl.sync.bfly.b32 %r713,%r714,%r715,%r182,%r722;
}
	// end inline asm
	mov.b32 	{%rs992, %rs995}, %r713;
	// begin inline asm
	{ .reg .pred __$temp3;
  setp.gt.f16  __$temp3, %rs991, %rs992;
  selp.u16 %rs990, 1, 0, __$temp3;}
	// end inline asm
	setp.eq.s16 	%p258, %rs990, 0;
	selp.b16 	%rs997, %rs992, %rs991, %p258;
	// begin inline asm
	{ .reg .pred __$temp3;
  setp.gt.f16  __$temp3, %rs994, %rs995;
  selp.u16 %rs993, 1, 0, __$temp3;}
	// end inline asm
	setp.eq.s16 	%p259, %rs993, 0;
	selp.b16 	%rs1000, %rs995, %rs994, %p259;
	mov.b32 	%r719, {%rs997, %rs1000};
	mov.b32 	%r720, 16;
	// begin inline asm
	{shfl.sync.bfly.b32 %r718,%r719,%r720,%r182,%r722;
}
	// end inline asm
	mov.b32 	{%rs998, %rs1001}, %r718;
	// begin inline asm
	{ .reg .pred __$temp3;
  setp.gt.f16  __$temp3, %rs997, %rs998;
  selp.u16 %rs996, 1, 0, __$temp3;}
	// end inline asm
	setp.eq.s16 	%p260, %rs996, 0;
	selp.b16 	%rs1002, %rs998, %rs997, %p260;
	// begin inline asm
	{ .reg .pred __$temp3;
  setp.gt.f16  __$temp3, %rs1000, %rs1001;
  selp.u16 %rs999, 1, 0, __$temp3;}
	// end inline asm
	setp.eq.s16 	%p261, %rs999, 0;
	selp.b16 	%rs1003, %rs1001, %rs1000, %p261;
	// begin inline asm
	{  cvt.f32.f16 %f136, %rs1002;}

	// end inline asm
	// begin inline asm
	{  cvt.f32.f16 %f137, %rs1003;}

	// end inline asm
	@%p249 bra 	$L__BB4_42;
	st.global.v2.f32 	[%rd1+152], {%f136, %f137};
$L__BB4_42:
	setp.ne.s32 	%p262, %r2, 0;
	ld.shared.u32 	%r751, [%r9+80];
	mov.b32 	{%rs1005, %rs1014}, %r751;
	ld.shared.u32 	%r752, [_ZZ57tvmgen_default_fused_nn_dense_cast_bn_relu_max_v3_kernel0E7s_gamma+80];
	mov.b32 	{%rs1006, %rs1015}, %r752;
	ld.shared.u32 	%r753, [_ZZ57tvmgen_default_fused_nn_dense_cast_bn_relu_max_v3_kernel0E6s_beta+80];
	mov.b32 	{%rs1009, %rs1018}, %r753;
	// begin inline asm
	{mul.f16 %rs1004,%rs1005,%rs1006;
}
	// end inline asm
	// begin inline asm
	{add.f16 %rs1007,%rs1004,%rs1009;
}
	// end inline asm
	// begin inline asm
	{ .reg .pred __$temp3;
  setp.gt.f16  __$temp3, %rs3, %rs1007;
  selp.u16 %rs1010, 1, 0, __$temp3;}
	// end inline asm
	setp.eq.s16 	%p263, %rs1010, 0;
	selp.b16 	%rs1023, %rs1007, %rs3, %p263;
	// begin inline asm
	{mul.f16 %rs1013,%rs1014,%rs1015;
}
	// end inline asm
	// begin inline asm
	{add.f16 %rs1016,%rs1013,%rs1018;
}
	// end inline asm
	// begin inline asm
	{ .reg .pred __$temp3;
  setp.gt.f16  __$temp3, %rs3, %rs1016;
  selp.u16 %rs1019, 1, 0, __$temp3;}
	// end inline asm
	setp.eq.s16 	%p264, %rs1019, 0;
	selp.b16 	%rs1026, %rs1016, %rs3, %p264;
	mov.b32 	%r727, {%rs1023, %rs1026};
	mov.b32 	%r728, 1;
	mov.b32 	%r750, -1;
	// begin inline asm
	{shfl.sync.bfly.b32 %r726,%r727,%r728,%r182,%r750;
}
	// end inline asm
	mov.b32 	{%rs1024, %rs1027}, %r726;
	// begin inline asm
	{ .reg .pred __$temp3;
  setp.gt.f16  __$temp3, %rs1023, %rs1024;
  selp.u16 %rs1022, 1, 0, __$temp3;}
	// end inline asm
	setp.eq.s16 	%p265, %rs1022, 0;
	selp.b16 	%rs1029, %rs1024, %rs1023, %p265;
	// begin inline asm
	{ .reg .pred __$temp3;
  setp.gt.f16  __$temp3, %rs1026, %rs1027;
  selp.u16 %rs1025, 1, 0, __$temp3;}
	// end inline asm
	setp.eq.s16 	%p266, %rs1025, 0;
	selp.b16 	%rs1032, %rs1027, %rs1026, %p266;
	mov.b32 	%r732, {%rs1029, %rs1032};
	mov.b32 	%r733, 2;
	// begin inline asm
	{shfl.sync.bfly.b32 %r731,%r732,%r733,%r182,%r750;
}
	// end inline asm
	mov.b32 	{%rs1030, %rs1033}, %r731;
	// begin inline asm
	{ .reg .pred __$temp3;
  setp.gt.f16  __$temp3, %rs1029, %rs1030;
  selp.u16 %rs1028, 1, 0, __$temp3;}
	// end inline asm
	setp.eq.s16 	%p267, %rs1028, 0;
	selp.b16 	%rs1035, %rs1030, %rs1029, %p267;
	// begin inline asm
	{ .reg .pred __$temp3;
  setp.gt.f16  __$temp3, %rs1032, %rs1033;
  selp.u16 %rs1031, 1, 0, __$temp3;}
	// end inline asm
	setp.eq.s16 	%p268, %rs1031, 0;
	selp.b16 	%rs1038, %rs1033, %rs1032, %p268;
	mov.b32 	%r737, {%rs1035, %rs1038};
	mov.b32 	%r738, 4;
	// begin inline asm
	{shfl.sync.bfly.b32 %r736,%r737,%r738,%r182,%r750;
}
	// end inline asm
	mov.b32 	{%rs1036, %rs1039}, %r736;
	// begin inline asm
	{ .reg .pred __$temp3;
  setp.gt.f16  __$temp3, %rs1035, %rs1036;
  selp.u16 %rs1034, 1, 0, __$temp3;}
	// end inline asm
	setp.eq.s16 	%p269, %rs1034, 0;
	selp.b16 	%rs1041, %rs1036, %rs1035, %p269;
	// begin inline asm
	{ .reg .pred __$temp3;
  setp.gt.f16  __$temp3, %rs1038, %rs1039;
  selp.u16 %rs1037, 1, 0, __$temp3;}
	// end inline asm
	setp.eq.s16 	%p270, %rs1037, 0;
	selp.b16 	%rs1044, %rs1039, %rs1038, %p270;
	mov.b32 	%r742, {%rs1041, %rs1044};
	mov.b32 	%r743, 8;
	// begin inline asm
	{shfl.sync.bfly.b32 %r741,%r742,%r743,%r182,%r750;
}
	// end inline asm
	mov.b32 	{%rs1042, %rs1045}, %r741;
	// begin inline asm
	{ .reg .pred __$temp3;
  setp.gt.f16  __$temp3, %rs1041, %rs1042;
  selp.u16 %rs1040, 1, 0, __$temp3;}
	// end inline asm
	setp.eq.s16 	%p271, %rs1040, 0;
	selp.b16 	%rs1047, %rs1042, %rs1041, %p271;
	// begin inline asm
	{ .reg .pred __$temp3;
  setp.gt.f16  __$temp3, %rs1044, %rs1045;
  selp.u16 %rs1043, 1, 0, __$temp3;}
	// end inline asm
	setp.eq.s16 	%p272, %rs1043, 0;
	selp.b16 	%rs1050, %rs1045, %rs1044, %p272;
	mov.b32 	%r747, {%rs1047, %rs1050};
	mov.b32 	%r748, 16;
	// begin inline asm
	{shfl.sync.bfly.b32 %r746,%r747,%r748,%r182,%r750;
}
	// end inline asm
	mov.b32 	{%rs1048, %rs1051}, %r746;
	// begin inline asm
	{ .reg .pred __$temp3;
  setp.gt.f16  __$temp3, %rs1047, %rs1048;
  selp.u16 %rs1046, 1, 0, __$temp3;}
	// end inline asm
	setp.eq.s16 	%p273, %rs1046, 0;
	selp.b16 	%rs1052, %rs1048, %rs1047, %p273;
	// begin inline asm
	{ .reg .pred __$temp3;
  setp.gt.f16  __$temp3, %rs1050, %rs1051;
  selp.u16 %rs1049, 1, 0, __$temp3;}
	// end inline asm
	setp.eq.s16 	%p274, %rs1049, 0;
	selp.b16 	%rs1053, %rs1051, %rs1050, %p274;
	// begin inline asm
	{  cvt.f32.f16 %f138, %rs1052;}

	// end inline asm
	// begin inline asm
	{  cvt.f32.f16 %f139, %rs1053;}

	// end inline asm
	@%p262 bra 	$L__BB4_44;
	st.global.v2.f32 	[%rd1+160], {%f138, %f139};
$L__BB4_44:
	setp.ne.s32 	%p275, %r2, 0;
	ld.shared.u32 	%r779, [%r9+84];
	mov.b32 	{%rs1055, %rs1064}, %r779;
	ld.shared.u32 	%r780, [_ZZ57tvmgen_default_fused_nn_dense_cast_bn_relu_max_v3_kernel0E7s_gamma+84];
	mov.b32 	{%rs1056, %rs1065}, %r780;
	ld.shared.u32 	%r781, [_ZZ57tvmgen_default_fused_nn_dense_cast_bn_relu_max_v3_kernel0E6s_beta+84];
	mov.b32 	{%rs1059, %rs1068}, %r781;
	// begin inline asm
	{mul.f16 %rs1054,%rs1055,%rs1056;
}
	// end inline asm
	// begin inline asm
	{add.f16 %rs1057,%rs1054,%rs1059;
}
	// end inline asm
	// begin inline asm
	{ .reg .pred __$temp3;
  setp.gt.f16  __$temp3, %rs3, %rs1057;
  selp.u16 %rs1060, 1, 0, __$temp3;}
	// end inline asm
	setp.eq.s16 	%p276, %rs1060, 0;
	selp.b16 	%rs1073, %rs1057, %rs3, %p276;
	// begin inline asm
	{mul.f16 %rs1063,%rs1064,%rs1065;
}
	// end inline asm
	// begin inline asm
	{add.f16 %rs1066,%rs1063,%rs1068;
}
	// end inline asm
	// begin inline asm
	{ .reg .pred __$temp3;
  setp.gt.f16  __$temp3, %rs3, %rs1066;
  selp.u16 %rs1069, 1, 0, __$temp3;}
	// end inline asm
	setp.eq.s16 	%p277, %rs1069, 0;
	selp.b16 	%rs1076, %rs1066, %rs3, %p277;
	mov.b32 	%r755, {%rs1073, %rs1076};
	mov.b32 	%r756, 1;
	mov.b32 	%r778, -1;
	// begin inline asm
	{shfl.sync.bfly.b32 %r754,%r755,%r756,%r182,%r778;
}
	// end inline asm
	mov.b32 	{%rs1074, %rs1077}, %r754;
	// begin inline asm
	{ .reg .pred __$temp3;
  setp.gt.f16  __$temp3, %rs1073, %rs1074;
  selp.u16 %rs1072, 1, 0, __$temp3;}
	// end inline asm
	setp.eq.s16 	%p278, %rs1072, 0;
	selp.b16 	%rs1079, %rs1074, %rs1073, %p278;
	// begin inline asm
	{ .reg .pred __$temp3;
  setp.gt.f16  __$temp3, %rs1076, %rs1077;
  selp.u16 %rs1075, 1, 0, __$temp3;}
	// end inline asm
	setp.eq.s16 	%p279, %rs1075, 0;
	selp.b16 	%rs1082, %rs1077, %rs1076, %p279;
	mov.b32 	%r760, {%rs1079, %rs1082};
	mov.b32 	%r761, 2;
	// begin inline asm
	{shfl.sync.bfly.b32 %r759,%r760,%r761,%r182,%r778;
}
	// end inline asm
	mov.b32 	{%rs1080, %rs1083}, %r759;
	// begin inline asm
	{ .reg .pred __$temp3;
  setp.gt.f16  __$temp3, %rs1079, %rs1080;
  selp.u16 %rs1078, 1, 0, __$temp3;}
	// end inline asm
	setp.eq.s16 	%p280, %rs1078, 0;
	selp.b16 	%rs1085, %rs1080, %rs1079, %p280;
	// begin inline asm
	{ .reg .pred __$temp3;
  setp.gt.f16  __$temp3, %rs1082, %rs1083;
  selp.u16 %rs1081, 1, 0, __$temp3;}
	// end inline asm
	setp.eq.s16 	%p281, %rs1081, 0;
	selp.b16 	%rs1088, %rs1083, %rs1082, %p281;
	mov.b32 	%r765, {%rs1085, %rs1088};
	mov.b32 	%r766, 4;
	// begin inline asm
	{shfl.sync.bfly.b32 %r764,%r765,%r766,%r182,%r778;
}
	// end inline asm
	mov.b32 	{%rs1086, %rs1089}, %r764;
	// begin inline asm
	{ .reg .pred __$temp3;
  setp.gt.f16  __$temp3, %rs1085, %rs1086;
  selp.u16 %rs1084, 1, 0, __$temp3;}
	// end inline asm
	setp.eq.s16 	%p282, %rs1084, 0;
	selp.b16 	%rs1091, %rs1086, %rs1085, %p282;
	// begin inline asm
	{ .reg .pred __$temp3;
  setp.gt.f16  __$temp3, %rs1088, %rs1089;
  selp.u16 %rs1087, 1, 0, __$temp3;}
	// end inline asm
	setp.eq.s16 	%p283, %rs1087, 0;
	selp.b16 	%rs1094, %rs1089, %rs1088, %p283;
	mov.b32 	%r770, {%rs1091, %rs1094};
	mov.b32 	%r771, 8;
	// begin inline asm
	{shfl.sync.bfly.b32 %r769,%r770,%r771,%r182,%r778;
}
	// end inline asm
	mov.b32 	{%rs1092, %rs1095}, %r769;
	// begin inline asm
	{ .reg .pred __$temp3;
  setp.gt.f16  __$temp3, %rs1091, %rs1092;
  selp.u16 %rs1090, 1, 0, __$temp3;}
	// end inline asm
	setp.eq.s16 	%p284, %rs1090, 0;
	selp.b16 	%rs1097, %rs1092, %rs1091, %p284;
	// begin inline asm
	{ .reg .pred __$temp3;
  setp.gt.f16  __$temp3, %rs1094, %rs1095;
  selp.u16 %rs1093, 1, 0, __$temp3;}
	// end inline asm
	setp.eq.s16 	%p285, %rs1093, 0;
	selp.b16 	%rs1100, %rs1095, %rs1094, %p285;
	mov.b32 	%r775, {%rs1097, %rs1100};
	mov.b32 	%r776, 16;
	// begin inline asm
	{shfl.sync.bfly.b32 %r774,%r775,%r776,%r182,%r778;
}
	// end inline asm
	mov.b32 	{%rs1098, %rs1101}, %r774;
	// begin inline asm
	{ .reg .pred __$temp3;
  setp.gt.f16  __$temp3, %rs1097, %rs1098;
  selp.u16 %rs1096, 1, 0, __$temp3;}
	// end inline asm
	setp.eq.s16 	%p286, %rs1096, 0;
	selp.b16 	%rs1102, %rs1098, %rs1097, %p286;
	// begin inline asm
	{ .reg .pred __$temp3;
  setp.gt.f16  __$temp3, %rs1100, %rs1101;
  selp.u16 %rs1099, 1, 0, __$temp3;}
	// end inline asm
	setp.eq.s16 	%p287, %rs1099, 0;
	selp.b16 	%rs1103, %rs1101, %rs1100, %p287;
	// begin inline asm
	{  cvt.f32.f16 %f140, %rs1102;}

	// end inline asm
	// begin inline asm
	{  cvt.f32.f16 %f141, %rs1103;}

	// end inline asm
	@%p275 bra 	$L__BB4_46;
	st.global.v2.f32 	[%rd1+168], {%f140, %f141};
$L__BB4_46:
	setp.ne.s32 	%p288, %r2, 0;
	ld.shared.u32 	%r807, [%r9+88];
	mov.b32 	{%rs1105, %rs1114}, %r807;
	ld.shared.u32 	%r808, [_ZZ57tvmgen_default_fused_nn_dense_cast_bn_relu_max_v3_kernel0E7s_gamma+88];
	mov.b32 	{%rs1106, %rs1115}, %r808;
	ld.shared.u32 	%r809, [_ZZ57tvmgen_default_fused_nn_dense_cast_bn_relu_max_v3_kernel0E6s_beta+88];
	mov.b32 	{%rs1109, %rs1118}, %r809;
	// begin inline asm
	{mul.f16 %rs1104,%rs1105,%rs1106;
}
	// end inline asm
	// begin inline asm
	{add.f16 %rs1107,%rs1104,%rs1109;
}
	// end inline asm
	// begin inline asm
	{ .reg .pred __$temp3;
  setp.gt.f16  __$temp3, %rs3, %rs1107;
  selp.u16 %rs1110, 1, 0, __$temp3;}
	// end inline asm
	setp.eq.s16 	%p289, %rs1110, 0;
	selp.b16 	%rs1123, %rs1107, %rs3, %p289;
	// begin inline asm
	{mul.f16 %rs1113,%rs1114,%rs1115;
}
	// end inline asm
	// begin inline asm
	{add.f16 %rs1116,%rs1113,%rs1118;
}
	// end inline asm
	// begin inline asm
	{ .reg .pred __$temp3;
  setp.gt.f16  __$temp3, %rs3, %rs1116;
  selp.u16 %rs1119, 1, 0, __$temp3;}
	// end inline asm
	setp.eq.s16 	%p290, %rs1119, 0;
	selp.b16 	%rs1126, %rs1116, %rs3, %p290;
	mov.b32 	%r783, {%rs1123, %rs1126};
	mov.b32 	%r784, 1;
	mov.b32 	%r806, -1;
	// begin inline asm
	{shfl.sync.bfly.b32 %r782,%r783,%r784,%r182,%r806;
}
	// end inline asm
	mov.b32 	{%rs1124, %rs1127}, %r782;
	// begin inline asm
	{ .reg .pred __$temp3;
  setp.gt.f16  __$temp3, %rs1123, %rs1124;
  selp.u16 %rs1122, 1, 0, __$temp3;}
	// end inline asm
	setp.eq.s16 	%p291, %rs1122, 0;
	selp.b16 	%rs1129, %rs1124, %rs1123, %p291;
	// begin inline asm
	{ .reg .pred __$temp3;
  setp.gt.f16  __$temp3, %rs1126, %rs1127;
  selp.u16 %rs1125, 1, 0, __$temp3;}
	// end inline asm
	setp.eq.s16 	%p292, %rs1125, 0;
	selp.b16 	%rs1132, %rs1127, %rs1126, %p292;
	mov.b32 	%r788, {%rs1129, %rs1132};
	mov.b32 	%r789, 2;
	// begin inline asm
	{shfl.sync.bfly.b32 %r787,%r788,%r789,%r182,%r806;
}
	// end inline asm
	mov.b32 	{%rs1130, %rs1133}, %r787;
	// begin inline asm
	{ .reg .pred __$temp3;
  setp.gt.f16  __$temp3, %rs1129, %rs1130;
  selp.u16 %rs1128, 1, 0, __$temp3;}
	// end inline asm
	setp.eq.s16 	%p293, %rs1128, 0;
	selp.b16 	%rs1135, %rs1130, %rs1129, %p293;
	// begin inline asm
	{ .reg .pred __$temp3;
  setp.gt.f16  __$temp3, %rs1132, %rs1133;
  selp.u16 %rs1131, 1, 0, __$temp3;}
	// end inline asm
	setp.eq.s16 	%p294, %rs1131, 0;
	selp.b16 	%rs1138, %rs1133, %rs1132, %p294;
	mov.b32 	%r793, {%rs1135, %rs1138};
	mov.b32 	%r794, 4;
	// begin inline asm
	{shfl.sync.bfly.b32 %r792,%r793,%r794,%r182,%r806;
}
	// end inline asm
	mov.b32 	{%rs1136, %rs1139}, %r792;
	// begin inline asm
	{ .reg .pred __$temp3;
  setp.gt.f16  __$temp3, %rs1135, %rs1136;
  selp.u16 %rs1134, 1, 0, __$temp3;}
	// end inline asm
	setp.eq.s16 	%p295, %rs1134, 0;
	selp.b16 	%rs1141, %rs1136, %rs1135, %p295;
	// begin inline asm
	{ .reg .pred __$temp3;
  setp.gt.f16  __$temp3, %rs1138, %rs1139;
  selp.u16 %rs1137, 1, 0, __$temp3;}
	// end inline asm
	setp.eq.s16 	%p296, %rs1137, 0;
	selp.b16 	%rs1144, %rs1139, %rs1138, %p296;
	mov.b32 	%r798, {%rs1141, %rs1144};
	mov.b32 	%r799, 8;
	// begin inline asm
	{shfl.sync.bfly.b32 %r797,%r798,%r799,%r182,%r806;
}
	// end inline asm
	mov.b32 	{%rs1142, %rs1145}, %r797;
	// begin inline asm
	{ .reg .pred __$temp3;
  setp.gt.f16  __$temp3, %rs1141, %rs1142;
  selp.u16 %rs1140, 1, 0, __$temp3;}
	// end inline asm
	setp.eq.s16 	%p297, %rs1140, 0;
	selp.b16 	%rs1147, %rs1142, %rs1141, %p297;
	// begin inline asm
	{ .reg .pred __$temp3;
  setp.gt.f16  __$temp3, %rs1144, %rs1145;
  selp.u16 %rs1143, 1, 0, __$temp3;}
	// end inline asm
	setp.eq.s16 	%p298, %rs1143, 0;
	selp.b16 	%rs1150, %rs1145, %rs1144, %p298;
	mov.b32 	%r803, {%rs1147, %rs1150};
	mov.b32 	%r804, 16;
	// begin inline asm
	{shfl.sync.bfly.b32 %r802,%r803,%r804,%r182,%r806;
}
	// end inline asm
	mov.b32 	{%rs1148, %rs1151}, %r802;
	// begin inline asm
	{ .reg .pred __$temp3;
  setp.gt.f16  __$temp3, %rs1147, %rs1148;
  selp.u16 %rs1146, 1, 0, __$temp3;}
	// end inline asm
	setp.eq.s16 	%p299, %rs1146, 0;
	selp.b16 	%rs1152, %rs1148, %rs1147, %p299;
	// begin inline asm
	{ .reg .pred __$temp3;
  setp.gt.f16  __$temp3, %rs1150, %rs1151;
  selp.u16 %rs1149, 1, 0, __$temp3;}
	// end inline asm
	setp.eq.s16 	%p300, %rs1149, 0;
	selp.b16 	%rs1153, %rs1151, %rs1150, %p300;
	// begin inline asm
	{  cvt.f32.f16 %f142, %rs1152;}

	// end inline asm
	// begin inline asm
	{  cvt.f32.f16 %f143, %rs1153;}

	// end inline asm
	@%p288 bra 	$L__BB4_48;
	st.global.v2.f32 	[%rd1+176], {%f142, %f143};
$L__BB4_48:
	setp.ne.s32 	%p301, %r2, 0;
	ld.shared.u32 	%r835, [%r9+92];
	mov.b32 	{%rs1155, %rs1164}, %r835;
	ld.shared.u32 	%r836, [_ZZ57tvmgen_default_fused_nn_dense_cast_bn_relu_max_v3_kernel0E7s_gamma+92];
	mov.b32 	{%rs1156, %rs1165}, %r836;
	ld.shared.u32 	%r837, [_ZZ57tvmgen_default_fused_nn_dense_cast_bn_relu_max_v3_kernel0E6s_beta+92];
	mov.b32 	{%rs1159, %rs1168}, %r837;
	// begin inline asm
	{mul.f16 %rs1154,%rs1155,%rs1156;
}
	// end inline asm
	// begin inline asm
	{add.f16 %rs1157,%rs1154,%rs1159;
}
	// end inline asm
	// begin inline asm
	{ .reg .pred __$temp3;
  setp.gt.f16  __$temp3, %rs3, %rs1157;
  selp.u16 %rs1160, 1, 0, __$temp3;}
	// end inline asm
	setp.eq.s16 	%p302, %rs1160, 0;
	selp.b16 	%rs1173, %rs1157, %rs3, %p302;
	// begin inline asm
	{mul.f16 %rs1163,%rs1164,%rs1165;
}
	// end inline asm
	// begin inline asm
	{add.f16 %rs1166,%rs1163,%rs1168;
}
	// end inline asm
	// begin inline asm
	{ .reg .pred __$temp3;
  setp.gt.f16  __$temp3, %rs3, %rs1166;
  selp.u16 %rs1169, 1, 0, __$temp3;}
	// end inline asm
	setp.eq.s16 	%p303, %rs1169, 0;
	selp.b16 	%rs1176, %rs1166, %rs3, %p303;
	mov.b32 	%r811, {%rs1173, %rs1176};
	mov.b32 	%r812, 1;
	mov.b32 	%r834, -1;
	// begin inline asm
	{shfl.sync.bfly.b32 %r810,%r811,%r812,%r182,%r834;
}
	// end inline asm
	mov.b32 	{%rs1174, %rs1177}, %r810;
	// begin inline asm
	{ .reg .pred __$temp3;
  setp.gt.f16  __$temp3, %rs1173, %rs1174;
  selp.u16 %rs1172, 1, 0, __$temp3;}
	// end inline asm
	setp.eq.s16 	%p304, %rs1172, 0;
	selp.b16 	%rs1179, %rs1174, %rs1173, %p304;
	// begin inline asm
	{ .reg .pred __$temp3;
  setp.gt.f16  __$temp3, %rs1176, %rs1177;
  selp.u16 %rs1175, 1, 0, __$temp3;}
	// end inline asm
	setp.eq.s16 	%p305, %rs1175, 0;
	selp.b16 	%rs1182, %rs1177, %rs1176, %p305;
	mov.b32 	%r816, {%rs1179, %rs1182};
	mov.b32 	%r817, 2;
	// begin inline asm
	{shfl.sync.bfly.b32 %r815,%r816,%r817,%r182,%r834;
}
	// end inline asm
	mov.b32 	{%rs1180, %rs1183}, %r815;
	// begin inline asm
	{ .reg .pred __$temp3;
  setp.gt.f16  __$temp3, %rs1179, %rs1180;
  selp.u16 %rs1178, 1, 0, __$temp3;}
	// end inline asm
	setp.eq.s16 	%p306, %rs1178, 0;
	selp.b16 	%rs1185, %rs1180, %rs1179, %p306;
	// begin inline asm
	{ .reg .pred __$temp3;
  setp.gt.f16  __$temp3, %rs1182, %rs1183;
  selp.u16 %rs1181, 1, 0, __$temp3;}
	// end inline asm
	setp.eq.s16 	%p307, %rs1181, 0;
	selp.b16 	%rs1188, %rs1183, %rs1182, %p307;
	mov.b32 	%r821, {%rs1185, %rs1188};
	mov.b32 	%r822, 4;
	// begin inline asm
	{shfl.sync.bfly.b32 %r820,%r821,%r822,%r182,%r834;
}
	// end inline asm
	mov.b32 	{%rs1186, %rs1189}, %r820;
	// begin inline asm
	{ .reg .pred __$temp3;
  setp.gt.f16  __$temp3, %rs1185, %rs1186;
  selp.u16 %rs1184, 1, 0, __$temp3;}
	// end inline asm
	setp.eq.s16 	%p308, %rs1184, 0;
	selp.b16 	%rs1191, %rs1186, %rs1185, %p308;
	// begin inline asm
	{ .reg .pred __$temp3;
  setp.gt.f16  __$temp3, %rs1188, %rs1189;
  selp.u16 %rs1187, 1, 0, __$temp3;}
	// end inline asm
	setp.eq.s16 	%p309, %rs1187, 0;
	selp.b16 	%rs1194, %rs1189, %rs1188, %p309;
	mov.b32 	%r826, {%rs1191, %rs1194};
	mov.b32 	%r827, 8;
	// begin inline asm
	{shfl.sync.bfly.b32 %r825,%r826,%r827,%r182,%r834;
}
	// end inline asm
	mov.b32 	{%rs1192, %rs1195}, %r825;
	// begin inline asm
	{ .reg .pred __$temp3;
  setp.gt.f16  __$temp3, %rs1191, %rs1192;
  selp.u16 %rs1190, 1, 0, __$temp3;}
	// end inline asm
	setp.eq.s16 	%p310, %rs1190, 0;
	selp.b16 	%rs1197, %rs1192, %rs1191, %p310;
	// begin inline asm
	{ .reg .pred __$temp3;
  setp.gt.f16  __$temp3, %rs1194, %rs1195;
  selp.u16 %rs1193, 1, 0, __$temp3;}
	// end inline asm
	setp.eq.s16 	%p311, %rs1193, 0;
	selp.b16 	%rs1200, %rs1195, %rs1194, %p311;
	mov.b32 	%r831, {%rs1197, %rs1200};
	mov.b32 	%r832, 16;
	// begin inline asm
	{shfl.sync.bfly.b32 %r830,%r831,%r832,%r182,%r834;
}
	// end inline asm
	mov.b32 	{%rs1198, %rs1201}, %r830;
	// begin inline asm
	{ .reg .pred __$temp3;
  setp.gt.f16  __$temp3, %rs1197, %rs1198;
  selp.u16 %rs1196, 1, 0, __$temp3;}
	// end inline asm
	setp.eq.s16 	%p312, %rs1196, 0;
	selp.b16 	%rs1202, %rs1198, %rs1197, %p312;
	// begin inline asm
	{ .reg .pred __$temp3;
  setp.gt.f16  __$temp3, %rs1200, %rs1201;
  selp.u16 %rs1199, 1, 0, __$temp3;}
	// end inline asm
	setp.eq.s16 	%p313, %rs1199, 0;
	selp.b16 	%rs1203, %rs1201, %rs1200, %p313;
	// begin inline asm
	{  cvt.f32.f16 %f144, %rs1202;}

	// end inline asm
	// begin inline asm
	{  cvt.f32.f16 %f145, %rs1203;}

	// end inline asm
	@%p301 bra 	$L__BB4_50;
	st.global.v2.f32 	[%rd1+184], {%f144, %f145};
$L__BB4_50:
	setp.ne.s32 	%p314, %r2, 0;
	ld.shared.u32 	%r863, [%r9+96];
	mov.b32 	{%rs1205, %rs1214}, %r863;
	ld.shared.u32 	%r864, [_ZZ57tvmgen_default_fused_nn_dense_cast_bn_relu_max_v3_kernel0E7s_gamma+96];
	mov.b32 	{%rs1206, %rs1215}, %r864;
	ld.shared.u32 	%r865, [_ZZ57tvmgen_default_fused_nn_dense_cast_bn_relu_max_v3_kernel0E6s_beta+96];
	mov.b32 	{%rs1209, %rs1218}, %r865;
	// begin inline asm
	{mul.f16 %rs1204,%rs1205,%rs1206;
}
	// end inline asm
	// begin inline asm
	{add.f16 %rs1207,%rs1204,%rs1209;
}
	// end inline asm
	// begin inline asm
	{ .reg .pred __$temp3;
  setp.gt.f16  __$temp3, %rs3, %rs1207;
  selp.u16 %rs1210, 1, 0, __$temp3;}
	// end inline asm
	setp.eq.s16 	%p315, %rs1210, 0;
	selp.b16 	%rs1223, %rs1207, %rs3, %p315;
	// begin inline asm
	{mul.f16 %rs1213,%rs1214,%rs1215;
}
	// end inline asm
	// begin inline asm
	{add.f16 %rs1216,%rs1213,%rs1218;
}
	// end inline asm
	// begin inline asm
	{ .reg .pred __$temp3;
  setp.gt.f16  __$temp3, %rs3, %rs1216;
  selp.u16 %rs1219, 1, 0, __$temp3;}
	// end inline asm
	setp.eq.s16 	%p316, %rs1219, 0;
	selp.b16 	%rs1226, %rs1216, %rs3, %p316;
	mov.b32 	%r839, {%rs1223, %rs1226};
	mov.b32 	%r840, 1;
	mov.b32 	%r862, -1;
	// begin inline asm
	{shfl.sync.bfly.b32 %r838,%r839,%r840,%r182,%r862;
}
	// end inline asm
	mov.b32 	{%rs1224, %rs1227}, %r838;
	// begin inline asm
	{ .reg .pred __$temp3;
  setp.gt.f16  __$temp3, %rs1223, %rs1224;
  selp.u16 %rs1222, 1, 0, __$temp3;}
	// end inline asm
	setp.eq.s16 	%p317, %rs1222, 0;
	selp.b16 	%rs1229, %rs1224, %rs1223, %p317;
	// begin inline asm
	{ .reg .pred __$temp3;
  setp.gt.f16  __$temp3, %rs1226, %rs1227;
  selp.u16 %rs1225, 1, 0, __$temp3;}
	// end inline asm
	setp.eq.s16 	%p318, %rs1225, 0;
	selp.b16 	%rs1232, %rs1227, %rs1226, %p318;
	mov.b32 	%r844, {%rs1229, %rs1232};
	mov.b32 	%r845, 2;
	// begin inline asm
	{shfl.sync.bfly.b32 %r843,%r844,%r845,%r182,%r862;
}
	// end inline asm
	mov.b32 	{%rs1230, %rs1233}, %r843;
	// begin inline asm
	{ .reg .pred __$temp3;
  setp.gt.f16  __$temp3, %rs1229, %rs1230;
  selp.u16 %rs1228, 1, 0, __$temp3;}
	// end inline asm
	setp.eq.s16 	%p319, %rs1228, 0;
	selp.b16 	%rs1235, %rs1230, %rs1229, %p319;
	// begin inline asm
	{ .reg .pred __$temp3;
  setp.gt.f16  __$temp3, %rs1232, %rs1233;
  selp.u16 %rs1231, 1, 0, __$temp3;}
	// end inline asm
	setp.eq.s16 	%p320, %rs1231, 0;
	selp.b16 	%rs1238, %rs1233, %rs1232, %p320;
	mov.b32 	%r849, {%rs1235, %rs1238};
	mov.b32 	%r850, 4;
	// begin inline asm
	{shfl.sync.bfly.b32 %r848,%r849,%r850,%r182,%r862;
}
	// end inline asm
	mov.b32 	{%rs1236, %rs1239}, %r848;
	// begin inline asm
	{ .reg .pred __$temp3;
  setp.gt.f16  __$temp3, %rs1235, %rs1236;
  selp.u16 %rs1234, 1, 0, __$temp3;}
	// end inline asm
	setp.eq.s16 	%p321, %rs1234, 0;
	selp.b16 	%rs1241, %rs1236, %rs1235, %p321;
	// begin inline asm
	{ .reg .pred __$temp3;
  setp.gt.f16  __$temp3, %rs1238, %rs1239;
  selp.u16 %rs1237, 1, 0, __$temp3;}
	// end inline asm
	setp.eq.s16 	%p322, %rs1237, 0;
	selp.b16 	%rs1244, %rs1239, %rs1238, %p322;
	mov.b32 	%r854, {%rs1241, %rs1244};
	mov.b32 	%r855, 8;
	// begin inline asm
	{shfl.sync.bfly.b32 %r853,%r854,%r855,%r182,%r862;
}
	// end inline asm
	mov.b32 	{%rs1242, %rs1245}, %r853;
	// begin inline asm
	{ .reg .pred __$temp3;
  setp.gt.f16  __$temp3, %rs1241, %rs1242;
  selp.u16 %rs1240, 1, 0, __$temp3;}
	// end inline asm
	setp.eq.s16 	%p323, %rs1240, 0;
	selp.b16 	%rs1247, %rs1242, %rs1241, %p323;
	// begin inline asm
	{ .reg .pred __$temp3;
  setp.gt.f16  __$temp3, %rs1244, %rs1245;
  selp.u16 %rs1243, 1, 0, __$temp3;}
	// end inline asm
	setp.eq.s16 	%p324, %rs1243, 0;
	selp.b16 	%rs1250, %rs1245, %rs1244, %p324;
	mov.b32 	%r859, {%rs1247, %rs1250};
	mov.b32 	%r860, 16;
	// begin inline asm
	{shfl.sync.bfly.b32 %r858,%r859,%r860,%r182,%r862;
}
	// end inline asm
	mov.b32 	{%rs1248, %rs1251}, %r858;
	// begin inline asm
	{ .reg .pred __$temp3;
  setp.gt.f16  __$temp3, %rs1247, %rs1248;
  selp.u16 %rs1246, 1, 0, __$temp3;}
	// end inline asm
	setp.eq.s16 	%p325, %rs1246, 0;
	selp.b16 	%rs1252, %rs1248, %rs1247, %p325;
	// begin inline asm
	{ .reg .pred __$temp3;
  setp.gt.f16  __$temp3, %rs1250, %rs1251;
  selp.u16 %rs1249, 1, 0, __$temp3;}
	// end inline asm
	setp.eq.s16 	%p326, %rs1249, 0;
	selp.b16 	%rs1253, %rs1251, %rs1250, %p326;
	// begin inline asm
	{  cvt.f32.f16 %f146, %rs1252;}

	// end inline asm
	// begin inline asm
	{  cvt.f32.f16 %f147, %rs1253;}

	// end inline asm
	@%p314 bra 	$L__BB4_52;
	st.global.v2.f32 	[%rd1+192], {%f146, %f147};
$L__BB4_52:
	setp.ne.s32 	%p327, %r2, 0;
	ld.shared.u32 	%r891, [%r9+100];
	mov.b32 	{%rs1255, %rs1264}, %r891;
	ld.shared.u32 	%r892, [_ZZ57tvmgen_default_fused_nn_dense_cast_bn_relu_max_v3_kernel0E7s_gamma+100];
	mov.b32 	{%rs1256, %rs1265}, %r892;
	ld.shared.u32 	%r893, [_ZZ57tvmgen_default_fused_nn_dense_cast_bn_relu_max_v3_kernel0E6s_beta+100];
	mov.b32 	{%rs1259, %rs1268}, %r893;
	// begin inline asm
	{mul.f16 %rs1254,%rs1255,%rs1256;
}
	// end inline asm
	// begin inline asm
	{add.f16 %rs1257,%rs1254,%rs1259;
}
	// end inline asm
	// begin inline asm
	{ .reg .pred __$temp3;
  setp.gt.f16  __$temp3, %rs3, %rs1257;
  selp.u16 %rs1260, 1, 0, __$temp3;}
	// end inline asm
	setp.eq.s16 	%p328, %rs1260, 0;
	selp.b16 	%rs1273, %rs1257, %rs3, %p328;
	// begin inline asm
	{mul.f16 %rs1263,%rs1264,%rs1265;
}
	// end inline asm
	// begin inline asm
	{add.f16 %rs1266,%rs1263,%rs1268;
}
	// end inline asm
	// begin inline asm
	{ .reg .pred __$temp3;
  setp.gt.f16  __$temp3, %rs3, %rs1266;
  selp.u16 %rs1269, 1, 0, __$temp3;}
	// end inline asm
	setp.eq.s16 	%p329, %rs1269, 0;
	selp.b16 	%rs1276, %rs1266, %rs3, %p329;
	mov.b32 	%r867, {%rs1273, %rs1276};
	mov.b32 	%r868, 1;
	mov.b32 	%r890, -1;
	// begin inline asm
	{shfl.sync.bfly.b32 %r866,%r867,%r868,%r182,%r890;
}
	// end inline asm
	mov.b32 	{%rs1274, %rs1277}, %r866;
	// begin inline asm
	{ .reg .pred __$temp3;
  setp.gt.f16  __$temp3, %rs1273, %rs1274;
  selp.u16 %rs1272, 1, 0, __$temp3;}
	// end inline asm
	setp.eq.s16 	%p330, %rs1272, 0;
	selp.b16 	%rs1279, %rs1274, %rs1273, %p330;
	// begin inline asm
	{ .reg .pred __$temp3;
  setp.gt.f16  __$temp3, %rs1276, %rs1277;
  selp.u16 %rs1275, 1, 0, __$temp3;}
	// end inline asm
	setp.eq.s16 	%p331, %rs1275, 0;
	selp.b16 	%rs1282, %rs1277, %rs1276, %p331;
	mov.b32 	%r872, {%rs1279, %rs1282};
	mov.b32 	%r873, 2;
	// begin inline asm
	{shfl.sync.bfly.b32 %r871,%r872,%r873,%r182,%r890;
}
	// end inline asm
	mov.b32 	{%rs1280, %rs1283}, %r871;
	// begin inline asm
	{ .reg .pred __$temp3;
  setp.gt.f16  __$temp3, %rs1279, %rs1280;
  selp.u16 %rs1278, 1, 0, __$temp3;}
	// end inline asm
	setp.eq.s16 	%p332, %rs1278, 0;
	selp.b16 	%rs1285, %rs1280, %rs1279, %p332;
	// begin inline asm
	{ .reg .pred __$temp3;
  setp.gt.f16  __$temp3, %rs1282, %rs1283;
  selp.u16 %rs1281, 1, 0, __$temp3;}
	// end inline asm
	setp.eq.s16 	%p333, %rs1281, 0;
	selp.b16 	%rs1288, %rs1283, %rs1282, %p333;
	mov.b32 	%r877, {%rs1285, %rs1288};
	mov.b32 	%r878, 4;
	// begin inline asm
	{shfl.sync.bfly.b32 %r876,%r877,%r878,%r182,%r890;
}
	// end inline asm
	mov.b32 	{%rs1286, %rs1289}, %r876;
	// begin inline asm
	{ .reg .pred __$temp3;
  setp.gt.f16  __$temp3, %rs1285, %rs1286;
  selp.u16 %rs1284, 1, 0, __$temp3;}
	// end inline asm
	setp.eq.s16 	%p334, %rs1284, 0;
	selp.b16 	%rs1291, %rs1286, %rs1285, %p334;
	// begin inline asm
	{ .reg .pred __$temp3;
  setp.gt.f16  __$temp3, %rs1288, %rs1289;
  selp.u16 %rs1287, 1, 0, __$temp3;}
	// end inline asm
	setp.eq.s16 	%p335, %rs1287, 0;
	selp.b16 	%rs1294, %rs1289, %rs1288, %p335;
	mov.b32 	%r882, {%rs1291, %rs1294};
	mov.b32 	%r883, 8;
	// begin inline asm
	{shfl.sync.bfly.b32 %r881,%r882,%r883,%r182,%r890;
}
	// end inline asm
	mov.b32 	{%rs1292, %rs1295}, %r881;
	// begin inline asm
	{ .reg .pred __$temp3;
  setp.gt.f16  __$temp3, %rs1291, %rs1292;
  selp.u16 %rs1290, 1, 0, __$temp3;}
	// end inline asm
	setp.eq.s16 	%p336, %rs1290, 0;
	selp.b16 	%rs1297, %rs1292, %rs1291, %p336;
	// begin inline asm
	{ .reg .pred __$temp3;
  setp.gt.f16  __$temp3, %rs1294, %rs1295;
  selp.u16 %rs1293, 1, 0, __$temp3;}
	// end inline asm
	setp.eq.s16 	%p337, %rs1293, 0;
	selp.b16 	%rs1300, %rs1295, %rs1294, %p337;
	mov.b32 	%r887, {%rs1297, %rs1300};
	mov.b32 	%r888, 16;
	// begin inline asm
	{shfl.sync.bfly.b32 %r886,%r887,%r888,%r182,%r890;
}
	// end inline asm
	mov.b32 	{%rs1298, %rs1301}, %r886;
	// begin inline asm
	{ .reg .pred __$temp3;
  setp.gt.f16  __$temp3, %rs1297, %rs1298;
  selp.u16 %rs1296, 1, 0, __$temp3;}
	// end inline asm
	setp.eq.s16 	%p338, %rs1296, 0;
	selp.b16 	%rs1302, %rs1298, %rs1297, %p338;
	// begin inline asm
	{ .reg .pred __$temp3;
  setp.gt.f16  __$temp3, %rs1300, %rs1301;
  selp.u16 %rs1299, 1, 0, __$temp3;}
	// end inline asm
	setp.eq.s16 	%p339, %rs1299, 0;
	selp.b16 	%rs1303, %rs1301, %rs1300, %p339;
	// begin inline asm
	{  cvt.f32.f16 %f148, %rs1302;}

	// end inline asm
	// begin inline asm
	{  cvt.f32.f16 %f149, %rs1303;}

	// end inline asm
	@%p327 bra 	$L__BB4_54;
	st.global.v2.f32 	[%rd1+200], {%f148, %f149};
$L__BB4_54:
	setp.ne.s32 	%p340, %r2, 0;
	ld.shared.u32 	%r919, [%r9+104];
	mov.b32 	{%rs1305, %rs1314}, %r919;
	ld.shared.u32 	%r920, [_ZZ57tvmgen_default_fused_nn_dense_cast_bn_relu_max_v3_kernel0E7s_gamma+104];
	mov.b32 	{%rs1306, %rs1315}, %r920;
	ld.shared.u32 	%r921, [_ZZ57tvmgen_default_fused_nn_dense_cast_bn_relu_max_v3_kernel0E6s_beta+104];
	mov.b32 	{%rs1309, %rs1318}, %r921;
	// begin inline asm
	{mul.f16 %rs1304,%rs1305,%rs1306;
}
	// end inline asm
	// begin inline asm
	{add.f16 %rs1307,%rs1304,%rs1309;
}
	// end inline asm
	// begin inline asm
	{ .reg .pred __$temp3;
  setp.gt.f16  __$temp3, %rs3, %rs1307;
  selp.u16 %rs1310, 1, 0, __$temp3;}
	// end inline asm
	setp.eq.s16 	%p341, %rs1310, 0;
	selp.b16 	%rs1323, %rs1307, %rs3, %p341;
	// begin inline asm
	{mul.f16 %rs1313,%rs1314,%rs1315;
}
	// end inline asm
	// begin inline asm
	{add.f16 %rs1316,%rs1313,%rs1318;
}
	// end inline asm
	// begin inline asm
	{ .reg .pred __$temp3;
  setp.gt.f16  __$temp3, %rs3, %rs1316;
  selp.u16 %rs1319, 1, 0, __$temp3;}
	// end inline asm
	setp.eq.s16 	%p342, %rs1319, 0;
	selp.b16 	%rs1326, %rs1316, %rs3, %p342;
	mov.b32 	%r895, {%rs1323, %rs1326};
	mov.b32 	%r896, 1;
	mov.b32 	%r918, -1;
	// begin inline asm
	{shfl.sync.bfly.b32 %r894,%r895,%r896,%r182,%r918;
}
	// end inline asm
	mov.b32 	{%rs1324, %rs1327}, %r894;
	// begin inline asm
	{ .reg .pred __$temp3;
  setp.gt.f16  __$temp3, %rs1323, %rs1324;
  selp.u16 %rs1322, 1, 0, __$temp3;}
	// end inline asm
	setp.eq.s16 	%p343, %rs1322, 0;
	selp.b16 	%rs1329, %rs1324, %rs1323, %p343;
	// begin inline asm
	{ .reg .pred __$temp3;
  setp.gt.f16  __$temp3, %rs1326, %rs1327;
  selp.u16 %rs1325, 1, 0, __$temp3;}
	// end inline asm
	setp.eq.s16 	%p344, %rs1325, 0;
	selp.b16 	%rs1332, %rs1327, %rs1326, %p344;
	mov.b32 	%r900, {%rs1329, %rs1332};
	mov.b32 	%r901, 2;
	// begin inline asm
	{shfl.sync.bfly.b32 %r899,%r900,%r901,%r182,%r918;
}
	// end inline asm
	mov.b32 	{%rs1330, %rs1333}, %r899;
	// begin inline asm
	{ .reg .pred __$temp3;
  setp.gt.f16  __$temp3, %rs1329, %rs1330;
  selp.u16 %rs1328, 1, 0, __$temp3;}
	// end inline asm
	setp.eq.s16 	%p345, %rs1328, 0;
	selp.b16 	%rs1335, %rs1330, %rs1329, %p345;
	// begin inline asm
	{ .reg .pred __$temp3;
  setp.gt.f16  __$temp3, %rs1332, %rs1333;
  selp.u16 %rs1331, 1, 0, __$temp3;}
	// end inline asm
	setp.eq.s16 	%p346, %rs1331, 0;
	selp.b16 	%rs1338, %rs1333, %rs1332, %p346;
	mov.b32 	%r905, {%rs1335, %rs1338};
	mov.b32 	%r906, 4;
	// begin inline asm
	{shfl.sync.bfly.b32 %r904,%r905,%r906,%r182,%r918;
}
	// end inline asm
	mov.b32 	{%rs1336, %rs1339}, %r904;
	// begin inline asm
	{ .reg .pred __$temp3;
  setp.gt.f16  __$temp3, %rs1335, %rs1336;
  selp.u16 %rs1334, 1, 0, __$temp3;}
	// end inline asm
	setp.eq.s16 	%p347, %rs1334, 0;
	selp.b16 	%rs1341, %rs1336, %rs1335, %p347;
	// begin inline asm
	{ .reg .pred __$temp3;
  setp.gt.f16  __$temp3, %rs1338, %rs1339;
  selp.u16 %rs1337, 1, 0, __$temp3;}
	// end inline asm
	setp.eq.s16 	%p348, %rs1337, 0;
	selp.b16 	%rs1344, %rs1339, %rs1338, %p348;
	mov.b32 	%r910, {%rs1341, %rs1344};
	mov.b32 	%r911, 8;
	// begin inline asm
	{shfl.sync.bfly.b32 %r909,%r910,%r911,%r182,%r918;
}
	// end inline asm
	mov.b32 	{%rs1342, %rs1345}, %r909;
	// begin inline asm
	{ .reg .pred __$temp3;
  setp.gt.f16  __$temp3, %rs1341, %rs1342;
  selp.u16 %rs1340, 1, 0, __$temp3;}
	// end inline asm
	setp.eq.s16 	%p349, %rs1340, 0;
	selp.b16 	%rs1347, %rs1342, %rs1341, %p349;
	// begin inline asm
	{ .reg .pred __$temp3;
  setp.gt.f16  __$temp3, %rs1344, %rs1345;
  selp.u16 %rs1343, 1, 0, __$temp3;}
	// end inline asm
	setp.eq.s16 	%p350, %rs1343, 0;
	selp.b16 	%rs1350, %rs1345, %rs1344, %p350;
	mov.b32 	%r915, {%rs1347, %rs1350};
	mov.b32 	%r916, 16;
	// begin inline asm
	{shfl.sync.bfly.b32 %r914,%r915,%r916,%r182,%r918;
}
	// end inline asm
	mov.b32 	{%rs1348, %rs1351}, %r914;
	// begin inline asm
	{ .reg .pred __$temp3;
  setp.gt.f16  __$temp3, %rs1347, %rs1348;
  selp.u16 %rs1346, 1, 0, __$temp3;}
	// end inline asm
	setp.eq.s16 	%p351, %rs1346, 0;
	selp.b16 	%rs1352, %rs1348, %rs1347, %p351;
	// begin inline asm
	{ .reg .pred __$temp3;
  setp.gt.f16  __$temp3, %rs1350, %rs1351;
  selp.u16 %rs1349, 1, 0, __$temp3;}
	// end inline asm
	setp.eq.s16 	%p352, %rs1349, 0;
	selp.b16 	%rs1353, %rs1351, %rs1350, %p352;
	// begin inline asm
	{  cvt.f32.f16 %f150, %rs1352;}

	// end inline asm
	// begin inline asm
	{  cvt.f32.f16 %f151, %rs1353;}

	// end inline asm
	@%p340 bra 	$L__BB4_56;
	st.global.v2.f32 	[%rd1+208], {%f150, %f151};
$L__BB4_56:
	setp.ne.s32 	%p353, %r2, 0;
	ld.shared.u32 	%r947, [%r9+108];
	mov.b32 	{%rs1355, %rs1364}, %r947;
	ld.shared.u32 	%r948, [_ZZ57tvmgen_default_fused_nn_dense_cast_bn_relu_max_v3_kernel0E7s_gamma+108];
	mov.b32 	{%rs1356, %rs1365}, %r948;
	ld.shared.u32 	%r949, [_ZZ57tvmgen_default_fused_nn_dense_cast_bn_relu_max_v3_kernel0E6s_beta+108];
	mov.b32 	{%rs1359, %rs1368}, %r949;
	// begin inline asm
	{mul.f16 %rs1354,%rs1355,%rs1356;
}
	// end inline asm
	// begin inline asm
	{add.f16 %rs1357,%rs1354,%rs1359;
}
	// end inline asm
	// begin inline asm
	{ .reg .pred __$temp3;
  setp.gt.f16  __$temp3, %rs3, %rs1357;
  selp.u16 %rs1360, 1, 0, __$temp3;}
	// end inline asm
	setp.eq.s16 	%p354, %rs1360, 0;
	selp.b16 	%rs1373, %rs1357, %rs3, %p354;
	// begin inline asm
	{mul.f16 %rs1363,%rs1364,%rs1365;
}
	// end inline asm
	// begin inline asm
	{add.f16 %rs1366,%rs1363,%rs1368;
}
	// end inline asm
	// begin inline asm
	{ .reg .pred __$temp3;
  setp.gt.f16  __$temp3, %rs3, %rs1366;
  selp.u16 %rs1369, 1, 0, __$temp3;}
	// end inline asm
	setp.eq.s16 	%p355, %rs1369, 0;
	selp.b16 	%rs1376, %rs1366, %rs3, %p355;
	mov.b32 	%r923, {%rs1373, %rs1376};
	mov.b32 	%r924, 1;
	mov.b32 	%r946, -1;
	// begin inline asm
	{shfl.sync.bfly.b32 %r922,%r923,%r924,%r182,%r946;
}
	// end inline asm
	mov.b32 	{%rs1374, %rs1377}, %r922;
	// begin inline asm
	{ .reg .pred __$temp3;
  setp.gt.f16  __$temp3, %rs1373, %rs1374;
  selp.u16 %rs1372, 1, 0, __$temp3;}
	// end inline asm
	setp.eq.s16 	%p356, %rs1372, 0;
	selp.b16 	%rs1379, %rs1374, %rs1373, %p356;
	// begin inline asm
	{ .reg .pred __$temp3;
  setp.gt.f16  __$temp3, %rs1376, %rs1377;
  selp.u16 %rs1375, 1, 0, __$temp3;}
	// end inline asm
	setp.eq.s16 	%p357, %rs1375, 0;
	selp.b16 	%rs1382, %rs1377, %rs1376, %p357;
	mov.b32 	%r928, {%rs1379, %rs1382};
	mov.b32 	%r929, 2;
	// begin inline asm
	{shfl.sync.bfly.b32 %r927,%r928,%r929,%r182,%r946;
}
	// end inline asm
	mov.b32 	{%rs1380, %rs1383}, %r927;
	// begin inline asm
	{ .reg .pred __$temp3;
  setp.gt.f16  __$temp3, %rs1379, %rs1380;
  selp.u16 %rs1378, 1, 0, __$temp3;}
	// end inline asm
	setp.eq.s16 	%p358, %rs1378, 0;
	selp.b16 	%rs1385, %rs1380, %rs1379, %p358;
	// begin inline asm
	{ .reg .pred __$temp3;
  setp.gt.f16  __$temp3, %rs1382, %rs1383;
  selp.u16 %rs1381, 1, 0, __$temp3;}
	// end inline asm
	setp.eq.s16 	%p359, %rs1381, 0;
	selp.b16 	%rs1388, %rs1383, %rs1382, %p359;
	mov.b32 	%r933, {%rs1385, %rs1388};
	mov.b32 	%r934, 4;
	// begin inline asm
	{shfl.sync.bfly.b32 %r932,%r933,%r934,%r182,%r946;
}
	// end inline asm
	mov.b32 	{%rs1386, %rs1389}, %r932;
	// begin inline asm
	{ .reg .pred __$temp3;
  setp.gt.f16  __$temp3, %rs1385, %rs1386;
  selp.u16 %rs1384, 1, 0, __$temp3;}
	// end inline asm
	setp.eq.s16 	%p360, %rs1384, 0;
	selp.b16 	%rs1391, %rs1386, %rs1385, %p360;
	// begin inline asm
	{ .reg .pred __$temp3;
  setp.gt.f16  __$temp3, %rs1388, %rs1389;
  selp.u16 %rs1387, 1, 0, __$temp3;}
	// end inline asm
	setp.eq.s16 	%p361, %rs1387, 0;
	selp.b16 	%rs1394, %rs1389, %rs1388, %p361;
	mov.b32 	%r938, {%rs1391, %rs1394};
	mov.b32 	%r939, 8;
	// begin inline asm
	{shfl.sync.bfly.b32 %r937,%r938,%r939,%r182,%r946;
}
	// end inline asm
	mov.b32 	{%rs1392, %rs1395}, %r937;
	// begin inline asm
	{ .reg .pred __$temp3;
  setp.gt.f16  __$temp3, %rs1391, %rs1392;
  selp.u16 %rs1390, 1, 0, __$temp3;}
	// end inline asm
	setp.eq.s16 	%p362, %rs1390, 0;
	selp.b16 	%rs1397, %rs1392, %rs1391, %p362;
	// begin inline asm
	{ .reg .pred __$temp3;
  setp.gt.f16  __$temp3, %rs1394, %rs1395;
  selp.u16 %rs1393, 1, 0, __$temp3;}
	// end inline asm
	setp.eq.s16 	%p363, %rs1393, 0;
	selp.b16 	%rs1400, %rs1395, %rs1394, %p363;
	mov.b32 	%r943, {%rs1397, %rs1400};
	mov.b32 	%r944, 16;
	// begin inline asm
	{shfl.sync.bfly.b32 %r942,%r943,%r944,%r182,%r946;
}
	// end inline asm
	mov.b32 	{%rs1398, %rs1401}, %r942;
	// begin inline asm
	{ .reg .pred __$temp3;
  setp.gt.f16  __$temp3, %rs1397, %rs1398;
  selp.u16 %rs1396, 1, 0, __$temp3;}
	// end inline asm
	setp.eq.s16 	%p364, %rs1396, 0;
	selp.b16 	%rs1402, %rs1398, %rs1397, %p364;
	// begin inline asm
	{ .reg .pred __$temp3;
  setp.gt.f16  __$temp3, %rs1400, %rs1401;
  selp.u16 %rs1399, 1, 0, __$temp3;}
	// end inline asm
	setp.eq.s16 	%p365, %rs1399, 0;
	selp.b16 	%rs1403, %rs1401, %rs1400, %p365;
	// begin inline asm
	{  cvt.f32.f16 %f152, %rs1402;}

	// end inline asm
	// begin inline asm
	{  cvt.f32.f16 %f153, %rs1403;}

	// end inline asm
	@%p353 bra 	$L__BB4_58;
	st.global.v2.f32 	[%rd1+216], {%f152, %f153};
$L__BB4_58:
	setp.ne.s32 	%p366, %r2, 0;
	ld.shared.u32 	%r975, [%r9+112];
	mov.b32 	{%rs1405, %rs1414}, %r975;
	ld.shared.u32 	%r976, [_ZZ57tvmgen_default_fused_nn_dense_cast_bn_relu_max_v3_kernel0E7s_gamma+112];
	mov.b32 	{%rs1406, %rs1415}, %r976;
	ld.shared.u32 	%r977, [_ZZ57tvmgen_default_fused_nn_dense_cast_bn_relu_max_v3_kernel0E6s_beta+112];
	mov.b32 	{%rs1409, %rs1418}, %r977;
	// begin inline asm
	{mul.f16 %rs1404,%rs1405,%rs1406;
}
	// end inline asm
	// begin inline asm
	{add.f16 %rs1407,%rs1404,%rs1409;
}
	// end inline asm
	// begin inline asm
	{ .reg .pred __$temp3;
  setp.gt.f16  __$temp3, %rs3, %rs1407;
  selp.u16 %rs1410, 1, 0, __$temp3;}
	// end inline asm
	setp.eq.s16 	%p367, %rs1410, 0;
	selp.b16 	%rs1423, %rs1407, %rs3, %p367;
	// begin inline asm
	{mul.f16 %rs1413,%rs1414,%rs1415;
}
	// end inline asm
	// begin inline asm
	{add.f16 %rs1416,%rs1413,%rs1418;
}
	// end inline asm
	// begin inline asm
	{ .reg .pred __$temp3;
  setp.gt.f16  __$temp3, %rs3, %rs1416;
  selp.u16 %rs1419, 1, 0, __$temp3;}
	// end inline asm
	setp.eq.s16 	%p368, %rs1419, 0;
	selp.b16 	%rs1426, %rs1416, %rs3, %p368;
	mov.b32 	%r951, {%rs1423, %rs1426};
	mov.b32 	%r952, 1;
	mov.b32 	%r974, -1;
	// begin inline asm
	{shfl.sync.bfly.b32 %r950,%r951,%r952,%r182,%r974;
}
	// end inline asm
	mov.b32 	{%rs1424, %rs1427}, %r950;
	// begin inline asm
	{ .reg .pred __$temp3;
  setp.gt.f16  __$temp3, %rs1423, %rs1424;
  selp.u16 %rs1422, 1, 0, __$temp3;}
	// end inline asm
	setp.eq.s16 	%p369, %rs1422, 0;
	selp.b16 	%rs1429, %rs1424, %rs1423, %p369;
	// begin inline asm
	{ .reg .pred __$temp3;
  setp.gt.f16  __$temp3, %rs1426, %rs1427;
  selp.u16 %rs1425, 1, 0, __$temp3;}
	// end inline asm
	setp.eq.s16 	%p370, %rs1425, 0;
	selp.b16 	%rs1432, %rs1427, %rs1426, %p370;
	mov.b32 	%r956, {%rs1429, %rs1432};
	mov.b32 	%r957, 2;
	// begin inline asm
	{shfl.sync.bfly.b32 %r955,%r956,%r957,%r182,%r974;
}
	// end inline asm
	mov.b32 	{%rs1430, %rs1433}, %r955;
	// begin inline asm
	{ .reg .pred __$temp3;
  setp.gt.f16  __$temp3, %rs1429, %rs1430;
  selp.u16 %rs1428, 1, 0, __$temp3;}
	// end inline asm
	setp.eq.s16 	%p371, %rs1428, 0;
	selp.b16 	%rs1435, %rs1430, %rs1429, %p371;
	// begin inline asm
	{ .reg .pred __$temp3;
  setp.gt.f16  __$temp3, %rs1432, %rs1433;
  selp.u16 %rs1431, 1, 0, __$temp3;}
	// end inline asm
	setp.eq.s16 	%p372, %rs1431, 0;
	selp.b16 	%rs1438, %rs1433, %rs1432, %p372;
	mov.b32 	%r961, {%rs1435, %rs1438};
	mov.b32 	%r962, 4;
	// begin inline asm
	{shfl.sync.bfly.b32 %r960,%r961,%r962,%r182,%r974;
}
	// end inline asm
	mov.b32 	{%rs1436, %rs1439}, %r960;
	// begin inline asm
	{ .reg .pred __$temp3;
  setp.gt.f16  __$temp3, %rs1435, %rs1436;
  selp.u16 %rs1434, 1, 0, __$temp3;}
	// end inline asm
	setp.eq.s16 	%p373, %rs1434, 0;
	selp.b16 	%rs1441, %rs1436, %rs1435, %p373;
	// begin inline asm
	{ .reg .pred __$temp3;
  setp.gt.f16  __$temp3, %rs1438, %rs1439;
  selp.u16 %rs1437, 1, 0, __$temp3;}
	// end inline asm
	setp.eq.s16 	%p374, %rs1437, 0;
	selp.b16 	%rs1444, %rs1439, %rs1438, %p374;
	mov.b32 	%r966, {%rs1441, %rs1444};
	mov.b32 	%r967, 8;
	// begin inline asm
	{shfl.sync.bfly.b32 %r965,%r966,%r967,%r182,%r974;
}
	// end inline asm
	mov.b32 	{%rs1442, %rs1445}, %r965;
	// begin inline asm
	{ .reg .pred __$temp3;
  setp.gt.f16  __$temp3, %rs1441, %rs1442;
  selp.u16 %rs1440, 1, 0, __$temp3;}
	// end inline asm
	setp.eq.s16 	%p375, %rs1440, 0;
	selp.b16 	%rs1447, %rs1442, %rs1441, %p375;
	// begin inline asm
	{ .reg .pred __$temp3;
  setp.gt.f16  __$temp3, %rs1444, %rs1445;
  selp.u16 %rs1443, 1, 0, __$temp3;}
	// end inline asm
	setp.eq.s16 	%p376, %rs1443, 0;
	selp.b16 	%rs1450, %rs1445, %rs1444, %p376;
	mov.b32 	%r971, {%rs1447, %rs1450};
	mov.b32 	%r972, 16;
	// begin inline asm
	{shfl.sync.bfly.b32 %r970,%r971,%r972,%r182,%r974;
}
	// end inline asm
	mov.b32 	{%rs1448, %rs1451}, %r970;
	// begin inline asm
	{ .reg .pred __$temp3;
  setp.gt.f16  __$temp3, %rs1447, %rs1448;
  selp.u16 %rs1446, 1, 0, __$temp3;}
	// end inline asm
	setp.eq.s16 	%p377, %rs1446, 0;
	selp.b16 	%rs1452, %rs1448, %rs1447, %p377;
	// begin inline asm
	{ .reg .pred __$temp3;
  setp.gt.f16  __$temp3, %rs1450, %rs1451;
  selp.u16 %rs1449, 1, 0, __$temp3;}
	// end inline asm
	setp.eq.s16 	%p378, %rs1449, 0;
	selp.b16 	%rs1453, %rs1451, %rs1450, %p378;
	// begin inline asm
	{  cvt.f32.f16 %f154, %rs1452;}

	// end inline asm
	// begin inline asm
	{  cvt.f32.f16 %f155, %rs1453;}

	// end inline asm
	@%p366 bra 	$L__BB4_60;
	st.global.v2.f32 	[%rd1+224], {%f154, %f155};
$L__BB4_60:
	setp.ne.s32 	%p379, %r2, 0;
	ld.shared.u32 	%r1003, [%r9+116];
	mov.b32 	{%rs1455, %rs1464}, %r1003;
	ld.shared.u32 	%r1004, [_ZZ57tvmgen_default_fused_nn_dense_cast_bn_relu_max_v3_kernel0E7s_gamma+116];
	mov.b32 	{%rs1456, %rs1465}, %r1004;
	ld.shared.u32 	%r1005, [_ZZ57tvmgen_default_fused_nn_dense_cast_bn_relu_max_v3_kernel0E6s_beta+116];
	mov.b32 	{%rs1459, %rs1468}, %r1005;
	// begin inline asm
	{mul.f16 %rs1454,%rs1455,%rs1456;
}
	// end inline asm
	// begin inline asm
	{add.f16 %rs1457,%rs1454,%rs1459;
}
	// end inline asm
	// begin inline asm
	{ .reg .pred __$temp3;
  setp.gt.f16  __$temp3, %rs3, %rs1457;
  selp.u16 %rs1460, 1, 0, __$temp3;}
	// end inline asm
	setp.eq.s16 	%p380, %rs1460, 0;
	selp.b16 	%rs1473, %rs1457, %rs3, %p380;
	// begin inline asm
	{mul.f16 %rs1463,%rs1464,%rs1465;
}
	// end inline asm
	// begin inline asm
	{add.f16 %rs1466,%rs1463,%rs1468;
}
	// end inline asm
	// begin inline asm
	{ .reg .pred __$temp3;
  setp.gt.f16  __$temp3, %rs3, %rs1466;
  selp.u16 %rs1469, 1, 0, __$temp3;}
	// end inline asm
	setp.eq.s16 	%p381, %rs1469, 0;
	selp.b16 	%rs1476, %rs1466, %rs3, %p381;
	mov.b32 	%r979, {%rs1473, %rs1476};
	mov.b32 	%r980, 1;
	mov.b32 	%r1002, -1;
	// begin inline asm
	{shfl.sync.bfly.b32 %r978,%r979,%r980,%r182,%r1002;
}
	// end inline asm
	mov.b32 	{%rs1474, %rs1477}, %r978;
	// begin inline asm
	{ .reg .pred __$temp3;
  setp.gt.f16  __$temp3, %rs1473, %rs1474;
  selp.u16 %rs1472, 1, 0, __$temp3;}
	// end inline asm
	setp.eq.s16 	%p382, %rs1472, 0;
	selp.b16 	%rs1479, %rs1474, %rs1473, %p382;
	// begin inline asm
	{ .reg .pred __$temp3;
  setp.gt.f16  __$temp3, %rs1476, %rs1477;
  selp.u16 %rs1475, 1, 0, __$temp3;}
	// end inline asm
	setp.eq.s16 	%p383, %rs1475, 0;
	selp.b16 	%rs1482, %rs1477, %rs1476, %p383;
	mov.b32 	%r984, {%rs1479, %rs1482};
	mov.b32 	%r985, 2;
	// begin inline asm
	{shfl.sync.bfly.b32 %r983,%r984,%r985,%r182,%r1002;
}
	// end inline asm
	mov.b32 	{%rs1480, %rs1483}, %r983;
	// begin inline asm
	{ .reg .pred __$temp3;
  setp.gt.f16  __$temp3, %rs1479, %rs1480;
  selp.u16 %rs1478, 1, 0, __$temp3;}
	// end inline asm
	setp.eq.s16 	%p384, %rs1478, 0;
	selp.b16 	%rs1485, %rs1480, %rs1479, %p384;
	// begin inline asm
	{ .reg .pred __$temp3;
  setp.gt.f16  __$temp3, %rs1482, %rs1483;
  selp.u16 %rs1481, 1, 0, __$temp3;}
	// end inline asm
	setp.eq.s16 	%p385, %rs1481, 0;
	selp.b16 	%rs1488, %rs1483, %rs1482, %p385;
	mov.b32 	%r989, {%rs1485, %rs1488};
	mov.b32 	%r990, 4;
	// begin inline asm
	{shfl.sync.bfly.b32 %r988,%r989,%r990,%r182,%r1002;
}
	// end inline asm
	mov.b32 	{%rs1486, %rs1489}, %r988;
	// begin inline asm
	{ .reg .pred __$temp3;
  setp.gt.f16  __$temp3, %rs1485, %rs1486;
  selp.u16 %rs1484, 1, 0, __$temp3;}
	// end inline asm
	setp.eq.s16 	%p386, %rs1484, 0;
	selp.b16 	%rs1491, %rs1486, %rs1485, %p386;
	// begin inline asm
	{ .reg .pred __$temp3;
  setp.gt.f16  __$temp3, %rs1488, %rs1489;
  selp.u16 %rs1487, 1, 0, __$temp3;}
	// end inline asm
	setp.eq.s16 	%p387, %rs1487, 0;
	selp.b16 	%rs1494, %rs1489, %rs1488, %p387;
	mov.b32 	%r994, {%rs1491, %rs1494};
	mov.b32 	%r995, 8;
	// begin inline asm
	{shfl.sync.bfly.b32 %r993,%r994,%r995,%r182,%r1002;
}
	// end inline asm
	mov.b32 	{%rs1492, %rs1495}, %r993;
	// begin inline asm
	{ .reg .pred __$temp3;
  setp.gt.f16  __$temp3, %rs1491, %rs1492;
  selp.u16 %rs1490, 1, 0, __$temp3;}
	// end inline asm
	setp.eq.s16 	%p388, %rs1490, 0;
	selp.b16 	%rs1497, %rs1492, %rs1491, %p388;
	// begin inline asm
	{ .reg .pred __$temp3;
  setp.gt.f16  __$temp3, %rs1494, %rs1495;
  selp.u16 %rs1493, 1, 0, __$temp3;}
	// end inline asm
	setp.eq.s16 	%p389, %rs1493, 0;
	selp.b16 	%rs1500, %rs1495, %rs1494, %p389;
	mov.b32 	%r999, {%rs1497, %rs1500};
	mov.b32 	%r1000, 16;
	// begin inline asm
	{shfl.sync.bfly.b32 %r998,%r999,%r1000,%r182,%r1002;
}
	// end inline asm
	mov.b32 	{%rs1498, %rs1501}, %r998;
	// begin inline asm
	{ .reg .pred __$temp3;
  setp.gt.f16  __$temp3, %rs1497, %rs1498;
  selp.u16 %rs1496, 1, 0, __$temp3;}
	// end inline asm
	setp.eq.s16 	%p390, %rs1496, 0;
	selp.b16 	%rs1502, %rs1498, %rs1497, %p390;
	// begin inline asm
	{ .reg .pred __$temp3;
  setp.gt.f16  __$temp3, %rs1500, %rs1501;
  selp.u16 %rs1499, 1, 0, __$temp3;}
	// end inline asm
	setp.eq.s16 	%p391, %rs1499, 0;
	selp.b16 	%rs1503, %rs1501, %rs1500, %p391;
	// begin inline asm
	{  cvt.f32.f16 %f156, %rs1502;}

	// end inline asm
	// begin inline asm
	{  cvt.f32.f16 %f157, %rs1503;}

	// end inline asm
	@%p379 bra 	$L__BB4_62;
	st.global.v2.f32 	[%rd1+232], {%f156, %f157};
$L__BB4_62:
	setp.ne.s32 	%p392, %r2, 0;
	ld.shared.u32 	%r1031, [%r9+120];
	mov.b32 	{%rs1505, %rs1514}, %r1031;
	ld.shared.u32 	%r1032, [_ZZ57tvmgen_default_fused_nn_dense_cast_bn_relu_max_v3_kernel0E7s_gamma+120];
	mov.b32 	{%rs1506, %rs1515}, %r1032;
	ld.shared.u32 	%r1033, [_ZZ57tvmgen_default_fused_nn_dense_cast_bn_relu_max_v3_kernel0E6s_beta+120];
	mov.b32 	{%rs1509, %rs1518}, %r1033;
	// begin inline asm
	{mul.f16 %rs1504,%rs1505,%rs1506;
}
	// end inline asm
	// begin inline asm
	{add.f16 %rs1507,%rs1504,%rs1509;
}
	// end inline asm
	// begin inline asm
	{ .reg .pred __$temp3;
  setp.gt.f16  __$temp3, %rs3, %rs1507;
  selp.u16 %rs1510, 1, 0, __$temp3;}
	// end inline asm
	setp.eq.s16 	%p393, %rs1510, 0;
	selp.b16 	%rs1523, %rs1507, %rs3, %p393;
	// begin inline asm
	{mul.f16 %rs1513,%rs1514,%rs1515;
}
	// end inline asm
	// begin inline asm
	{add.f16 %rs1516,%rs1513,%rs1518;
}
	// end inline asm
	// begin inline asm
	{ .reg .pred __$temp3;
  setp.gt.f16  __$temp3, %rs3, %rs1516;
  selp.u16 %rs1519, 1, 0, __$temp3;}
	// end inline asm
	setp.eq.s16 	%p394, %rs1519, 0;
	selp.b16 	%rs1526, %rs1516, %rs3, %p394;
	mov.b32 	%r1007, {%rs1523, %rs1526};
	mov.b32 	%r1008, 1;
	mov.b32 	%r1030, -1;
	// begin inline asm
	{shfl.sync.bfly.b32 %r1006,%r1007,%r1008,%r182,%r1030;
}
	// end inline asm
	mov.b32 	{%rs1524, %rs1527}, %r1006;
	// begin inline asm
	{ .reg .pred __$temp3;
  setp.gt.f16  __$temp3, %rs1523, %rs1524;
  selp.u16 %rs1522, 1, 0, __$temp3;}
	// end inline asm
	setp.eq.s16 	%p395, %rs1522, 0;
	selp.b16 	%rs1529, %rs1524, %rs1523, %p395;
	// begin inline asm
	{ .reg .pred __$temp3;
  setp.gt.f16  __$temp3, %rs1526, %rs1527;
  selp.u16 %rs1525, 1, 0, __$temp3;}
	// end inline asm
	setp.eq.s16 	%p396, %rs1525, 0;
	selp.b16 	%rs1532, %rs1527, %rs1526, %p396;
	mov.b32 	%r1012, {%rs1529, %rs1532};
	mov.b32 	%r1013, 2;
	// begin inline asm
	{shfl.sync.bfly.b32 %r1011,%r1012,%r1013,%r182,%r1030;
}
	// end inline asm
	mov.b32 	{%rs1530, %rs1533}, %r1011;
	// begin inline asm
	{ .reg .pred __$temp3;
  setp.gt.f16  __$temp3, %rs1529, %rs1530;
  selp.u16 %rs1528, 1, 0, __$temp3;}
	// end inline asm
	setp.eq.s16 	%p397, %rs1528, 0;
	selp.b16 	%rs1535, %rs1530, %rs1529, %p397;
	// begin inline asm
	{ .reg .pred __$temp3;
  setp.gt.f16  __$temp3, %rs1532, %rs1533;
  selp.u16 %rs1531, 1, 0, __$temp3;}
	// end inline asm
	setp.eq.s16 	%p398, %rs1531, 0;
	selp.b16 	%rs1538, %rs1533, %rs1532, %p398;
	mov.b32 	%r1017, {%rs1535, %rs1538};
	mov.b32 	%r1018, 4;
	// begin inline asm
	{shfl.sync.bfly.b32 %r1016,%r1017,%r1018,%r182,%r1030;
}
	// end inline asm
	mov.b32 	{%rs1536, %rs1539}, %r1016;
	// begin inline asm
	{ .reg .pred __$temp3;
  setp.gt.f16  __$temp3, %rs1535, %rs1536;
  selp.u16 %rs1534, 1, 0, __$temp3;}
	// end inline asm
	setp.eq.s16 	%p399, %rs1534, 0;
	selp.b16 	%rs1541, %rs1536, %rs1535, %p399;
	// begin inline asm
	{ .reg .pred __$temp3;
  setp.gt.f16  __$temp3, %rs1538, %rs1539;
  selp.u16 %rs1537, 1, 0, __$temp3;}
	// end inline asm
	setp.eq.s16 	%p400, %rs1537, 0;
	selp.b16 	%rs1544, %rs1539, %rs1538, %p400;
	mov.b32 	%r1022, {%rs1541, %rs1544};
	mov.b32 	%r1023, 8;
	// begin inline asm
	{shfl.sync.bfly.b32 %r1021,%r1022,%r1023,%r182,%r1030;
}
	// end inline asm
	mov.b32 	{%rs1542, %rs1545}, %r1021;
	// begin inline asm
	{ .reg .pred __$temp3;
  setp.gt.f16  __$temp3, %rs1541, %rs1542;
  selp.u16 %rs1540, 1, 0, __$temp3;}
	// end inline asm
	setp.eq.s16 	%p401, %rs1540, 0;
	selp.b16 	%rs1547, %rs1542, %rs1541, %p401;
	// begin inline asm
	{ .reg .pred __$temp3;
  setp.gt.f16  __$temp3, %rs1544, %rs1545;
  selp.u16 %rs1543, 1, 0, __$temp3;}
	// end inline asm
	setp.eq.s16 	%p402, %rs1543, 0;
	selp.b16 	%rs1550, %rs1545, %rs1544, %p402;
	mov.b32 	%r1027, {%rs1547, %rs1550};
	mov.b32 	%r1028, 16;
	// begin inline asm
	{shfl.sync.bfly.b32 %r1026,%r1027,%r1028,%r182,%r1030;
}
	// end inline asm
	mov.b32 	{%rs1548, %rs1551}, %r1026;
	// begin inline asm
	{ .reg .pred __$temp3;
  setp.gt.f16  __$temp3, %rs1547, %rs1548;
  selp.u16 %rs1546, 1, 0, __$temp3;}
	// end inline asm
	setp.eq.s16 	%p403, %rs1546, 0;
	selp.b16 	%rs1552, %rs1548, %rs1547, %p403;
	// begin inline asm
	{ .reg .pred __$temp3;
  setp.gt.f16  __$temp3, %rs1550, %rs1551;
  selp.u16 %rs1549, 1, 0, __$temp3;}
	// end inline asm
	setp.eq.s16 	%p404, %rs1549, 0;
	selp.b16 	%rs1553, %rs1551, %rs1550, %p404;
	// begin inline asm
	{  cvt.f32.f16 %f158, %rs1552;}

	// end inline asm
	// begin inline asm
	{  cvt.f32.f16 %f159, %rs1553;}

	// end inline asm
	@%p392 bra 	$L__BB4_64;
	st.global.v2.f32 	[%rd1+240], {%f158, %f159};
$L__BB4_64:
	setp.ne.s32 	%p405, %r2, 0;
	ld.shared.u32 	%r1059, [%r9+124];
	mov.b32 	{%rs1555, %rs1564}, %r1059;
	ld.shared.u32 	%r1060, [_ZZ57tvmgen_default_fused_nn_dense_cast_bn_relu_max_v3_kernel0E7s_gamma+124];
	mov.b32 	{%rs1556, %rs1565}, %r1060;
	ld.shared.u32 	%r1061, [_ZZ57tvmgen_default_fused_nn_dense_cast_bn_relu_max_v3_kernel0E6s_beta+124];
	mov.b32 	{%rs1559, %rs1568}, %r1061;
	// begin inline asm
	{mul.f16 %rs1554,%rs1555,%rs1556;
}
	// end inline asm
	// begin inline asm
	{add.f16 %rs1557,%rs1554,%rs1559;
}
	// end inline asm
	// begin inline asm
	{ .reg .pred __$temp3;
  setp.gt.f16  __$temp3, %rs3, %rs1557;
  selp.u16 %rs1560, 1, 0, __$temp3;}
	// end inline asm
	setp.eq.s16 	%p406, %rs1560, 0;
	selp.b16 	%rs1573, %rs1557, %rs3, %p406;
	// begin inline asm
	{mul.f16 %rs1563,%rs1564,%rs1565;
}
	// end inline asm
	// begin inline asm
	{add.f16 %rs1566,%rs1563,%rs1568;
}
	// end inline asm
	// begin inline asm
	{ .reg .pred __$temp3;
  setp.gt.f16  __$temp3, %rs3, %rs1566;
  selp.u16 %rs1569, 1, 0, __$temp3;}
	// end inline asm
	setp.eq.s16 	%p407, %rs1569, 0;
	selp.b16 	%rs1576, %rs1566, %rs3, %p407;
	mov.b32 	%r1035, {%rs1573, %rs1576};
	mov.b32 	%r1036, 1;
	mov.b32 	%r1058, -1;
	// begin inline asm
	{shfl.sync.bfly.b32 %r1034,%r1035,%r1036,%r182,%r1058;
}
	// end inline asm
	mov.b32 	{%rs1574, %rs1577}, %r1034;
	// begin inline asm
	{ .reg .pred __$temp3;
  setp.gt.f16  __$temp3, %rs1573, %rs1574;
  selp.u16 %rs1572, 1, 0, __$temp3;}
	// end inline asm
	setp.eq.s16 	%p408, %rs1572, 0;
	selp.b16 	%rs1579, %rs1574, %rs1573, %p408;
	// begin inline asm
	{ .reg .pred __$temp3;
  setp.gt.f16  __$temp3, %rs1576, %rs1577;
  selp.u16 %rs1575, 1, 0, __$temp3;}
	// end inline asm
	setp.eq.s16 	%p409, %rs1575, 0;
	selp.b16 	%rs1582, %rs1577, %rs1576, %p409;
	mov.b32 	%r1040, {%rs1579, %rs1582};
	mov.b32 	%r1041, 2;
	// begin inline asm
	{shfl.sync.bfly.b32 %r1039,%r1040,%r1041,%r182,%r1058;
}
	// end inline asm
	mov.b32 	{%rs1580, %rs1583}, %r1039;
	// begin inline asm
	{ .reg .pred __$temp3;
  setp.gt.f16  __$temp3, %rs1579, %rs1580;
  selp.u16 %rs1578, 1, 0, __$temp3;}
	// end inline asm
	setp.eq.s16 	%p410, %rs1578, 0;
	selp.b16 	%rs1585, %rs1580, %rs1579, %p410;
	// begin inline asm
	{ .reg .pred __$temp3;
  setp.gt.f16  __$temp3, %rs1582, %rs1583;
  selp.u16 %rs1581, 1, 0, __$temp3;}
	// end inline asm
	setp.eq.s16 	%p411, %rs1581, 0;
	selp.b16 	%rs1588, %rs1583, %rs1582, %p411;
	mov.b32 	%r1045, {%rs1585, %rs1588};
	mov.b32 	%r1046, 4;
	// begin inline asm
	{shfl.sync.bfly.b32 %r1044,%r1045,%r1046,%r182,%r1058;
}
	// end inline asm
	mov.b32 	{%rs1586, %rs1589}, %r1044;
	// begin inline asm
	{ .reg .pred __$temp3;
  setp.gt.f16  __$temp3, %rs1585, %rs1586;
  selp.u16 %rs1584, 1, 0, __$temp3;}
	// end inline asm
	setp.eq.s16 	%p412, %rs1584, 0;
	selp.b16 	%rs1591, %rs1586, %rs1585, %p412;
	// begin inline asm
	{ .reg .pred __$temp3;
  setp.gt.f16  __$temp3, %rs1588, %rs1589;
  selp.u16 %rs1587, 1, 0, __$temp3;}
	// end inline asm
	setp.eq.s16 	%p413, %rs1587, 0;
	selp.b16 	%rs1594, %rs1589, %rs1588, %p413;
	mov.b32 	%r1050, {%rs1591, %rs1594};
	mov.b32 	%r1051, 8;
	// begin inline asm
	{shfl.sync.bfly.b32 %r1049,%r1050,%r1051,%r182,%r1058;
}
	// end inline asm
	mov.b32 	{%rs1592, %rs1595}, %r1049;
	// begin inline asm
	{ .reg .pred __$temp3;
  setp.gt.f16  __$temp3, %rs1591, %rs1592;
  selp.u16 %rs1590, 1, 0, __$temp3;}
	// end inline asm
	setp.eq.s16 	%p414, %rs1590, 0;
	selp.b16 	%rs1597, %rs1592, %rs1591, %p414;
	// begin inline asm
	{ .reg .pred __$temp3;
  setp.gt.f16  __$temp3, %rs1594, %rs1595;
  selp.u16 %rs1593, 1, 0, __$temp3;}
	// end inline asm
	setp.eq.s16 	%p415, %rs1593, 0;
	selp.b16 	%rs1600, %rs1595, %rs1594, %p415;
	mov.b32 	%r1055, {%rs1597, %rs1600};
	mov.b32 	%r1056, 16;
	// begin inline asm
	{shfl.sync.bfly.b32 %r1054,%r1055,%r1056,%r182,%r1058;
}
	// end inline asm
	mov.b32 	{%rs1598, %rs1601}, %r1054;
	// begin inline asm
	{ .reg .pred __$temp3;
  setp.gt.f16  __$temp3, %rs1597, %rs1598;
  selp.u16 %rs1596, 1, 0, __$temp3;}
	// end inline asm
	setp.eq.s16 	%p416, %rs1596, 0;
	selp.b16 	%rs1602, %rs1598, %rs1597, %p416;
	// begin inline asm
	{ .reg .pred __$temp3;
  setp.gt.f16  __$temp3, %rs1600, %rs1601;
  selp.u16 %rs1599, 1, 0, __$temp3;}
	// end inline asm
	setp.eq.s16 	%p417, %rs1599, 0;
	selp.b16 	%rs1603, %rs1601, %rs1600, %p417;
	// begin inline asm
	{  cvt.f32.f16 %f160, %rs1602;}

	// end inline asm
	// begin inline asm
	{  cvt.f32.f16 %f161, %rs1603;}

	// end inline asm
	@%p405 bra 	$L__BB4_66;
	st.global.v2.f32 	[%rd1+248], {%f160, %f161};
$L__BB4_66:
	ret;

}


// ===== COMPILED SASS (sm_100) =====

	.target	sm_100

	.elftype	@"ET_EXEC"


//--------------------- .note.nv.tkinfo           --------------------------
	.section	.note.nv.tkinfo,"",@"SHT_NOTE"
	.sectionflags	@"SHF_NOTE_NV_TKINFO"
	.tkinfo
        /*0018*/ 	.word	0x00000002
        /*0030*/ 	.string	""
        /*0030*/ 	.string	"ptxas"
        /*0030*/ 	.string	"Cuda compilation tools, release 13.0, V13.0.88"
        /*0030*/ 	.string	"Build cuda_13.0.r13.0/compiler.36424714_0"
        /*0030*/ 	.string	"-arch sm_100 -m 64 "



//--------------------- .note.nv.cuinfo           --------------------------
	.section	.note.nv.cuinfo,"",@"SHT_NOTE"
	.sectionflags	@"SHF_NOTE_NV_CUINFO"
        /*0018*/ 	.short	0x0002
        /*001a*/ 	.short	0x0064
        /*001c*/ 	.short	0x0082
	.zero		2


//--------------------- .nv.info                  --------------------------
	.section	.nv.info,"",@"SHT_CUDA_INFO"
	.align	4


	//----- nvinfo : EIATTR_REGCOUNT
	.align		4
        /*0000*/ 	.byte	0x04, 0x2f
        /*0002*/ 	.short	(.L_1 - .L_0)
	.align		4
.L_0:
        /*0004*/ 	.word	index@(tvmgen_default_fused_reshape_cast_nn_pad_kernel0)
        /*0008*/ 	.word	0x0000002c


	//----- nvinfo : EIATTR_FRAME_SIZE
	.align		4
.L_1:
        /*000c*/ 	.byte	0x04, 0x11
        /*000e*/ 	.short	(.L_3 - .L_2)
	.align		4
.L_2:
        /*0010*/ 	.word	index@(tvmgen_default_fused_reshape_cast_nn_pad_kernel0)
        /*0014*/ 	.word	0x00000000


	//----- nvinfo : EIATTR_REGCOUNT
	.align		4
.L_3:
        /*0018*/ 	.byte	0x04, 0x2f
        /*001a*/ 	.short	(.L_5 - .L_4)
	.align		4
.L_4:
        /*001c*/ 	.word	index@(tvmgen_default_fused_nn_dense_cast_kernel0)
        /*0020*/ 	.word	0x00000034


	//----- nvinfo : EIATTR_FRAME_SIZE
	.align		4
.L_5:
        /*0024*/ 	.byte	0x04, 0x11
        /*0026*/ 	.short	(.L_7 - .L_6)
	.align		4
.L_6:
        /*0028*/ 	.word	index@(tvmgen_default_fused_nn_dense_cast_kernel0)
        /*002c*/ 	.word	0x00000000


	//----- nvinfo : EIATTR_REGCOUNT
	.align		4
.L_7:
        /*0030*/ 	.byte	0x04, 0x2f
        /*0032*/ 	.short	(.L_9 - .L_8)
	.align		4
.L_8:
        /*0034*/ 	.word	index@(tvmgen_default_fused_nn_dense_cast_bn_relu_max_kernel0)
        /*0038*/ 	.word	0x00000034


	//----- nvinfo : EIATTR_FRAME_SIZE
	.align		4
.L_9:
        /*003c*/ 	.byte	0x04, 0x11
        /*003e*/ 	.short	(.L_11 - .L_10)
	.align		4
.L_10:
        /*0040*/ 	.word	index@(tvmgen_default_fused_nn_dense_cast_bn_relu_max_kernel0)
        /*0044*/ 	.word	0x00000000


	//----- nvinfo : EIATTR_REGCOUNT
	.align		4
.L_11:
        /*0048*/ 	.byte	0x04, 0x2f
        /*004a*/ 	.short	(.L_13 - .L_12)
	.align		4
.L_12:
        /*004c*/ 	.word	index@(tvmgen_default_fused_nn_dense_cast_bn_relu_max_v2_kernel0)
        /*0050*/ 	.word	0x00000028


	//----- nvinfo : EIATTR_FRAME_SIZE
	.align		4
.L_13:
        /*0054*/ 	.byte	0x04, 0x11
        /*0056*/ 	.short	(.L_15 - .L_14)
	.align		4
.L_14:
        /*0058*/ 	.word	index@(tvmgen_default_fused_nn_dense_cast_bn_relu_max_v2_kernel0)
        /*005c*/ 	.word	0x00000000


	//----- nvinfo : EIATTR_REGCOUNT
	.align		4
.L_15:
        /*0060*/ 	.byte	0x04, 0x2f
        /*0062*/ 	.short	(.L_17 - .L_16)
	.align		4
.L_16:
        /*0064*/ 	.word	index@(tvmgen_default_fused_nn_dense_cast_bn_relu_max_v3_kernel0)
        /*0068*/ 	.word	0x00000048


	//----- nvinfo : EIATTR_FRAME_SIZE
	.align		4
.L_17:
        /*006c*/ 	.byte	0x04, 0x11
        /*006e*/ 	.short	(.L_19 - .L_18)
	.align		4
.L_18:
        /*0070*/ 	.word	index@(tvmgen_default_fused_nn_dense_cast_bn_relu_max_v3_kernel0)
        /*0074*/ 	.word	0x00000000


	//----- nvinfo : EIATTR_MIN_STACK_SIZE
	.align		4
.L_19:
        /*0078*/ 	.byte	0x04, 0x12
        /*007a*/ 	.short	(.L_21 - .L_20)
	.align		4
.L_20:
        /*007c*/ 	.word	index@(tvmgen_default_fused_nn_dense_cast_bn_relu_max_v3_kernel0)
        /*0080*/ 	.word	0x00000000


	//----- nvinfo : EIATTR_MIN_STACK_SIZE
	.align		4
.L_21:
        /*0084*/ 	.byte	0x04, 0x12
        /*0086*/ 	.short	(.L_23 - .L_22)
	.align		4
.L_22:
        /*0088*/ 	.word	index@(tvmgen_default_fused_nn_dense_cast_bn_relu_max_v2_kernel0)
        /*008c*/ 	.word	0x00000000


	//----- nvinfo : EIATTR_MIN_STACK_SIZE
	.align		4
.L_23:
        /*0090*/ 	.byte	0x04, 0x12
        /*0092*/ 	.short	(.L_25 - .L_24)
	.align		4
.L_24:
        /*0094*/ 	.word	index@(tvmgen_default_fused_nn_dense_cast_bn_relu_max_kernel0)
        /*0098*/ 	.word	0x00000000


	//----- nvinfo : EIATTR_MIN_STACK_SIZE
	.align		4
.L_25:
        /*009c*/ 	.byte	0x04, 0x12
        /*009e*/ 	.short	(.L_27 - .L_26)
	.align		4
.L_26:
        /*00a0*/ 	.word	index@(tvmgen_default_fused_nn_dense_cast_kernel0)
        /*00a4*/ 	.word	0x00000000


	//----- nvinfo : EIATTR_MIN_STACK_SIZE
	.align		4
.L_27:
        /*00a8*/ 	.byte	0x04, 0x12
        /*00aa*/ 	.short	(.L_29 - .L_28)
	.align		4
.L_28:
        /*00ac*/ 	.word	index@(tvmgen_default_fused_reshape_cast_nn_pad_kernel0)
        /*00b0*/ 	.word	0x00000000
.L_29:


//--------------------- .nv.compat                --------------------------
	.section	.nv.compat,"",@"SHT_CUDA_COMPAT_INFO"
	.align	4
        /*0000*/ 	.byte	0x02, 0x09, 0x00, 0x00, 0x02, 0x02, 0x01, 0x00, 0x02, 0x05, 0x05, 0x00, 0x03, 0x07, 0x01, 0x01
        /*0010*/ 	.byte	0x02, 0x03, 0x00, 0x00, 0x02, 0x06, 0x01, 0x00, 0x04, 0x0b, 0x08, 0x00, 0x09, 0x00, 0x00, 0x00
        /*0020*/ 	.byte	0x00, 0x00, 0x00, 0x00


//--------------------- .nv.info.tvmgen_default_fused_nn_dense_cast_bn_relu_max_v3_kernel0 --------------------------
	.section	.nv.info.tvmgen_default_fused_nn_dense_cast_bn_relu_max_v3_kernel0,"",@"SHT_CUDA_INFO"
	.sectionflags	@""
	.align	4


	//----- nvinfo : EIATTR_CUDA_API_VERSION
	.align		4
        /*0000*/ 	.byte	0x04, 0x37
        /*0002*/ 	.short	(.L_31 - .L_30)
.L_30:
        /*0004*/ 	.word	0x00000082


	//----- nvinfo : EIATTR_KPARAM_INFO
	.align		4
.L_31:
        /*0008*/ 	.byte	0x04, 0x17
        /*000a*/ 	.short	(.L_33 - .L_32)
.L_32:
        /*000c*/ 	.word	0x00000000
        /*0010*/ 	.short	0x0004
        /*0012*/ 	.short	0x0020
        /*0014*/ 	.byte	0x00, 0xf5, 0x21, 0x00


	//----- nvinfo : EIATTR_KPARAM_INFO
	.align		4
.L_33:
        /*0018*/ 	.byte	0x04, 0x17
        /*001a*/ 	.short	(.L_35 - .L_34)
.L_34:
        /*001c*/ 	.word	0x00000000
        /*0020*/ 	.short	0x0003
        /*0022*/ 	.short	0x0018
        /*0024*/ 	.byte	0x00, 0xf5, 0x21, 0x00


	//----- nvinfo : EIATTR_KPARAM_INFO
	.align		4
.L_35:
        /*0028*/ 	.byte	0x04, 0x17
        /*002a*/ 	.short	(.L_37 - .L_36)
.L_36:
        /*002c*/ 	.word	0x00000000
        /*0030*/ 	.short	0x0002
        /*0032*/ 	.short	0x0010
        /*0034*/ 	.byte	0x00, 0xf5, 0x21, 0x00


	//----- nvinfo : EIATTR_KPARAM_INFO
	.align		4
.L_37:
        /*0038*/ 	.byte	0x04, 0x17
        /*003a*/ 	.short	(.L_39 - .L_38)
.L_38:
        /*003c*/ 	.word	0x00000000
        /*0040*/ 	.short	0x0001
        /*0042*/ 	.short	0x0008
        /*0044*/ 	.byte	0x00, 0xf5, 0x21, 0x00


	//----- nvinfo : EIATTR_KPARAM_INFO
	.align		4
.L_39:
        /*0048*/ 	.byte	0x04, 0x17
        /*004a*/ 	.short	(.L_41 - .L_40)
.L_40:
        /*004c*/ 	.word	0x00000000
        /*0050*/ 	.short	0x0000
        /*0052*/ 	.short	0x0000
        /*0054*/ 	.byte	0x00, 0xf5, 0x21, 0x00


	//----- nvinfo : EIATTR_SPARSE_MMA_MASK
	.align		4
.L_41:
        /*0058*/ 	.byte	0x03, 0x50
        /*005a*/ 	.short	0x0000


	//----- nvinfo : EIATTR_WMMA_USED
	.align		4
        /*005c*/ 	.byte	0x01, 0x2b
	.zero		2


	//----- nvinfo : EIATTR_MAXREG_COUNT
	.align		4
        /*0060*/ 	.byte	0x03, 0x1b
        /*0062*/ 	.short	0x00ff


	//----- nvinfo : EIATTR_NUM_BARRIERS
	.align		4
        /*0064*/ 	.byte	0x02, 0x4c
        /*0066*/ 	.byte	0x01
	.zero		1


	//----- nvinfo : EIATTR_MERCURY_ISA_VERSION
	.align		4
        /*0068*/ 	.byte	0x03, 0x5f
        /*006a*/ 	.short	0x0101


	//----- nvinfo : EIATTR_COOP_GROUP_MASK_REGIDS
	.align		4
        /*006c*/ 	.byte	0x04, 0x29
        /*006e*/ 	.short	(.L_43 - .L_42)


	//   ....[0]....
.L_42:
        /*0070*/ 	.word	0xffffffff


	//   ....[1]....
        /*0074*/ 	.word	0xffffffff


	//   ....[2]....
        /*0078*/ 	.word	0xffffffff


	//   ....[3]....
        /*007c*/ 	.word	0xffffffff


	//   ....[4]....
        /*0080*/ 	.word	0xffffffff


	//   ....[5]....
        /*0084*/ 	.word	0xffffffff


	//   ....[6]....
        /*0088*/ 	.word	0xffffffff


	//   ....[7]....
        /*008c*/ 	.word	0xffffffff


	//   ....[8]....
        /*0090*/ 	.word	0xffffffff


	//   ....[9]....
        /*0094*/ 	.word	0xffffffff


	//   ....[10]....
        /*0098*/ 	.word	0xffffffff


	//   ....[11]....
        /*009c*/ 	.word	0xffffffff


	//   ....[12]....
        /*00a0*/ 	.word	0xffffffff


	//   ....[13]....
        /*00a4*/ 	.word	0xffffffff


	//   ....[14]....
        /*00a8*/ 	.word	0xffffffff


	//   ....[15]....
        /*00ac*/ 	.word	0xffffffff


	//   ....[16]....
        /*00b0*/ 	.word	0xffffffff


	//   ....[17]....
        /*00b4*/ 	.word	0xffffffff


	//   ....[18]....
        /*00b8*/ 	.word	0xffffffff


	//   ....[19]....
        /*00bc*/ 	.word	0xffffffff


	//   ....[20]....
        /*00c0*/ 	.word	0xffffffff


	//   ....[21]....
        /*00c4*/ 	.word	0xffffffff


	//   ....[22]....
        /*00c8*/ 	.word	0xffffffff


	//   ....[23]....
        /*00cc*/ 	.word	0xffffffff


	//   ....[24]....
        /*00d0*/ 	.word	0xffffffff


	//   ....[25]....
        /*00d4*/ 	.word	0xffffffff


	//   ....[26]....
        /*00d8*/ 	.word	0xffffffff


	//   ....[27]....
        /*00dc*/ 	.word	0xffffffff


	//   ....[28]....
        /*00e0*/ 	.word	0xffffffff


	//   ....[29]....
        /*00e4*/ 	.word	0xffffffff


	//   ....[30]....
        /*00e8*/ 	.word	0xffffffff


	//   ....[31]....
        /*00ec*/ 	.word	0xffffffff


	//   ....[32]....
        /*00f0*/ 	.word	0xffffffff


	//   ....[33]....
        /*00f4*/ 	.word	0xffffffff


	//   ....[34]....
        /*00f8*/ 	.word	0xffffffff


	//   ....[35]....
        /*00fc*/ 	.word	0xffffffff


	//   ....[36]....
        /*0100*/ 	.word	0xffffffff


	//   ....[37]....
        /*0104*/ 	.word	0xffffffff


	//   ....[38]....
        /*0108*/ 	.word	0xffffffff


	//   ....[39]....
        /*010c*/ 	.word	0xffffffff


	//   ....[40]....
        /*0110*/ 	.word	0xffffffff


	//   ....[41]....
        /*0114*/ 	.word	0xffffffff


	//   ....[42]....
        /*0118*/ 	.word	0xffffffff


	//   ....[43]....
        /*011c*/ 	.word	0xffffffff


	//   ....[44]....
        /*0120*/ 	.word	0xffffffff


	//   ....[45]....
        /*0124*/ 	.word	0xffffffff


	//   ....[46]....
        /*0128*/ 	.word	0xffffffff


	//   ....[47]....
        /*012c*/ 	.word	0xffffffff


	//   ....[48]....
        /*0130*/ 	.word	0xffffffff


	//   ....[49]....
        /*0134*/ 	.word	0xffffffff


	//   ....[50]....
        /*0138*/ 	.word	0xffffffff


	//   ....[51]....
        /*013c*/ 	.word	0xffffffff


	//   ....[52]....
        /*0140*/ 	.word	0xffffffff


	//   ....[53]....
        /*0144*/ 	.word	0xffffffff


	//   ....[54]....
        /*0148*/ 	.word	0xffffffff


	//   ....[55]....
        /*014c*/ 	.word	0xffffffff


	//   ....[56]....
        /*0150*/ 	.word	0xffffffff


	//   ....[57]....
        /*0154*/ 	.word	0xffffffff


	//   ....[58]....
        /*0158*/ 	.word	0xffffffff


	//   ....[59]....
        /*015c*/ 	.word	0xffffffff


	//   ....[60]....
        /*0160*/ 	.word	0xffffffff


	//   ....[61]....
        /*0164*/ 	.word	0xffffffff


	//   ....[62]....
        /*0168*/ 	.word	0xffffffff


	//   ....[63]....
        /*016c*/ 	.word	0xffffffff


	//   ....[64]....
        /*0170*/ 	.word	0xffffffff


	//   ....[65]....
        /*0174*/ 	.word	0xffffffff


	//   ....[66]....
        /*0178*/ 	.word	0xffffffff


	//   ....[67]....
        /*017c*/ 	.word	0xffffffff


	//   ....[68]....
        /*0180*/ 	.word	0xffffffff


	//   ....[69]....
        /*0184*/ 	.word	0xffffffff


	//   ....[70]....
        /*0188*/ 	.word	0xffffffff


	//   ....[71]....
        /*018c*/ 	.word	0xffffffff


	//   ....[72]....
        /*0190*/ 	.word	0xffffffff


	//   ....[73]....
        /*0194*/ 	.word	0xffffffff


	//   ....[74]....
        /*0198*/ 	.word	0xffffffff


	//   ....[75]....
        /*019c*/ 	.word	0xffffffff


	//   ....[76]....
        /*01a0*/ 	.word	0xffffffff


	//   ....[77]....
        /*01a4*/ 	.word	0xffffffff


	//   ....[78]....
        /*01a8*/ 	.word	0xffffffff


	//   ....[79]....
        /*01ac*/ 	.word	0xffffffff


	//   ....[80]....
        /*01b0*/ 	.word	0xffffffff


	//   ....[81]....
        /*01b4*/ 	.word	0xffffffff


	//   ....[82]....
        /*01b8*/ 	.word	0xffffffff


	//   ....[83]....
        /*01bc*/ 	.word	0xffffffff


	//   ....[84]....
        /*01c0*/ 	.word	0xffffffff


	//   ....[85]....
        /*01c4*/ 	.word	0xffffffff


	//   ....[86]....
        /*01c8*/ 	.word	0xffffffff


	//   ....[87]....
        /*01cc*/ 	.word	0xffffffff


	//   ....[88]....
        /*01d0*/ 	.word	0xffffffff


	//   ....[89]....
        /*01d4*/ 	.word	0xffffffff


	//   ....[90]....
        /*01d8*/ 	.word	0xffffffff


	//   ....[91]....
        /*01dc*/ 	.word	0xffffffff


	//   ....[92]....
        /*01e0*/ 	.word	0xffffffff


	//   ....[93]....
        /*01e4*/ 	.word	0xffffffff


	//   ....[94]....
        /*01e8*/ 	.word	0xffffffff


	//   ....[95]....
        /*01ec*/ 	.word	0xffffffff


	//   ....[96]....
        /*01f0*/ 	.word	0xffffffff


	//   ....[97]....
        /*01f4*/ 	.word	0xffffffff


	//   ....[98]....
        /*01f8*/ 	.word	0xffffffff


	//   ....[99]....
        /*01fc*/ 	.word	0xffffffff


	//   ....[100]....
        /*0200*/ 	.word	0xffffffff


	//   ....[101]....
        /*0204*/ 	.word	0xffffffff


	//   ....[102]....
        /*0208*/ 	.word	0xffffffff


	//   ....[103]....
        /*020c*/ 	.word	0xffffffff


	//   ....[104]....
        /*0210*/ 	.word	0xffffffff


	//   ....[105]....
        /*0214*/ 	.word	0xffffffff


	//   ....[106]....
        /*0218*/ 	.word	0xffffffff


	//   ....[107]....
        /*021c*/ 	.word	0xffffffff


	//   ....[108]....
        /*0220*/ 	.word	0xffffffff


	//   ....[109]....
        /*0224*/ 	.word	0xffffffff


	//   ....[110]....
        /*0228*/ 	.word	0xffffffff


	//   ....[111]....
        /*022c*/ 	.word	0xffffffff


	//   ....[112]....
        /*0230*/ 	.word	0xffffffff


	//   ....[113]....
        /*0234*/ 	.word	0xffffffff


	//   ....[114]....
        /*0238*/ 	.word	0xffffffff


	//   ....[115]....
        /*023c*/ 	.word	0xffffffff


	//   ....[116]....
        /*0240*/ 	.word	0xffffffff


	//   ....[117]....
        /*0244*/ 	.word	0xffffffff


	//   ....[118]....
        /*0248*/ 	.word	0xffffffff


	//   ....[119]....
        /*024c*/ 	.word	0xffffffff


	//   ....[120]....
        /*0250*/ 	.word	0xffffffff


	//   ....[121]....
        /*0254*/ 	.word	0xffffffff


	//   ....[122]....
        /*0258*/ 	.word	0xffffffff


	//   ....[123]....
        /*025c*/ 	.word	0xffffffff


	//   ....[124]....
        /*0260*/ 	.word	0xffffffff


	//   ....[125]....
        /*0264*/ 	.word	0xffffffff


	//   ....[126]....
        /*0268*/ 	.word	0xffffffff


	//   ....[127]....
        /*026c*/ 	.word	0xffffffff


	//   ....[128]....
        /*0270*/ 	.word	0xffffffff


	//   ....[129]....
        /*0274*/ 	.word	0xffffffff


	//   ....[130]....
        /*0278*/ 	.word	0xffffffff


	//   ....[131]....
        /*027c*/ 	.word	0xffffffff


	//   ....[132]....
        /*0280*/ 	.word	0xffffffff


	//   ....[133]....
        /*0284*/ 	.word	0xffffffff


	//   ....[134]....
        /*0288*/ 	.word	0xffffffff


	//   ....[135]....
        /*028c*/ 	.word	0xffffffff


	//   ....[136]....
        /*0290*/ 	.word	0xffffffff


	//   ....[137]....
        /*0294*/ 	.word	0xffffffff


	//   ....[138]....
        /*0298*/ 	.word	0xffffffff


	//   ....[139]....
        /*029c*/ 	.word	0xffffffff


	//   ....[140]....
        /*02a0*/ 	.word	0xffffffff


	//   ....[141]....
        /*02a4*/ 	.word	0xffffffff


	//   ....[142]....
        /*02a8*/ 	.word	0xffffffff


	//   ....[143]....
        /*02ac*/ 	.word	0xffffffff


	//   ....[144]....
        /*02b0*/ 	.word	0xffffffff


	//   ....[145]....
        /*02b4*/ 	.word	0xffffffff


	//   ....[146]....
        /*02b8*/ 	.word	0xffffffff


	//   ....[147]....
        /*02bc*/ 	.word	0xffffffff


	//   ....[148]....
        /*02c0*/ 	.word	0xffffffff


	//   ....[149]....
        /*02c4*/ 	.word	0xffffffff


	//   ....[150]....
        /*02c8*/ 	.word	0xffffffff


	//   ....[151]....
        /*02cc*/ 	.word	0xffffffff


	//   ....[152]....
        /*02d0*/ 	.word	0xffffffff


	//   ....[153]....
        /*02d4*/ 	.word	0xffffffff


	//   ....[154]....
        /*02d8*/ 	.word	0xffffffff


	//   ....[155]....
        /*02dc*/ 	.word	0xffffffff


	//   ....[156]....
        /*02e0*/ 	.word	0xffffffff


	//   ....[157]....
        /*02e4*/ 	.word	0xffffffff


	//   ....[158]....
        /*02e8*/ 	.word	0xffffffff


	//   ....[159]....
        /*02ec*/ 	.word	0xffffffff


	//----- nvinfo : EIATTR_COOP_GROUP_INSTR_OFFSETS
	.align		4
.L_43:
        /*02f0*/ 	.byte	0x04, 0x28
        /*02f2*/ 	.short	(.L_45 - .L_44)


	//   ....[0]....
.L_44:
        /*02f4*/ 	.word	0x00000ff0


	//   ....[1]....
        /*02f8*/ 	.word	0x000010f0


	//   ....[2]....
        /*02fc*/ 	.word	0x00001100


	//   ....[3]....
        /*0300*/ 	.word	0x00001230


	//   ....[4]....
        /*0304*/ 	.word	0x00001250


	//   ....[5]....
        /*0308*/ 	.word	0x000012a0


	//   ....[6]....
        /*030c*/ 	.word	0x00001340


	//   ....[7]....
        /*0310*/ 	.word	0x000013f0


	//   ....[8]....
        /*0314*/ 	.word	0x00001450


	//   ....[9]....
        /*0318*/ 	.word	0x00001460


	//   ....[10]....
        /*031c*/ 	.word	0x00001500


	//   ....[11]....
        /*0320*/ 	.word	0x00001640


	//   ....[12]....
        /*0324*/ 	.word	0x000016a0


	//   ....[13]....
        /*0328*/ 	.word	0x000016b0


	//   ....[14]....
        /*032c*/ 	.word	0x000016e0


	//   ....[15]....
        /*0330*/ 	.word	0x00001760


	//   ....[16]....
        /*0334*/ 	.word	0x00001950


	//   ....[17]....
        /*0338*/ 	.word	0x000019a0


	//   ....[18]....
        /*033c*/ 	.word	0x000019e0


	//   ....[19]....
        /*0340*/ 	.word	0x00001a40


	//   ....[20]....
        /*0344*/ 	.word	0x00001a70


	//   ....[21]....
        /*0348*/ 	.word	0x00001be0


	//   ....[22]....
        /*034c*/ 	.word	0x00001ca0


	//   ....[23]....
        /*0350*/ 	.word	0x00001d20


	//   ....[24]....
        /*0354*/ 	.word	0x00001da0


	//   ....[25]....
        /*0358*/ 	.word	0x00001dd0


	//   ....[26]....
        /*035c*/ 	.word	0x00001e00


	//   ....[27]....
        /*0360*/ 	.word	0x00001e40


	//   ....[28]....
        /*0364*/ 	.word	0x00001e90


	//   ....[29]....
        /*0368*/ 	.word	0x00001f00


	//   ....[30]....
        /*036c*/ 	.word	0x00002040


	//   ....[31]....
        /*0370*/ 	.word	0x000020c0


	//   ....[32]....
        /*0374*/ 	.word	0x00002100


	//   ....[33]....
        /*0378*/ 	.word	0x00002120


	//   ....[34]....
        /*037c*/ 	.word	0x00002140


	//   ....[35]....
        /*0380*/ 	.word	0x00002220


	//   ....[36]....
        /*0384*/ 	.word	0x00002260


	//   ....[37]....
        /*0388*/ 	.word	0x00002400


	//   ....[38]....
        /*038c*/ 	.word	0x00002460


	//   ....[39]....
        /*0390*/ 	.word	0x000024d0


	//   ....[40]....
        /*0394*/ 	.word	0x00002550


	//   ....[41]....
        /*0398*/ 	.word	0x00002580


	//   ....[42]....
        /*039c*/ 	.word	0x000025e0


	//   ....[43]....
        /*03a0*/ 	.word	0x00002630


	//   ....[44]....
        /*03a4*/ 	.word	0x000026d0


	//   ....[45]....
        /*03a8*/ 	.word	0x00002830


	//   ....[46]....
        /*03ac*/ 	.word	0x000028e0


	//   ....[47]....
        /*03b0*/ 	.word	0x00002930


	//   ....[48]....
        /*03b4*/ 	.word	0x00002990


	//   ....[49]....
        /*03b8*/ 	.word	0x000029f0


	//   ....[50]....
        /*03bc*/ 	.word	0x00002a20


	//   ....[51]....
        /*03c0*/ 	.word	0x00002a70


	//   ....[52]....
        /*03c4*/ 	.word	0x00002ab0


	//   ....[53]....
        /*03c8*/ 	.word	0x00002af0


	//   ....[54]....
        /*03cc*/ 	.word	0x00002c10


	//   ....[55]....
        /*03d0*/ 	.word	0x00002cd0


	//   ....[56]....
        /*03d4*/ 	.word	0x00002d00


	//   ....[57]....
        /*03d8*/ 	.word	0x00002d60


	//   ....[58]....
        /*03dc*/ 	.word	0x00002d80


	//   ....[59]....
        /*03e0*/ 	.word	0x00002dc0


	//   ....[60]....
        /*03e4*/ 	.word	0x00003040


	//   ....[61]....
        /*03e8*/ 	.word	0x00003060


	//   ....[62]....
        /*03ec*/ 	.word	0x000030c0


	//   ....[63]....
        /*03f0*/ 	.word	0x00003140


	//   ....[64]....
        /*03f4*/ 	.word	0x000031a0


	//   ....[65]....
        /*03f8*/ 	.word	0x00003200


	//   ....[66]....
        /*03fc*/ 	.word	0x00003280


	//   ....[67]....
        /*0400*/ 	.word	0x00003410


	//   ....[68]....
        /*0404*/ 	.word	0x00003470


	//   ....[69]....
        /*0408*/ 	.word	0x000034b0


	//   ....[70]....
        /*040c*/ 	.word	0x00003500


	//   ....[71]....
        /*0410*/ 	.word	0x00003570


	//   ....[72]....
        /*0414*/ 	.word	0x000035c0


	//   ....[73]....
        /*0418*/ 	.word	0x000035f0


	//   ....[74]....
        /*041c*/ 	.word	0x00003670


	//   ....[75]....
        /*0420*/ 	.word	0x00003780


	//   ....[76]....
        /*0424*/ 	.word	0x000037c0


	//   ....[77]....
        /*0428*/ 	.word	0x00003870


	//   ....[78]....
        /*042c*/ 	.word	0x000038a0


	//   ....[79]....
        /*0430*/ 	.word	0x000038f0


	//   ....[80]....
        /*0434*/ 	.word	0x00003920


	//   ....[81]....
        /*0438*/ 	.word	0x000039a0


	//   ....[82]....
        /*043c*/ 	.word	0x00003ac0


	//   ....[83]....
        /*0440*/ 	.word	0x00003b00


	//   ....[84]....
        /*0444*/ 	.word	0x00003b40


	//   ....[85]....
        /*0448*/ 	.word	0x00003c20


	//   ....[86]....
        /*044c*/ 	.word	0x00003c80


	//   ....[87]....
        /*0450*/ 	.word	0x00003ca0


	//   ....[88]....
        /*0454*/ 	.word	0x00003d70


	//   ....[89]....
        /*0458*/ 	.word	0x00003da0


	//   ....[90]....
        /*045c*/ 	.word	0x00003e70


	//   ....[91]....
        /*0460*/ 	.word	0x00003f70


	//   ....[92]....
        /*0464*/ 	.word	0x00003f90


	//   ....[93]....
        /*0468*/ 	.word	0x00003fb0


	//   ....[94]....
        /*046c*/ 	.word	0x00004240


	//   ....[95]....
        /*0470*/ 	.word	0x00004260


	//   ....[96]....
        /*0474*/ 	.word	0x00004290


	//   ....[97]....
        /*0478*/ 	.word	0x000043a0


	//   ....[98]....
        /*047c*/ 	.word	0x000043d0


	//   ....[99]....
        /*0480*/ 	.word	0x000043f0


	//   ....[100]....
        /*0484*/ 	.word	0x00004520


	//   ....[101]....
        /*0488*/ 	.word	0x00004590


	//   ....[102]....
        /*048c*/ 	.word	0x000045b0


	//   ....[103]....
        /*0490*/ 	.word	0x00004600


	//   ....[104]....
        /*0494*/ 	.word	0x00004750


	//   ....[105]....
        /*0498*/ 	.word	0x00004780


	//   ....[106]....
        /*049c*/ 	.word	0x000047d0


	//   ....[107]....
        /*04a0*/ 	.word	0x00004830


	//   ....[108]....
        /*04a4*/ 	.word	0x000048a0


	//   ....[109]....
        /*04a8*/ 	.word	0x00004940


	//   ....[110]....
        /*04ac*/ 	.word	0x00004a40


	//   ....[111]....
        /*04b0*/ 	.word	0x00004ac0


	//   ....[112]....
        /*04b4*/ 	.word	0x00004b00


	//   ....[113]....
        /*04b8*/ 	.word	0x00004b80


	//   ....[114]....
        /*04bc*/ 	.word	0x00004bd0


	//   ....[115]....
        /*04c0*/ 	.word	0x00004c80


	//   ....[116]....
        /*04c4*/ 	.word	0x00004cd0


	//   ....[117]....
        /*04c8*/ 	.word	0x00004de0


	//   ....[118]....
        /*04cc*/ 	.word	0x00004e10


	//   ....[119]....
        /*04d0*/ 	.word	0x00004f00


	//   ....[120]....
        /*04d4*/ 	.word	0x00004f20


	//   ....[121]....
        /*04d8*/ 	.word	0x00004fb0


	//   ....[122]....
        /*04dc*/ 	.word	0x00005000


	//   ....[123]....
        /*04e0*/ 	.word	0x00005100


	//   ....[124]....
        /*04e4*/ 	.word	0x000051d0


	//   ....[125]....
        /*04e8*/ 	.word	0x00005220


	//   ....[126]....
        /*04ec*/ 	.word	0x00005300


	//   ....[127]....
        /*04f0*/ 	.word	0x00005340


	//   ....[128]....
        /*04f4*/ 	.word	0x000054d0


	//   ....[129]....
        /*04f8*/ 	.word	0x000055b0


	//   ....[130]....
        /*04fc*/ 	.word	0x000055f0


	//   ....[131]....
        /*0500*/ 	.word	0x00005650


	//   ....[132]....
        /*0504*/ 	.word	0x000056b0


	//   ....[133]....
        /*0508*/ 	.word	0x00005720


	//   ....[134]....
        /*050c*/ 	.word	0x00005810


	//   ....[135]....
        /*0510*/ 	.word	0x000058a0


	//   ....[136]....
        /*0514*/ 	.word	0x00005900


	//   ....[137]....
        /*0518*/ 	.word	0x000059b0


	//   ....[138]....
        /*051c*/ 	.word	0x00005a30


	//   ....[139]....
        /*0520*/ 	.word	0x00005a70


	//   ....[140]....
        /*0524*/ 	.word	0x00005af0


	//   ....[141]....
        /*0528*/ 	.word	0x00005b90


	//   ....[142]....
        /*052c*/ 	.word	0x00005d00


	//   ....[143]....
        /*0530*/ 	.word	0x00005d30


	//   ....[144]....
        /*0534*/ 	.word	0x00005db0


	//   ....[145]....
        /*0538*/ 	.word	0x00005e00


	//   ....[146]....
        /*053c*/ 	.word	0x00005f50


	//   ....[147]....
        /*0540*/ 	.word	0x00005fb0


	//   ....[148]....
        /*0544*/ 	.word	0x00005fe0


	//   ....[149]....
        /*0548*/ 	.word	0x00006090


	//   ....[150]....
        /*054c*/ 	.word	0x00006140


	//   ....[151]....
        /*0550*/ 	.word	0x00006160


	//   ....[152]....
        /*0554*/ 	.word	0x000061e0


	//   ....[153]....
        /*0558*/ 	.word	0x00006330


	//   ....[154]....
        /*055c*/ 	.word	0x00006350


	//   ....[155]....
        /*0560*/ 	.word	0x00006390


	//   ....[156]....
        /*0564*/ 	.word	0x000064a0


	//   ....[157]....
        /*0568*/ 	.word	0x000064c0


	//   ....[158]....
        /*056c*/ 	.word	0x000064e0


	//   ....[159]....
        /*0570*/ 	.word	0x000065d0


	//----- nvinfo : EIATTR_VRC_CTA_INIT_COUNT
	.align		4
.L_45:
        /*0574*/ 	.byte	0x02, 0x4a
	.zero		1
	.zero		1


	//----- nvinfo : EIATTR_EXIT_INSTR_OFFSETS
	.align		4
        /*0578*/ 	.byte	0x04, 0x1c
        /*057a*/ 	.short	(.L_47 - .L_46)


	//   ....[0]....
.L_46:
        /*057c*/ 	.word	0x00006990


	//   ....[1]....
        /*0580*/ 	.word	0x000069d0


	//----- nvinfo : EIATTR_MAX_THREADS
	.align		4
.L_47:
        /*0584*/ 	.byte	0x04, 0x05
        /*0586*/ 	.short	(.L_49 - .L_48)
.L_48:
        /*0588*/ 	.word	0x00000080
        /*058c*/ 	.word	0x00000001
        /*0590*/ 	.word	0x00000001


	//----- nvinfo : EIATTR_CBANK_PARAM_SIZE
	.align		4
.L_49:
        /*0594*/ 	.byte	0x03, 0x19
        /*0596*/ 	.short	0x0028


	//----- nvinfo : EIATTR_PARAM_CBANK
	.align		4
        /*0598*/ 	.byte	0x04, 0x0a
        /*059a*/ 	.short	(.L_51 - .L_50)
	.align		4
.L_50:
        /*059c*/ 	.word	index@(.nv.constant0.tvmgen_default_fused_nn_dense_cast_bn_relu_max_v3_kernel0)
        /*05a0*/ 	.short	0x0380
        /*05a2*/ 	.short	0x0028


	//----- nvinfo : EIATTR_SW_WAR
	.align		4
.L_51:
        /*05a4*/ 	.byte	0x04, 0x36
        /*05a6*/ 	.short	(.L_53 - .L_52)
.L_52:
        /*05a8*/ 	.word	0x00000008
.L_53:


//--------------------- .nv.info.tvmgen_default_fused_nn_dense_cast_bn_relu_max_v2_kernel0 --------------------------
	.section	.nv.info.tvmgen_default_fused_nn_dense_cast_bn_relu_max_v2_kernel0,"",@"SHT_CUDA_INFO"
	.sectionflags	@""
	.align	4


	//----- nvinfo : EIATTR_CUDA_API_VERSION
	.align		4
        /*0000*/ 	.byte	0x04, 0x37
        /*0002*/ 	.short	(.L_55 - .L_54)
.L_54:
        /*0004*/ 	.word	0x00000082


	//----- nvinfo : EIATTR_KPARAM_INFO
	.align		4
.L_55:
        /*0008*/ 	.byte	0x04, 0x17
        /*000a*/ 	.short	(.L_57 - .L_56)
.L_56:
        /*000c*/ 	.word	0x00000000
        /*0010*/ 	.short	0x0004
        /*0012*/ 	.short	0x0020
        /*0014*/ 	.byte	0x00, 0xf5, 0x21, 0x00


	//----- nvinfo : EIATTR_KPARAM_INFO
	.align		4
.L_57:
        /*0018*/ 	.byte	0x04, 0x17
        /*001a*/ 	.short	(.L_59 - .L_58)
.L_58:
        /*001c*/ 	.word	0x00000000
        /*0020*/ 	.short	0x0003
        /*0022*/ 	.short	0x0018
        /*0024*/ 	.byte	0x00, 0xf5, 0x21, 0x00


	//----- nvinfo : EIATTR_KPARAM_INFO
	.align		4
.L_59:
        /*0028*/ 	.byte	0x04, 0x17
        /*002a*/ 	.short	(.L_61 - .L_60)
.L_60:
        /*002c*/ 	.word	0x00000000
        /*0030*/ 	.short	0x0002
        /*0032*/ 	.short	0x0010
        /*0034*/ 	.byte	0x00, 0xf5, 0x21, 0x00


	//----- nvinfo : EIATTR_KPARAM_INFO
	.align		4
.L_61:
        /*0038*/ 	.byte	0x04, 0x17
        /*003a*/ 	.short	(.L_63 - .L_62)
.L_62:
        /*003c*/ 	.word	0x00000000
        /*0040*/ 	.short	0x0001
        /*0042*/ 	.short	0x0008
        /*0044*/ 	.byte	0x00, 0xf5, 0x21, 0x00


	//----- nvinfo : EIATTR_KPARAM_INFO
	.align		4
.L_63:
        /*0048*/ 	.byte	0x04, 0x17
        /*004a*/ 	.short	(.L_65 - .L_64)
.L_64:
        /*004c*/ 	.word	0x00000000
        /*0050*/ 	.short	0x0000
        /*0052*/ 	.short	0x0000
        /*0054*/ 	.byte	0x00, 0xf5, 0x21, 0x00


	//----- nvinfo : EIATTR_SPARSE_MMA_MASK
	.align		4
.L_65:
        /*0058*/ 	.byte	0x03, 0x50
        /*005a*/ 	.short	0x0000


	//----- nvinfo : EIATTR_WMMA_USED
	.align		4
        /*005c*/ 	.byte	0x01, 0x2b
	.zero		2


	//----- nvinfo : EIATTR_MAXREG_COUNT
	.align		4
        /*0060*/ 	.byte	0x03, 0x1b
        /*0062*/ 	.short	0x00ff


	//----- nvinfo : EIATTR_NUM_BARRIERS
	.align		4
        /*0064*/ 	.byte	0x02, 0x4c
        /*0066*/ 	.byte	0x01
	.zero		1


	//----- nvinfo : EIATTR_MERCURY_ISA_VERSION
	.align		4
        /*0068*/ 	.byte	0x03, 0x5f
        /*006a*/ 	.short	0x0101


	//----- nvinfo : EIATTR_COOP_GROUP_MASK_REGIDS
	.align		4
        /*006c*/ 	.byte	0x04, 0x29
        /*006e*/ 	.short	(.L_67 - .L_66)


	//   ....[0]....
.L_66:
        /*0070*/ 	.word	0xffffffff


	//   ....[1]....
        /*0074*/ 	.word	0xffffffff


	//   ....[2]....
        /*0078*/ 	.word	0xffffffff


	//   ....[3]....
        /*007c*/ 	.word	0xffffffff


	//   ....[4]....
        /*0080*/ 	.word	0xffffffff


	//   ....[5]....
        /*0084*/ 	.word	0xffffffff


	//   ....[6]....
        /*0088*/ 	.word	0xffffffff


	//   ....[7]....
        /*008c*/ 	.word	0xffffffff


	//   ....[8]....
        /*0090*/ 	.word	0xffffffff


	//   ....[9]....
        /*0094*/ 	.word	0xffffffff


	//   ....[10]....
        /*0098*/ 	.word	0xffffffff


	//   ....[11]....
        /*009c*/ 	.word	0xffffffff


	//   ....[12]....
        /*00a0*/ 	.word	0xffffffff


	//   ....[13]....
        /*00a4*/ 	.word	0xffffffff


	//   ....[14]....
        /*00a8*/ 	.word	0xffffffff


	//   ....[15]....
        /*00ac*/ 	.word	0xffffffff


	//   ....[16]....
        /*00b0*/ 	.word	0xffffffff


	//   ....[17]....
        /*00b4*/ 	.word	0xffffffff


	//   ....[18]....
        /*00b8*/ 	.word	0xffffffff


	//   ....[19]....
        /*00bc*/ 	.word	0xffffffff


	//   ....[20]....
        /*00c0*/ 	.word	0xffffffff


	//   ....[21]....
        /*00c4*/ 	.word	0xffffffff


	//   ....[22]....
        /*00c8*/ 	.word	0xffffffff


	//   ....[23]....
        /*00cc*/ 	.word	0xffffffff


	//   ....[24]....
        /*00d0*/ 	.word	0xffffffff


	//   ....[25]....
        /*00d4*/ 	.word	0xffffffff


	//   ....[26]....
        /*00d8*/ 	.word	0xffffffff


	//   ....[27]....
        /*00dc*/ 	.word	0xffffffff


	//   ....[28]....
        /*00e0*/ 	.word	0xffffffff


	//   ....[29]....
        /*00e4*/ 	.word	0xffffffff


	//   ....[30]....
        /*00e8*/ 	.word	0xffffffff


	//   ....[31]....
        /*00ec*/ 	.word	0xffffffff


	//   ....[32]....
        /*00f0*/ 	.word	0xffffffff


	//   ....[33]....
        /*00f4*/ 	.word	0xffffffff


	//   ....[34]....
        /*00f8*/ 	.word	0xffffffff


	//   ....[35]....
        /*00fc*/ 	.word	0xffffffff


	//   ....[36]....
        /*0100*/ 	.word	0xffffffff


	//   ....[37]....
        /*0104*/ 	.word	0xffffffff


	//   ....[38]....
        /*0108*/ 	.word	0xffffffff


	//   ....[39]....
        /*010c*/ 	.word	0xffffffff


	//   ....[40]....
        /*0110*/ 	.word	0xffffffff


	//   ....[41]....
        /*0114*/ 	.word	0xffffffff


	//   ....[42]....
        /*0118*/ 	.word	0xffffffff


	//   ....[43]....
        /*011c*/ 	.word	0xffffffff


	//   ....[44]....
        /*0120*/ 	.word	0xffffffff


	//   ....[45]....
        /*0124*/ 	.word	0xffffffff


	//   ....[46]....
        /*0128*/ 	.word	0xffffffff


	//   ....[47]....
        /*012c*/ 	.word	0xffffffff


	//   ....[48]....
        /*0130*/ 	.word	0xffffffff


	//   ....[49]....
        /*0134*/ 	.word	0xffffffff


	//   ....[50]....
        /*0138*/ 	.word	0xffffffff


	//   ....[51]....
        /*013c*/ 	.word	0xffffffff


	//   ....[52]....
        /*0140*/ 	.word	0xffffffff


	//   ....[53]....
        /*0144*/ 	.word	0xffffffff


	//   ....[54]....
        /*0148*/ 	.word	0xffffffff


	//   ....[55]....
        /*014c*/ 	.word	0xffffffff


	//   ....[56]....
        /*0150*/ 	.word	0xffffffff


	//   ....[57]....
        /*0154*/ 	.word	0xffffffff


	//   ....[58]....
        /*0158*/ 	.word	0xffffffff


	//   ....[59]....
        /*015c*/ 	.word	0xffffffff


	//   ....[60]....
        /*0160*/ 	.word	0xffffffff


	//   ....[61]....
        /*0164*/ 	.word	0xffffffff


	//   ....[62]....
        /*0168*/ 	.word	0xffffffff


	//   ....[63]....
        /*016c*/ 	.word	0xffffffff


	//   ....[64]....
        /*0170*/ 	.word	0xffffffff


	//   ....[65]....
        /*0174*/ 	.word	0xffffffff


	//   ....[66]....
        /*0178*/ 	.word	0xffffffff


	//   ....[67]....
        /*017c*/ 	.word	0xffffffff


	//   ....[68]....
        /*0180*/ 	.word	0xffffffff


	//   ....[69]....
        /*0184*/ 	.word	0xffffffff


	//   ....[70]....
        /*0188*/ 	.word	0xffffffff


	//   ....[71]....
        /*018c*/ 	.word	0xffffffff


	//   ....[72]....
        /*0190*/ 	.word	0xffffffff


	//   ....[73]....
        /*0194*/ 	.word	0xffffffff


	//   ....[74]....
        /*0198*/ 	.word	0xffffffff


	//   ....[75]....
        /*019c*/ 	.word	0xffffffff


	//   ....[76]....
        /*01a0*/ 	.word	0xffffffff


	//   ....[77]....
        /*01a4*/ 	.word	0xffffffff


	//   ....[78]....
        /*01a8*/ 	.word	0xffffffff


	//   ....[79]....
        /*01ac*/ 	.word	0xffffffff


	//   ....[80]....
        /*01b0*/ 	.word	0xffffffff


	//   ....[81]....
        /*01b4*/ 	.word	0xffffffff


	//   ....[82]....
        /*01b8*/ 	.word	0xffffffff


	//   ....[83]....
        /*01bc*/ 	.word	0xffffffff


	//   ....[84]....
        /*01c0*/ 	.word	0xffffffff


	//   ....[85]....
        /*01c4*/ 	.word	0xffffffff


	//   ....[86]....
        /*01c8*/ 	.word	0xffffffff


	//   ....[87]....
        /*01cc*/ 	.word	0xffffffff


	//   ....[88]....
        /*01d0*/ 	.word	0xffffffff


	//   ....[89]....
        /*01d4*/ 	.word	0xffffffff


	//   ....[90]....
        /*01d8*/ 	.word	0xffffffff


	//   ....[91]....
        /*01dc*/ 	.word	0xffffffff


	//   ....[92]....
        /*01e0*/ 	.word	0xffffffff


	//   ....[93]....
        /*01e4*/ 	.word	0xffffffff


	//   ....[94]....
        /*01e8*/ 	.word	0xffffffff


	//   ....[95]....
        /*01ec*/ 	.word	0xffffffff


	//   ....[96]....
        /*01f0*/ 	.word	0xffffffff


	//   ....[97]....
        /*01f4*/ 	.word	0xffffffff


	//   ....[98]....
        /*01f8*/ 	.word	0xffffffff


	//   ....[99]....
        /*01fc*/ 	.word	0xffffffff


	//   ....[100]....
        /*0200*/ 	.word	0xffffffff


	//   ....[101]....
        /*0204*/ 	.word	0xffffffff


	//   ....[102]....
        /*0208*/ 	.word	0xffffffff


	//   ....[103]....
        /*020c*/ 	.word	0xffffffff


	//   ....[104]....
        /*0210*/ 	.word	0xffffffff


	//   ....[105]....
        /*0214*/ 	.word	0xffffffff


	//   ....[106]....
        /*0218*/ 	.word	0xffffffff


	//   ....[107]....
        /*021c*/ 	.word	0xffffffff


	//   ....[108]....
        /*0220*/ 	.word	0xffffffff


	//   ....[109]....
        /*0224*/ 	.word	0xffffffff


	//   ....[110]....
        /*0228*/ 	.word	0xffffffff


	//   ....[111]....
        /*022c*/ 	.word	0xffffffff


	//   ....[112]....
        /*0230*/ 	.word	0xffffffff


	//   ....[113]....
        /*0234*/ 	.word	0xffffffff


	//   ....[114]....
        /*0238*/ 	.word	0xffffffff


	//   ....[115]....
        /*023c*/ 	.word	0xffffffff


	//   ....[116]....
        /*0240*/ 	.word	0xffffffff


	//   ....[117]....
        /*0244*/ 	.word	0xffffffff


	//   ....[118]....
        /*0248*/ 	.word	0xffffffff


	//   ....[119]....
        /*024c*/ 	.word	0xffffffff


	//   ....[120]....
        /*0250*/ 	.word	0xffffffff


	//   ....[121]....
        /*0254*/ 	.word	0xffffffff


	//   ....[122]....
        /*0258*/ 	.word	0xffffffff


	//   ....[123]....
        /*025c*/ 	.word	0xffffffff


	//   ....[124]....
        /*0260*/ 	.word	0xffffffff


	//   ....[125]....
        /*0264*/ 	.word	0xffffffff


	//   ....[126]....
        /*0268*/ 	.word	0xffffffff


	//   ....[127]....
        /*026c*/ 	.word	0xffffffff


	//   ....[128]....
        /*0270*/ 	.word	0xffffffff


	//   ....[129]....
        /*0274*/ 	.word	0xffffffff


	//   ....[130]....
        /*0278*/ 	.word	0xffffffff


	//   ....[131]....
        /*027c*/ 	.word	0xffffffff


	//   ....[132]....
        /*0280*/ 	.word	0xffffffff


	//   ....[133]....
        /*0284*/ 	.word	0xffffffff


	//   ....[134]....
        /*0288*/ 	.word	0xffffffff


	//   ....[135]....
        /*028c*/ 	.word	0xffffffff


	//   ....[136]....
        /*0290*/ 	.word	0xffffffff


	//   ....[137]....
        /*0294*/ 	.word	0xffffffff


	//   ....[138]....
        /*0298*/ 	.word	0xffffffff


	//   ....[139]....
        /*029c*/ 	.word	0xffffffff


	//   ....[140]....
        /*02a0*/ 	.word	0xffffffff


	//   ....[141]....
        /*02a4*/ 	.word	0xffffffff


	//   ....[142]....
        /*02a8*/ 	.word	0xffffffff


	//   ....[143]....
        /*02ac*/ 	.word	0xffffffff


	//   ....[144]....
        /*02b0*/ 	.word	0xffffffff


	//   ....[145]....
        /*02b4*/ 	.word	0xffffffff


	//   ....[146]....
        /*02b8*/ 	.word	0xffffffff


	//   ....[147]....
        /*02bc*/ 	.word	0xffffffff


	//   ....[148]....
        /*02c0*/ 	.word	0xffffffff


	//   ....[149]....
        /*02c4*/ 	.word	0xffffffff


	//   ....[150]....
        /*02c8*/ 	.word	0xffffffff


	//   ....[151]....
        /*02cc*/ 	.word	0xffffffff


	//   ....[152]....
        /*02d0*/ 	.word	0xffffffff


	//   ....[153]....
        /*02d4*/ 	.word	0xffffffff


	//   ....[154]....
        /*02d8*/ 	.word	0xffffffff


	//   ....[155]....
        /*02dc*/ 	.word	0xffffffff


	//   ....[156]....
        /*02e0*/ 	.word	0xffffffff


	//   ....[157]....
        /*02e4*/ 	.word	0xffffffff


	//   ....[158]....
        /*02e8*/ 	.word	0xffffffff


	//   ....[159]....
        /*02ec*/ 	.word	0xffffffff


	//   ....[160]....
        /*02f0*/ 	.word	0xffffffff


	//----- nvinfo : EIATTR_COOP_GROUP_INSTR_OFFSETS
	.align		4
.L_67:
        /*02f4*/ 	.byte	0x04, 0x28
        /*02f6*/ 	.short	(.L_69 - .L_68)


	//   ....[0]....
.L_68:
        /*02f8*/ 	.word	0x00000a80


	//   ....[1]....
        /*02fc*/ 	.word	0x00000af0


	//   ....[2]....
        /*0300*/ 	.word	0x00000b60


	//   ....[3]....
        /*0304*/ 	.word	0x00000bd0


	//   ....[4]....
        /*0308*/ 	.word	0x00000c40


	//   ....[5]....
        /*030c*/ 	.word	0x00000df0


	//   ....[6]....
        /*0310*/ 	.word	0x00000e60


	//   ....[7]....
        /*0314*/ 	.word	0x00000ed0


	//   ....[8]....
        /*0318*/ 	.word	0x00000f40


	//   ....[9]....
        /*031c*/ 	.word	0x00000fb0


	//   ....[10]....
        /*0320*/ 	.word	0x000010e0


	//   ....[11]....
        /*0324*/ 	.word	0x00001150


	//   ....[12]....
        /*0328*/ 	.word	0x000011c0


	//   ....[13]....
        /*032c*/ 	.word	0x00001230


	//   ....[14]....
        /*0330*/ 	.word	0x000012a0


	//   ....[15]....
        /*0334*/ 	.word	0x000013d0


	//   ....[16]....
        /*0338*/ 	.word	0x00001440


	//   ....[17]....
        /*033c*/ 	.word	0x000014b0


	//   ....[18]....
        /*0340*/ 	.word	0x00001520


	//   ....[19]....
        /*0344*/ 	.word	0x00001590


	//   ....[20]....
        /*0348*/ 	.word	0x000016c0


	//   ....[21]....
        /*034c*/ 	.word	0x00001730


	//   ....[22]....
        /*0350*/ 	.word	0x000017a0


	//   ....[23]....
        /*0354*/ 	.word	0x00001810


	//   ....[24]....
        /*0358*/ 	.word	0x00001880


	//   ....[25]....
        /*035c*/ 	.word	0x000019b0


	//   ....[26]....
        /*0360*/ 	.word	0x00001a20


	//   ....[27]....
        /*0364*/ 	.word	0x00001a90


	//   ....[28]....
        /*0368*/ 	.word	0x00001b00


	//   ....[29]....
        /*036c*/ 	.word	0x00001b70


	//   ....[30]....
        /*0370*/ 	.word	0x00001ca0


	//   ....[31]....
        /*0374*/ 	.word	0x00001d10


	//   ....[32]....
        /*0378*/ 	.word	0x00001d80


	//   ....[33]....
        /*037c*/ 	.word	0x00001df0


	//   ....[34]....
        /*0380*/ 	.word	0x00001e60


	//   ....[35]....
        /*0384*/ 	.word	0x00001f90


	//   ....[36]....
        /*0388*/ 	.word	0x00002000


	//   ....[37]....
        /*038c*/ 	.word	0x00002070


	//   ....[38]....
        /*0390*/ 	.word	0x000020e0


	//   ....[39]....
        /*0394*/ 	.word	0x00002150


	//   ....[40]....
        /*0398*/ 	.word	0x00002280


	//   ....[41]....
        /*039c*/ 	.word	0x000022f0


	//   ....[42]....
        /*03a0*/ 	.word	0x00002360


	//   ....[43]....
        /*03a4*/ 	.word	0x000023d0


	//   ....[44]....
        /*03a8*/ 	.word	0x00002440


	//   ....[45]....
        /*03ac*/ 	.word	0x00002570


	//   ....[46]....
        /*03b0*/ 	.word	0x000025e0


	//   ....[47]....
        /*03b4*/ 	.word	0x00002650


	//   ....[48]....
        /*03b8*/ 	.word	0x000026c0


	//   ....[49]....
        /*03bc*/ 	.word	0x00002730


	//   ....[50]....
        /*03c0*/ 	.word	0x00002860


	//   ....[51]....
        /*03c4*/ 	.word	0x000028d0


	//   ....[52]....
        /*03c8*/ 	.word	0x00002940


	//   ....[53]....
        /*03cc*/ 	.word	0x000029b0


	//   ....[54]....
        /*03d0*/ 	.word	0x00002a20


	//   ....[55]....
        /*03d4*/ 	.word	0x00002b50


	//   ....[56]....
        /*03d8*/ 	.word	0x00002bc0


	//   ....[57]....
        /*03dc*/ 	.word	0x00002c30


	//   ....[58]....
        /*03e0*/ 	.word	0x00002ca0


	//   ....[59]....
        /*03e4*/ 	.word	0x00002d10


	//   ....[60]....
        /*03e8*/ 	.word	0x00002e40


	//   ....[61]....
        /*03ec*/ 	.word	0x00002eb0


	//   ....[62]....
        /*03f0*/ 	.word	0x00002f20


	//   ....[63]....
        /*03f4*/ 	.word	0x00002f90


	//   ....[64]....
        /*03f8*/ 	.word	0x00003000


	//   ....[65]....
        /*03fc*/ 	.word	0x00003130


	//   ....[66]....
        /*0400*/ 	.word	0x000031a0


	//   ....[67]....
        /*0404*/ 	.word	0x00003210


	//   ....[68]....
        /*0408*/ 	.word	0x00003280


	//   ....[69]....
        /*040c*/ 	.word	0x000032f0


	//   ....[70]....
        /*0410*/ 	.word	0x00003420


	//   ....[71]....
        /*0414*/ 	.word	0x00003490


	//   ....[72]....
        /*0418*/ 	.word	0x00003500


	//   ....[73]....
        /*041c*/ 	.word	0x00003570


	//   ....[74]....
        /*0420*/ 	.word	0x000035e0


	//   ....[75]....
        /*0424*/ 	.word	0x00003710


	//   ....[76]....
        /*0428*/ 	.word	0x00003780


	//   ....[77]....
        /*042c*/ 	.word	0x000037f0


	//   ....[78]....
        /*0430*/ 	.word	0x00003860


	//   ....[79]....
        /*0434*/ 	.word	0x000038d0


	//   ....[80]....
        /*0438*/ 	.word	0x00003a00


	//   ....[81]....
        /*043c*/ 	.word	0x00003a70


	//   ....[82]....
        /*0440*/ 	.word	0x00003ae0


	//   ....[83]....
        /*0444*/ 	.word	0x00003b50


	//   ....[84]....
        /*0448*/ 	.word	0x00003bc0


	//   ....[85]....
        /*044c*/ 	.word	0x00003cf0


	//   ....[86]....
        /*0450*/ 	.word	0x00003d60


	//   ....[87]....
        /*0454*/ 	.word	0x00003dd0


	//   ....[88]....
        /*0458*/ 	.word	0x00003e40


	//   ....[89]....
        /*045c*/ 	.word	0x00003eb0


	//   ....[90]....
        /*0460*/ 	.word	0x00003fe0


	//   ....[91]....
        /*0464*/ 	.word	0x00004050


	//   ....[92]....
        /*0468*/ 	.word	0x000040c0


	//   ....[93]....
        /*046c*/ 	.word	0x00004130


	//   ....[94]....
        /*0470*/ 	.word	0x000041a0


	//   ....[95]....
        /*0474*/ 	.word	0x000042d0


	//   ....[96]....
        /*0478*/ 	.word	0x00004340


	//   ....[97]....
        /*047c*/ 	.word	0x000043b0


	//   ....[98]....
        /*0480*/ 	.word	0x00004420


	//   ....[99]....
        /*0484*/ 	.word	0x00004490


	//   ....[100]....
        /*0488*/ 	.word	0x000045c0


	//   ....[101]....
        /*048c*/ 	.word	0x00004630


	//   ....[102]....
        /*0490*/ 	.word	0x000046a0


	//   ....[103]....
        /*0494*/ 	.word	0x00004710


	//   ....[104]....
        /*0498*/ 	.word	0x00004780


	//   ....[105]....
        /*049c*/ 	.word	0x000048b0


	//   ....[106]....
        /*04a0*/ 	.word	0x00004920


	//   ....[107]....
        /*04a4*/ 	.word	0x00004990


	//   ....[108]....
        /*04a8*/ 	.word	0x00004a00


	//   ....[109]....
        /*04ac*/ 	.word	0x00004a70


	//   ....[110]....
        /*04b0*/ 	.word	0x00004ba0


	//   ....[111]....
        /*04b4*/ 	.word	0x00004c10


	//   ....[112]....
        /*04b8*/ 	.word	0x00004c80


	//   ....[113]....
        /*04bc*/ 	.word	0x00004cf0


	//   ....[114]....
        /*04c0*/ 	.word	0x00004d60


	//   ....[115]....
        /*04c4*/ 	.word	0x00004e90


	//   ....[116]....
        /*04c8*/ 	.word	0x00004f00


	//   ....[117]....
        /*04cc*/ 	.word	0x00004f70


	//   ....[118]....
        /*04d0*/ 	.word	0x00004fe0


	//   ....[119]....
        /*04d4*/ 	.word	0x00005050


	//   ....[120]....
        /*04d8*/ 	.word	0x00005180


	//   ....[121]....
        /*04dc*/ 	.word	0x000051f0


	//   ....[122]....
        /*04e0*/ 	.word	0x00005260


	//   ....[123]....
        /*04e4*/ 	.word	0x000052d0


	//   ....[124]....
        /*04e8*/ 	.word	0x00005340


	//   ....[125]....
        /*04ec*/ 	.word	0x00005470


	//   ....[126]....
        /*04f0*/ 	.word	0x000054e0


	//   ....[127]....
        /*04f4*/ 	.word	0x00005550


	//   ....[128]....
        /*04f8*/ 	.word	0x000055c0


	//   ....[129]....
        /*04fc*/ 	.word	0x00005630


	//   ....[130]....
        /*0500*/ 	.word	0x00005760


	//   ....[131]....
        /*0504*/ 	.word	0x000057d0


	//   ....[132]....
        /*0508*/ 	.word	0x00005840


	//   ....[133]....
        /*050c*/ 	.word	0x000058b0


	//   ....[134]....
        /*0510*/ 	.word	0x00005920


	//   ....[135]....
        /*0514*/ 	.word	0x00005a50


	//   ....[136]....
        /*0518*/ 	.word	0x00005ac0


	//   ....[137]....
        /*051c*/ 	.word	0x00005b30


	//   ....[138]....
        /*0520*/ 	.word	0x00005ba0


	//   ....[139]....
        /*0524*/ 	.word	0x00005c10


	//   ....[140]....
        /*0528*/ 	.word	0x00005d40


	//   ....[141]....
        /*052c*/ 	.word	0x00005db0


	//   ....[142]....
        /*0530*/ 	.word	0x00005e20


	//   ....[143]....
        /*0534*/ 	.word	0x00005e90


	//   ....[144]....
        /*0538*/ 	.word	0x00005f00


	//   ....[145]....
        /*053c*/ 	.word	0x00006050


	//   ....[146]....
        /*0540*/ 	.word	0x000060c0


	//   ....[147]....
        /*0544*/ 	.word	0x00006130


	//   ....[148]....
        /*0548*/ 	.word	0x000061a0


	//   ....[149]....
        /*054c*/ 	.word	0x00006210


	//   ....[150]....
        /*0550*/ 	.word	0x00006320


	//   ....[151]....
        /*0554*/ 	.word	0x00006380


	//   ....[152]....
        /*0558*/ 	.word	0x000063f0


	//   ....[153]....
        /*055c*/ 	.word	0x00006460


	//   ....[154]....
        /*0560*/ 	.word	0x000064d0


	//   ....[155]....
        /*0564*/ 	.word	0x000065e0


	//   ....[156]....
        /*0568*/ 	.word	0x00006640


	//   ....[157]....
        /*056c*/ 	.word	0x000066b0


	//   ....[158]....
        /*0570*/ 	.word	0x00006720


	//   ....[159]....
        /*0574*/ 	.word	0x00006790


	//   ....[160]....
        /*0578*/ 	.word	0x00006830


	//----- nvinfo : EIATTR_VRC_CTA_INIT_COUNT
	.align		4
.L_69:
        /*057c*/ 	.byte	0x02, 0x4a
	.zero		1
	.zero		1


	//----- nvinfo : EIATTR_EXIT_INSTR_OFFSETS
	.align		4
        /*0580*/ 	.byte	0x04, 0x1c
        /*0582*/ 	.short	(.L_71 - .L_70)


	//   ....[0]....
.L_70:
        /*0584*/ 	.word	0x000068e0


	//----- nvinfo : EIATTR_MAX_THREADS
	.align		4
.L_71:
        /*0588*/ 	.byte	0x04, 0x05
        /*058a*/ 	.short	(.L_73 - .L_72)
.L_72:
        /*058c*/ 	.word	0x00000080
        /*0590*/ 	.word	0x00000001
        /*0594*/ 	.word	0x00000001


	//----- nvinfo : EIATTR_CBANK_PARAM_SIZE
	.align		4
.L_73:
        /*0598*/ 	.byte	0x03, 0x19
        /*059a*/ 	.short	0x0028


	//----- nvinfo : EIATTR_PARAM_CBANK
	.align		4
        /*059c*/ 	.byte	0x04, 0x0a
        /*059e*/ 	.short	(.L_75 - .L_74)
	.align		4
.L_74:
        /*05a0*/ 	.word	index@(.nv.constant0.tvmgen_default_fused_nn_dense_cast_bn_relu_max_v2_kernel0)
        /*05a4*/ 	.short	0x0380
        /*05a6*/ 	.short	0x0028


	//----- nvinfo : EIATTR_SW_WAR
	.align		4
.L_75:
        /*05a8*/ 	.byte	0x04, 0x36
        /*05aa*/ 	.short	(.L_77 - .L_76)
.L_76:
        /*05ac*/ 	.word	0x00000008
.L_77:


//--------------------- .nv.info.tvmgen_default_fused_nn_dense_cast_bn_relu_max_kernel0 --------------------------
	.section	.nv.info.tvmgen_default_fused_nn_dense_cast_bn_relu_max_kernel0,"",@"SHT_CUDA_INFO"
	.sectionflags	@""
	.align	4


	//----- nvinfo : EIATTR_CUDA_API_VERSION
	.align		4
        /*0000*/ 	.byte	0x04, 0x37
        /*0002*/ 	.short	(.L_79 - .L_78)
.L_78:
        /*0004*/ 	.word	0x00000082


	//----- nvinfo : EIATTR_KPARAM_INFO
	.align		4
.L_79:
        /*0008*/ 	.byte	0x04, 0x17
        /*000a*/ 	.short	(.L_81 - .L_80)
.L_80:
        /*000c*/ 	.word	0x00000000
        /*0010*/ 	.short	0x0004
        /*0012*/ 	.short	0x0020
        /*0014*/ 	.byte	0x00, 0xf5, 0x21, 0x00


	//----- nvinfo : EIATTR_KPARAM_INFO
	.align		4
.L_81:
        /*0018*/ 	.byte	0x04, 0x17
        /*001a*/ 	.short	(.L_83 - .L_82)
.L_82:
        /*001c*/ 	.word	0x00000000
        /*0020*/ 	.short	0x0003
        /*0022*/ 	.short	0x0018
        /*0024*/ 	.byte	0x00, 0xf5, 0x21, 0x00


	//----- nvinfo : EIATTR_KPARAM_INFO
	.align		4
.L_83:
        /*0028*/ 	.byte	0x04, 0x17
        /*002a*/ 	.short	(.L_85 - .L_84)
.L_84:
        /*002c*/ 	.word	0x00000000
        /*0030*/ 	.short	0x0002
        /*0032*/ 	.short	0x0010
        /*0034*/ 	.byte	0x00, 0xf5, 0x21, 0x00


	//----- nvinfo : EIATTR_KPARAM_INFO
	.align		4
.L_85:
        /*0038*/ 	.byte	0x04, 0x17
        /*003a*/ 	.short	(.L_87 - .L_86)
.L_86:
        /*003c*/ 	.word	0x00000000
        /*0040*/ 	.short	0x0001
        /*0042*/ 	.short	0x0008
        /*0044*/ 	.byte	0x00, 0xf5, 0x21, 0x00


	//----- nvinfo : EIATTR_KPARAM_INFO
	.align		4
.L_87:
        /*0048*/ 	.byte	0x04, 0x17
        /*004a*/ 	.short	(.L_89 - .L_88)
.L_88:
        /*004c*/ 	.word	0x00000000
        /*0050*/ 	.short	0x0000
        /*0052*/ 	.short	0x0000
        /*0054*/ 	.byte	0x00, 0xf5, 0x21, 0x00


	//----- nvinfo : EIATTR_SPARSE_MMA_MASK
	.align		4
.L_89:
        /*0058*/ 	.byte	0x03, 0x50
        /*005a*/ 	.short	0x0000


	//----- nvinfo : EIATTR_WMMA_USED
	.align		4
        /*005c*/ 	.byte	0x01, 0x2b
	.zero		2


	//----- nvinfo : EIATTR_MAXREG_COUNT
	.align		4
        /*0060*/ 	.byte	0x03, 0x1b
        /*0062*/ 	.short	0x00ff


	//----- nvinfo : EIATTR_NUM_BARRIERS
	.align		4
        /*0064*/ 	.byte	0x02, 0x4c
        /*0066*/ 	.byte	0x01
	.zero		1


	//----- nvinfo : EIATTR_MERCURY_ISA_VERSION
	.align		4
        /*0068*/ 	.byte	0x03, 0x5f
        /*006a*/ 	.short	0x0101


	//----- nvinfo : EIATTR_COOP_GROUP_MASK_REGIDS
	.align		4
        /*006c*/ 	.byte	0x04, 0x29
        /*006e*/ 	.short	(.L_91 - .L_90)


	//   ....[0]....
.L_90:
        /*0070*/ 	.word	0xffffffff


	//   ....[1]....
        /*0074*/ 	.word	0xffffffff


	//   ....[2]....
        /*0078*/ 	.word	0xffffffff


	//   ....[3]....
        /*007c*/ 	.word	0xffffffff


	//   ....[4]....
        /*0080*/ 	.word	0xffffffff


	//   ....[5]....
        /*0084*/ 	.word	0xffffffff


	//   ....[6]....
        /*0088*/ 	.word	0xffffffff


	//   ....[7]....
        /*008c*/ 	.word	0xffffffff


	//   ....[8]....
        /*0090*/ 	.word	0xffffffff


	//   ....[9]....
        /*0094*/ 	.word	0xffffffff


	//   ....[10]....
        /*0098*/ 	.word	0xffffffff


	//   ....[11]....
        /*009c*/ 	.word	0xffffffff


	//   ....[12]....
        /*00a0*/ 	.word	0xffffffff


	//   ....[13]....
        /*00a4*/ 	.word	0xffffffff


	//   ....[14]....
        /*00a8*/ 	.word	0xffffffff


	//   ....[15]....
        /*00ac*/ 	.word	0xffffffff


	//   ....[16]....
        /*00b0*/ 	.word	0xffffffff


	//   ....[17]....
        /*00b4*/ 	.word	0xffffffff


	//   ....[18]....
        /*00b8*/ 	.word	0xffffffff


	//   ....[19]....
        /*00bc*/ 	.word	0xffffffff


	//   ....[20]....
        /*00c0*/ 	.word	0xffffffff


	//   ....[21]....
        /*00c4*/ 	.word	0xffffffff


	//   ....[22]....
        /*00c8*/ 	.word	0xffffffff


	//   ....[23]....
        /*00cc*/ 	.word	0xffffffff


	//   ....[24]....
        /*00d0*/ 	.word	0xffffffff


	//   ....[25]....
        /*00d4*/ 	.word	0xffffffff


	//   ....[26]....
        /*00d8*/ 	.word	0xffffffff


	//   ....[27]....
        /*00dc*/ 	.word	0xffffffff


	//   ....[28]....
        /*00e0*/ 	.word	0xffffffff


	//   ....[29]....
        /*00e4*/ 	.word	0xffffffff


	//   ....[30]....
        /*00e8*/ 	.word	0xffffffff


	//   ....[31]....
        /*00ec*/ 	.word	0xffffffff


	//   ....[32]....
        /*00f0*/ 	.word	0xffffffff


	//   ....[33]....
        /*00f4*/ 	.word	0xffffffff


	//   ....[34]....
        /*00f8*/ 	.word	0xffffffff


	//   ....[35]....
        /*00fc*/ 	.word	0xffffffff


	//   ....[36]....
        /*0100*/ 	.word	0xffffffff


	//   ....[37]....
        /*0104*/ 	.word	0xffffffff


	//   ....[38]....
        /*0108*/ 	.word	0xffffffff


	//   ....[39]....
        /*010c*/ 	.word	0xffffffff


	//----- nvinfo : EIATTR_COOP_GROUP_INSTR_OFFSETS
	.align		4
.L_91:
        /*0110*/ 	.byte	0x04, 0x28
        /*0112*/ 	.short	(.L_93 - .L_92)


	//   ....[0]....
.L_92:
        /*0114*/ 	.word	0x00000950


	//   ....[1]....
        /*0118*/ 	.word	0x000009c0


	//   ....[2]....
        /*011c*/ 	.word	0x00000a00


	//   ....[3]....
        /*0120*/ 	.word	0x00000a40


	//   ....[4]....
        /*0124*/ 	.word	0x00000a70


	//   ....[5]....
        /*0128*/ 	.word	0x00000a90


	//   ....[6]....
        /*012c*/ 	.word	0x00000ab0


	//   ....[7]....
        /*0130*/ 	.word	0x00000ac0


	//   ....[8]....
        /*0134*/ 	.word	0x00000af0


	//   ....[9]....
        /*0138*/ 	.word	0x00000b10


	//   ....[10]....
        /*013c*/ 	.word	0x00000b30


	//   ....[11]....
        /*0140*/ 	.word	0x00000b50


	//   ....[12]....
        /*0144*/ 	.word	0x00000b70


	//   ....[13]....
        /*0148*/ 	.word	0x00000b90


	//   ....[14]....
        /*014c*/ 	.word	0x00000ba0


	//   ....[15]....
        /*0150*/ 	.word	0x00000bc0


	//   ....[16]....
        /*0154*/ 	.word	0x00000bf0


	//   ....[17]....
        /*0158*/ 	.word	0x00000c10


	//   ....[18]....
        /*015c*/ 	.word	0x00000c30


	//   ....[19]....
        /*0160*/ 	.word	0x00000c50


	//   ....[20]....
        /*0164*/ 	.word	0x00000c70


	//   ....[21]....
        /*0168*/ 	.word	0x00000c90


	//   ....[22]....
        /*016c*/ 	.word	0x00000ca0


	//   ....[23]....
        /*0170*/ 	.word	0x00000cc0


	//   ....[24]....
        /*0174*/ 	.word	0x00000cf0


	//   ....[25]....
        /*0178*/ 	.word	0x00000d10


	//   ....[26]....
        /*017c*/ 	.word	0x00000d30


	//   ....[27]....
        /*0180*/ 	.word	0x00000d50


	//   ....[28]....
        /*0184*/ 	.word	0x00000d70


	//   ....[29]....
        /*0188*/ 	.word	0x00000d90


	//   ....[30]....
        /*018c*/ 	.word	0x00000da0


	//   ....[31]....
        /*0190*/ 	.word	0x00000dd0


	//   ....[32]....
        /*0194*/ 	.word	0x00000e00


	//   ....[33]....
        /*0198*/ 	.word	0x00000e20


	//   ....[34]....
        /*019c*/ 	.word	0x00000e40


	//   ....[35]....
        /*01a0*/ 	.word	0x00000e60


	//   ....[36]....
        /*01a4*/ 	.word	0x00000e80


	//   ....[37]....
        /*01a8*/ 	.word	0x00000eb0


	//   ....[38]....
        /*01ac*/ 	.word	0x00000ec0


	//   ....[39]....
        /*01b0*/ 	.word	0x00000ee0


	//----- nvinfo : EIATTR_VRC_CTA_INIT_COUNT
	.align		4
.L_93:
        /*01b4*/ 	.byte	0x02, 0x4a
	.zero		1
	.zero		1


	//----- nvinfo : EIATTR_EXIT_INSTR_OFFSETS
	.align		4
        /*01b8*/ 	.byte	0x04, 0x1c
        /*01ba*/ 	.short	(.L_95 - .L_94)


	//   ....[0]....
.L_94:
        /*01bc*/ 	.word	0x00000fd0


	//   ....[1]....
        /*01c0*/ 	.word	0x00000ff0


	//----- nvinfo : EIATTR_MAX_THREADS
	.align		4
.L_95:
        /*01c4*/ 	.byte	0x04, 0x05
        /*01c6*/ 	.short	(.L_97 - .L_96)
.L_96:
        /*01c8*/ 	.word	0x00000020
        /*01cc*/ 	.word	0x00000001
        /*01d0*/ 	.word	0x00000001


	//----- nvinfo : EIATTR_CBANK_PARAM_SIZE
	.align		4
.L_97:
        /*01d4*/ 	.byte	0x03, 0x19
        /*01d6*/ 	.short	0x0028


	//----- nvinfo : EIATTR_PARAM_CBANK
	.align		4
        /*01d8*/ 	.byte	0x04, 0x0a
        /*01da*/ 	.short	(.L_99 - .L_98)
	.align		4
.L_98:
        /*01dc*/ 	.word	index@(.nv.constant0.tvmgen_default_fused_nn_dense_cast_bn_relu_max_kernel0)
        /*01e0*/ 	.short	0x0380
        /*01e2*/ 	.short	0x0028


	//----- nvinfo : EIATTR_SW_WAR
	.align		4
.L_99:
        /*01e4*/ 	.byte	0x04, 0x36
        /*01e6*/ 	.short	(.L_101 - .L_100)
.L_100:
        /*01e8*/ 	.word	0x00000008
.L_101:


//--------------------- .nv.info.tvmgen_default_fused_nn_dense_cast_kernel0 --------------------------
	.section	.nv.info.tvmgen_default_fused_nn_dense_cast_kernel0,"",@"SHT_CUDA_INFO"
	.sectionflags	@""
	.align	4


	//----- nvinfo : EIATTR_CUDA_API_VERSION
	.align		4
        /*0000*/ 	.byte	0x04, 0x37
        /*0002*/ 	.short	(.L_103 - .L_102)
.L_102:
        /*0004*/ 	.word	0x00000082


	//----- nvinfo : EIATTR_KPARAM_INFO
	.align		4
.L_103:
        /*0008*/ 	.byte	0x04, 0x17
        /*000a*/ 	.short	(.L_105 - .L_104)
.L_104:
        /*000c*/ 	.word	0x00000000
        /*0010*/ 	.short	0x0002
        /*0012*/ 	.short	0x0010
        /*0014*/ 	.byte	0x00, 0xf5, 0x21, 0x00


	//----- nvinfo : EIATTR_KPARAM_INFO
	.align		4
.L_105:
        /*0018*/ 	.byte	0x04, 0x17
        /*001a*/ 	.short	(.L_107 - .L_106)
.L_106:
        /*001c*/ 	.word	0x00000000
        /*0020*/ 	.short	0x0001
        /*0022*/ 	.short	0x0008
        /*0024*/ 	.byte	0x00, 0xf5, 0x21, 0x00


	//----- nvinfo : EIATTR_KPARAM_INFO
	.align		4
.L_107:
        /*0028*/ 	.byte	0x04, 0x17
        /*002a*/ 	.short	(.L_109 - .L_108)
.L_108:
        /*002c*/ 	.word	0x00000000
        /*0030*/ 	.short	0x0000
        /*0032*/ 	.short	0x0000
        /*0034*/ 	.byte	0x00, 0xf5, 0x21, 0x00


	//----- nvinfo : EIATTR_SPARSE_MMA_MASK
	.align		4
.L_109:
        /*0038*/ 	.byte	0x03, 0x50
        /*003a*/ 	.short	0x0000


	//----- nvinfo : EIATTR_WMMA_USED
	.align		4
        /*003c*/ 	.byte	0x01, 0x2b
	.zero		2


	//----- nvinfo : EIATTR_MAXREG_COUNT
	.align		4
        /*0040*/ 	.byte	0x03, 0x1b
        /*0042*/ 	.short	0x00ff


	//----- nvinfo : EIATTR_NUM_BARRIERS
	.align		4
        /*0044*/ 	.byte	0x02, 0x4c
        /*0046*/ 	.byte	0x01
	.zero		1


	//----- nvinfo : EIATTR_MERCURY_ISA_VERSION
	.align		4
        /*0048*/ 	.byte	0x03, 0x5f
        /*004a*/ 	.short	0x0101


	//----- nvinfo : EIATTR_VRC_CTA_INIT_COUNT
	.align		4
        /*004c*/ 	.byte	0x02, 0x4a
	.zero		1
	.zero		1


	//----- nvinfo : EIATTR_EXIT_INSTR_OFFSETS
	.align		4
        /*0050*/ 	.byte	0x04, 0x1c
        /*0052*/ 	.short	(.L_111 - .L_110)


	//   ....[0]....
.L_110:
        /*0054*/ 	.word	0x000007c0


	//----- nvinfo : EIATTR_MAX_THREADS
	.align		4
.L_111:
        /*0058*/ 	.byte	0x04, 0x05
        /*005a*/ 	.short	(.L_113 - .L_112)
.L_112:
        /*005c*/ 	.word	0x00000020
        /*0060*/ 	.word	0x00000001
        /*0064*/ 	.word	0x00000001


	//----- nvinfo : EIATTR_CBANK_PARAM_SIZE
	.align		4
.L_113:
        /*0068*/ 	.byte	0x03, 0x19
        /*006a*/ 	.short	0x0018


	//----- nvinfo : EIATTR_PARAM_CBANK
	.align		4
        /*006c*/ 	.byte	0x04, 0x0a
        /*006e*/ 	.short	(.L_115 - .L_114)
	.align		4
.L_114:
        /*0070*/ 	.word	index@(.nv.constant0.tvmgen_default_fused_nn_dense_cast_kernel0)
        /*0074*/ 	.short	0x0380
        /*0076*/ 	.short	0x0018


	//----- nvinfo : EIATTR_SW_WAR
	.align		4
.L_115:
        /*0078*/ 	.byte	0x04, 0x36
        /*007a*/ 	.short	(.L_117 - .L_116)
.L_116:
        /*007c*/ 	.word	0x00000008
.L_117:


//--------------------- .nv.info.tvmgen_default_fused_reshape_cast_nn_pad_kernel0 --------------------------
	.section	.nv.info.tvmgen_default_fused_reshape_cast_nn_pad_kernel0,"",@"SHT_CUDA_INFO"
	.sectionflags	@""
	.align	4


	//----- nvinfo : EIATTR_CUDA_API_VERSION
	.align		4
        /*0000*/ 	.byte	0x04, 0x37
        /*0002*/ 	.short	(.L_119 - .L_118)
.L_118:
        /*0004*/ 	.word	0x00000082


	//----- nvinfo : EIATTR_KPARAM_INFO
	.align		4
.L_119:
        /*0008*/ 	.byte	0x04, 0x17
        /*000a*/ 	.short	(.L_121 - .L_120)
.L_120:
        /*000c*/ 	.word	0x00000000
        /*0010*/ 	.short	0x0001
        /*0012*/ 	.short	0x0008
        /*0014*/ 	.byte	0x00, 0xf5, 0x21, 0x00


	//----- nvinfo : EIATTR_KPARAM_INFO
	.align		4
.L_121:
        /*0018*/ 	.byte	0x04, 0x17
        /*001a*/ 	.short	(.L_123 - .L_122)
.L_122:
        /*001c*/ 	.word	0x00000000
        /*0020*/ 	.short	0x0000
        /*0022*/ 	.short	0x0000
        /*0024*/ 	.byte	0x00, 0xf5, 0x21, 0x00


	//----- nvinfo : EIATTR_SPARSE_MMA_MASK
	.align		4
.L_123:
        /*0028*/ 	.byte	0x03, 0x50
        /*002a*/ 	.short	0x0000


	//----- nvinfo : EIATTR_MAXREG_COUNT
	.align		4
        /*002c*/ 	.byte	0x03, 0x1b
        /*002e*/ 	.short	0x0040


	//----- nvinfo : EIATTR_MERCURY_ISA_VERSION
	.align		4
        /*0030*/ 	.byte	0x03, 0x5f
        /*0032*/ 	.short	0x0101


	//----- nvinfo : EIATTR_VRC_CTA_INIT_COUNT
	.align		4
        /*0034*/ 	.byte	0x02, 0x4a
	.zero		1
	.zero		1


	//----- nvinfo : EIATTR_EXIT_INSTR_OFFSETS
	.align		4
        /*0038*/ 	.byte	0x04, 0x1c
        /*003a*/ 	.short	(.L_125 - .L_124)


	//   ....[0]....
.L_124:
        /*003c*/ 	.word	0x00000e10


	//----- nvinfo : EIATTR_MAX_THREADS
	.align		4
.L_125:
        /*0040*/ 	.byte	0x04, 0x05
        /*0042*/ 	.short	(.L_127 - .L_126)
.L_126:
        /*0044*/ 	.word	0x00000400
        /*0048*/ 	.word	0x00000001
        /*004c*/ 	.word	0x00000001


	//----- nvinfo : EIATTR_CBANK_PARAM_SIZE
	.align		4
.L_127:
        /*0050*/ 	.byte	0x03, 0x19
        /*0052*/ 	.short	0x0010


	//----- nvinfo : EIATTR_PARAM_CBANK
	.align		4
        /*0054*/ 	.byte	0x04, 0x0a
        /*0056*/ 	.short	(.L_129 - .L_128)
	.align		4
.L_128:
        /*0058*/ 	.word	index@(.nv.constant0.tvmgen_default_fused_reshape_cast_nn_pad_kernel0)
        /*005c*/ 	.short	0x0380
        /*005e*/ 	.short	0x0010


	//----- nvinfo : EIATTR_SW_WAR
	.align		4
.L_129:
        /*0060*/ 	.byte	0x04, 0x36
        /*0062*/ 	.short	(.L_131 - .L_130)
.L_130:
        /*0064*/ 	.word	0x00000008
.L_131:


//--------------------- .nv.callgraph             --------------------------
	.section	.nv.callgraph,"",@"SHT_CUDA_CALLGRAPH"
	.align	4
	.sectionentsize	8
	.align		4
        /*0000*/ 	.word	0x00000000
	.align		4
        /*0004*/ 	.word	0xffffffff
	.align		4
        /*0008*/ 	.word	0x00000000
	.align		4
        /*000c*/ 	.word	0xfffffffe
	.align		4
        /*0010*/ 	.word	0x00000000
	.align		4
        /*0014*/ 	.word	0xfffffffd
	.align		4
        /*0018*/ 	.word	0x00000000
	.align		4
        /*001c*/ 	.word	0xfffffffc


//--------------------- .text.tvmgen_default_fused_nn_dense_cast_bn_relu_max_v3_kernel0 --------------------------
	.section	.text.tvmgen_default_fused_nn_dense_cast_bn_relu_max_v3_kernel0,"ax",@progbits
	.align	128
        .global         tvmgen_default_fused_nn_dense_cast_bn_relu_max_v3_kernel0
        .type           tvmgen_default_fused_nn_dense_cast_bn_relu_max_v3_kernel0,@function
        .size           tvmgen_default_fused_nn_dense_cast_bn_relu_max_v3_kernel0,(.L_x_5 - tvmgen_default_fused_nn_dense_cast_bn_relu_max_v3_kernel0)
        .other          tvmgen_default_fused_nn_dense_cast_bn_relu_max_v3_kernel0,@"STO_CUDA_ENTRY STV_DEFAULT"
tvmgen_default_fused_nn_dense_cast_bn_relu_max_v3_kernel0:
.text.tvmgen_default_fused_nn_dense_cast_bn_relu_max_v3_kernel0:
[----:B------:R-:W-:Y:S01]  /*0000*/  LDC R1, c[0x0][0x37c] ;  /* 0x0000df00ff017b82 */ /* 0x000fe20000000800 */
[----:B------:R-:W0:Y:S07]  /*0010*/  S2R R32, SR_TID.Z ;  /* 0x0000000000207919 */ /* 0x000e2e0000002300 */
[----:B------:R-:W1:Y:S01]  /*0020*/  LDC.64 R10, c[0x0][0x380] ;  /* 0x0000e000ff0a7b82 */ /* 0x000e620000000a00 */
[----:B------:R-:W2:Y:S01]  /*0030*/  LDCU.64 UR4, c[0x0][0x358] ;  /* 0x00006b00ff0477ac */ /* 0x000ea20008000a00 */
[----:B------:R-:W3:Y:S01]  /*0040*/  S2R R2, SR_CTAID.X ;  /* 0x0000000000027919 */ /* 0x000ee20000002500 */
[----:B------:R-:W4:Y:S05]  /*0050*/  S2R R50, SR_TID.X ;  /* 0x0000000000327919 */ /* 0x000f2a0000002100 */
[----:B------:R-:W5:Y:S01]  /*0060*/  LDC.64 R12, c[0x0][0x388] ;  /* 0x0000e200ff0c7b82 */ /* 0x000f620000000a00 */
[----:B------:R-:W2:Y:S01]  /*0070*/  S2R R31, SR_TID.Y ;  /* 0x00000000001f7919 */ /* 0x000ea20000002200 */
[----:B------:R-:W5:Y:S01]  /*0080*/  S2R R33, SR_LANEID ;  /* 0x0000000000217919 */ /* 0x000f620000000000 */
[----:B------:R-:W5:Y:S01]  /*0090*/  S2R R29, SR_CgaCtaId ;  /* 0x00000000001d7919 */ /* 0x000f620000008800 */
[----:B------:R-:W-:Y:S01]  /*00a0*/  MOV R30, 0x400 ;  /* 0x00000400001e7802 */ /* 0x000fe20000000f00 */
[----:B------:R-:W5:Y:S01]  /*00b0*/  LDCU.64 UR6, c[0x0][0x3a0] ;  /* 0x00007400ff0677ac */ /* 0x000f620008000a00 */
[----:B0-----:R-:W-:-:S04]  /*00c0*/  IMAD.SHL.U32 R3, R32, 0x100, RZ ;  /* 0x0000010020037824 */ /* 0x001fc800078e00ff */
[--C-:B---3--:R-:W-:Y:S02]  /*00d0*/  IMAD R4, R2, 0x800, R3.reuse ;  /* 0x0000080002047824 */ /* 0x108fe400078e0203 */
[----:B----4-:R-:W-:Y:S02]  /*00e0*/  IMAD.SHL.U32 R0, R50, 0x4, RZ ;  /* 0x0000000432007824 */ /* 0x010fe400078e00ff */
[C---:B--2---:R-:W-:Y:S02]  /*00f0*/  IMAD R5, R31.reuse, 0x80, R4 ;  /* 0x000000801f057824 */ /* 0x044fe400078e0204 */
[----:B------:R-:W-:Y:S02]  /*0100*/  IMAD R3, R31, 0x80, R3 ;  /* 0x000000801f037824 */ /* 0x000fe400078e0203 */
[C---:B------:R-:W-:Y:S02]  /*0110*/  IMAD.IADD R5, R0.reuse, 0x1, R5 ;  /* 0x0000000100057824 */ /* 0x040fe400078e0205 */
[----:B------:R-:W-:-:S02]  /*0120*/  IMAD.IADD R3, R0, 0x1, R3 ;  /* 0x0000000100037824 */ /* 0x000fc400078e0203 */
[----:B-1----:R-:W-:-:S04]  /*0130*/  IMAD.WIDE.U32 R10, R5, 0x2, R10 ;  /* 0x00000002050a7825 */ /* 0x002fc800078e000a */
[----:B-----5:R-:W-:Y:S01]  /*0140*/  IMAD.WIDE.U32 R12, R3, 0x2, R12 ;  /* 0x00000002030c7825 */ /* 0x020fe200078e000c */
[----:B------:R-:W2:Y:S04]  /*0150*/  LDG.E.64.CONSTANT R8, desc[UR4][R10.64] ;  /* 0x000000040a087981 */ /* 0x000ea8000c1e9b00 */
[----:B------:R-:W3:Y:S04]  /*0160*/  LDG.E.64.CONSTANT R6, desc[UR4][R10.64+0x400] ;  /* 0x000400040a067981 */ /* 0x000ee8000c1e9b00 */
[----:B------:R-:W4:Y:S04]  /*0170*/  LDG.E.64.CONSTANT R4, desc[UR4][R10.64+0x800] ;  /* 0x000800040a047981 */ /* 0x000f28000c1e9b00 */
[----:B------:R0:W5:Y:S04]  /*0180*/  LDG.E.64.CONSTANT R18, desc[UR4][R10.64+0xc00] ;  /* 0x000c00040a127981 */ /* 0x000168000c1e9b00 */
[----:B------:R-:W5:Y:S04]  /*0190*/  LDG.E.64.CONSTANT R16, desc[UR4][R12.64] ;  /* 0x000000040c107981 */ /* 0x000f68000c1e9b00 */
[----:B------:R1:W5:Y:S01]  /*01a0*/  LDG.E.64.CONSTANT R20, desc[UR4][R12.64+0x400] ;  /* 0x000400040c147981 */ /* 0x000362000c1e9b00 */
[----:B------:R-:W-:Y:S01]  /*01b0*/  SHF.R.U32.HI R14, RZ, 0x2, R50 ;  /* 0x00000002ff0e7819 */ /* 0x000fe20000011632 */
[----:B------:R-:W-:Y:S01]  /*01c0*/  IMAD R3, R32, 0x2, R31 ;  /* 0x0000000220037824 */ /* 0x000fe200078e021f */
[--C-:B0-----:R-:W-:Y:S01]  /*01d0*/  SHF.R.U32.HI R11, RZ, 0x3, R33.reuse ;  /* 0x00000003ff0b7819 */ /* 0x101fe20000011621 */
[----:B------:R-:W-:Y:S01]  /*01e0*/  VIADD R10, R30, 0x4000 ;  /* 0x000040001e0a7836 */ /* 0x000fe20000000000 */
[----:B------:R-:W-:Y:S01]  /*01f0*/  LEA R28, R29, R30, 0x18 ;  /* 0x0000001e1d1c7211 */ /* 0x000fe200078ec0ff */
[----:B------:R-:W-:Y:S01]  /*0200*/  IMAD R15, R3, 0x8, R14 ;  /* 0x00000008030f7824 */ /* 0x000fe200078e020e */
[----:B------:R-:W-:Y:S01]  /*0210*/  LOP3.LUT R14, R0, 0xc, RZ, 0xc0, !PT ;  /* 0x0000000c000e7812 */ /* 0x000fe200078ec0ff */
[----:B------:R-:W-:Y:S01]  /*0220*/  IMAD.SHL.U32 R25, R11, 0x8, RZ ;  /* 0x000000080b197824 */ /* 0x000fe200078e00ff */
[----:B------:R-:W-:Y:S01]  /*0230*/  LEA R10, R29, R10, 0x18 ;  /* 0x0000000a1d0a7211 */ /* 0x000fe200078ec0ff */
[----:B------:R-:W-:Y:S01]  /*0240*/  IMAD R34, R31, 0xc00, R28 ;  /* 0x00000c001f227824 */ /* 0x000fe200078e021c */
[----:B-1----:R-:W-:Y:S01]  /*0250*/  LOP3.LUT R12, R33, 0x7, RZ, 0xc0, !PT ;  /* 0x00000007210c7812 */ /* 0x002fe200078ec0ff */
[----:B------:R-:W-:Y:S01]  /*0260*/  IMAD R15, R15, 0x18, R14 ;  /* 0x000000180f0f7824 */ /* 0x000fe200078e020e */
[----:B------:R-:W-:Y:S01]  /*0270*/  SHF.R.U32.HI R13, RZ, 0x4, R33 ;  /* 0x00000004ff0d7819 */ /* 0x000fe20000011621 */
[----:B------:R-:W-:Y:S01]  /*0280*/  IMAD.SHL.U32 R14, R11, 0x8, RZ ;  /* 0x000000080b0e7824 */ /* 0x000fe200078e00ff */
[----:B------:R-:W-:Y:S01]  /*0290*/  ISETP.NE.AND P0, PT, R3, RZ, PT ;  /* 0x000000ff0300720c */ /* 0x000fe20003f05270 */
[----:B------:R-:W-:-:S02]  /*02a0*/  IMAD R22, R15, 0x2, R28 ;  /* 0x000000020f167824 */ /* 0x000fc400078e021c */
[----:B------:R-:W-:Y:S01]  /*02b0*/  IMAD R23, R13, 0x8, R12 ;  /* 0x000000080d177824 */ /* 0x000fe200078e020c */
[----:B------:R-:W-:Y:S01]  /*02c0*/  LOP3.LUT R14, R14, 0x8, RZ, 0xe2, !PT ;  /* 0x000000080e0e7812 */ /* 0x000fe200078ee2ff */
[----:B------:R-:W-:Y:S01]  /*02d0*/  IMAD R11, R32, 0x600, R10 ;  /* 0x00000600200b7824 */ /* 0x000fe200078e020a */
[----:B------:R-:W-:Y:S01]  /*02e0*/  LOP3.LUT R12, R25, 0x8, R12, 0xe2, !PT ;  /* 0x00000008190c7812 */ /* 0x000fe200078ee20c */
[----:B------:R-:W-:Y:S02]  /*02f0*/  IMAD.SHL.U32 R13, R13, 0x8, RZ ;  /* 0x000000080d0d7824 */ /* 0x000fe400078e00ff */
[----:B------:R-:W-:Y:S02]  /*0300*/  IMAD R14, R23, 0x18, R14 ;  /* 0x00000018170e7824 */ /* 0x000fe400078e020e */
[----:B------:R-:W-:Y:S02]  /*0310*/  IMAD R23, R15, 0x2, R10 ;  /* 0x000000020f177824 */ /* 0x000fe400078e020a */
[----:B------:R-:W-:-:S02]  /*0320*/  VIADD R25, R11, 0x300 ;  /* 0x000003000b197836 */ /* 0x000fc40000000000 */
[----:B------:R-:W-:Y:S02]  /*0330*/  IMAD R35, R12, 0x18, R13 ;  /* 0x000000180c237824 */ /* 0x000fe400078e020d */
[C---:B------:R-:W-:Y:S02]  /*0340*/  VIADD R10, R34.reuse, 0x300 ;  /* 0x00000300220a7836 */ /* 0x040fe40000000000 */
[----:B------:R-:W-:Y:S02]  /*0350*/  VIADD R36, R34, 0x600 ;  /* 0x0000060022247836 */ /* 0x000fe40000000000 */
[C---:B------:R-:W-:Y:S02]  /*0360*/  IMAD.U32 R11, R14.reuse, 0x2, R11 ;  /* 0x000000020e0b7824 */ /* 0x040fe400078e000b */
[----:B------:R-:W-:Y:S02]  /*0370*/  IMAD.U32 R14, R14, 0x2, R25 ;  /* 0x000000020e0e7824 */ /* 0x000fe400078e0019 */
[----:B------:R-:W-:-:S02]  /*0380*/  IMAD.U32 R24, R35, 0x2, R34 ;  /* 0x0000000223187824 */ /* 0x000fc400078e0022 */
[----:B------:R-:W-:Y:S02]  /*0390*/  IMAD.U32 R44, R35, 0x2, R10 ;  /* 0x00000002232c7824 */ /* 0x000fe400078e000a */
[----:B------:R-:W-:Y:S02]  /*03a0*/  VIADD R34, R34, 0x900 ;  /* 0x0000090022227836 */ /* 0x000fe40000000000 */
[----:B------:R-:W-:Y:S02]  /*03b0*/  IMAD.SHL.U32 R32, R32, 0x40, RZ ;  /* 0x0000004020207824 */ /* 0x000fe400078e00ff */
[----:B------:R-:W-:-:S05]  /*03c0*/  IMAD.SHL.U32 R31, R31, 0x2000, RZ ;  /* 0x000020001f1f7824 */ /* 0x000fca00078e00ff */
[----:B------:R-:W-:-:S05]  /*03d0*/  LOP3.LUT R31, R32, R31, RZ, 0xfc, !PT ;  /* 0x0000001f201f7212 */ /* 0x000fca00078efcff */
[----:B------:R-:W-:-:S04]  /*03e0*/  IMAD.IADD R31, R28, 0x1, R31 ;  /* 0x000000011c1f7824 */ /* 0x000fc800078e021f */
[C---:B------:R-:W-:Y:S02]  /*03f0*/  VIADD R49, R31.reuse, 0x820 ;  /* 0x000008201f317836 */ /* 0x040fe40000000000 */
[C---:B------:R-:W-:Y:S02]  /*0400*/  VIADD R51, R31.reuse, 0x1000 ;  /* 0x000010001f337836 */ /* 0x040fe40000000000 */
[C---:B------:R-:W-:Y:S02]  /*0410*/  VIADD R53, R31.reuse, 0x1020 ;  /* 0x000010201f357836 */ /* 0x040fe40000000000 */
[----:B------:R-:W-:Y:S01]  /*0420*/  VIADD R55, R31, 0x1800 ;  /* 0x000018001f377836 */ /* 0x000fe20000000000 */
[----:B--2---:R-:W-:Y:S04]  /*0430*/  STS.64 [R22], R8 ;  /* 0x0000000816007388 */ /* 0x004fe80000000a00 */
[----:B---3--:R-:W-:Y:S04]  /*0440*/  STS.64 [R22+0x600], R6 ;  /* 0x0006000616007388 */ /* 0x008fe80000000a00 */
[----:B----4-:R0:W-:Y:S04]  /*0450*/  STS.64 [R22+0xc00], R4 ;  /* 0x000c000416007388 */ /* 0x0101e80000000a00 */
[----:B-----5:R-:W-:Y:S04]  /*0460*/  STS.64 [R22+0x1200], R18 ;  /* 0x0012001216007388 */ /* 0x020fe80000000a00 */
[----:B------:R-:W-:Y:S04]  /*0470*/  STS.64 [R23], R16 ;  /* 0x0000001017007388 */ /* 0x000fe80000000a00 */
[----:B------:R1:W-:Y:S01]  /*0480*/  STS.64 [R23+0x600], R20 ;  /* 0x0006001417007388 */ /* 0x0003e20000000a00 */
[C---:B0-----:R-:W-:Y:S01]  /*0490*/  IMAD.U32 R4, R35.reuse, 0x2, R36 ;  /* 0x0000000223047824 */ /* 0x041fe200078e0024 */
[----:B------:R-:W-:Y:S01]  /*04a0*/  BAR.SYNC.DEFER_BLOCKING 0x0 ;  /* 0x0000000000007b1d */ /* 0x000fe20000010000 */
[----:B-1----:R-:W-:-:S05]  /*04b0*/  IMAD.U32 R20, R35, 0x2, R34 ;  /* 0x0000000223147824 */ /* 0x002fca00078e0022 */
[----:B------:R-:W-:Y:S04]  /*04c0*/  LDSM.16.M88.4 R24, [R24] ;  /* 0x000000001818783b */ /* 0x000fe80000000200 */
[----:B------:R-:W0:Y:S04]  /*04d0*/  LDSM.16.M88.4 R8, [R11] ;  /* 0x000000000b08783b */ /* 0x000e280000000200 */
[----:B------:R-:W1:Y:S04]  /*04e0*/  LDSM.16.M88.4 R12, [R14] ;  /* 0x000000000e0c783b */ /* 0x000e680000000200 */
[----:B------:R-:W2:Y:S04]  /*04f0*/  LDSM.16.M88.4 R16, [R44] ;  /* 0x000000002c10783b */ /* 0x000ea80000000200 */
[----:B------:R-:W3:Y:S04]  /*0500*/  LDSM.16.M88.4 R4, [R4] ;  /* 0x000000000404783b */ /* 0x000ee80000000200 */
[----:B------:R-:W4:Y:S01]  /*0510*/  LDSM.16.M88.4 R20, [R20] ;  /* 0x000000001414783b */ /* 0x000f220000000200 */
[C---:B0-----:R-:W-:Y:S08]  /*0520*/  HMMA.16816.F16 R34, R24.reuse, R8, RZ ;  /* 0x000000081822723c */ /* 0x041ff000000008ff */
[C---:B------:R-:W-:Y:S08]  /*0530*/  HMMA.16816.F16 R38, R24.reuse, R10, RZ ;  /* 0x0000000a1826723c */ /* 0x040ff000000008ff */
[C---:B-1----:R-:W-:Y:S08]  /*0540*/  HMMA.16816.F16 R36, R24.reuse, R12, RZ ;  /* 0x0000000c1824723c */ /* 0x042ff000000008ff */
[----:B------:R-:W-:Y:S08]  /*0550*/  HMMA.16816.F16 R42, R24, R14, RZ ;  /* 0x0000000e182a723c */ /* 0x000ff000000008ff */
[C---:B--2---:R-:W-:Y:S08]  /*0560*/  HMMA.16816.F16 R40, R16.reuse, R8, RZ ;  /* 0x000000081028723c */ /* 0x044ff000000008ff */
[C---:B------:R-:W-:Y:S08]  /*0570*/  HMMA.16816.F16 R26, R16.reuse, R10, RZ ;  /* 0x0000000a101a723c */ /* 0x040ff000000008ff */
[C---:B------:R-:W-:Y:S08]  /*0580*/  HMMA.16816.F16 R24, R16.reuse, R12, RZ ;  /* 0x0000000c1018723c */ /* 0x040ff000000008ff */
[----:B------:R-:W-:Y:S08]  /*0590*/  HMMA.16816.F16 R46, R16, R14, RZ ;  /* 0x0000000e102e723c */ /* 0x000ff000000008ff */
[C---:B---3--:R-:W-:Y:S08]  /*05a0*/  HMMA.16816.F16 R44, R4.reuse, R8, RZ ;  /* 0x00000008042c723c */ /* 0x048ff000000008ff */
[C---:B------:R-:W-:Y:S08]  /*05b0*/  HMMA.16816.F16 R18, R4.reuse, R10, RZ ;  /* 0x0000000a0412723c */ /* 0x040ff000000008ff */
[C---:B------:R-:W-:Y:S08]  /*05c0*/  HMMA.16816.F16 R16, R4.reuse, R12, RZ ;  /* 0x0000000c0410723c */ /* 0x040ff000000008ff */
[----:B------:R-:W-:Y:S01]  /*05d0*/  HMMA.16816.F16 R4, R4, R14, RZ ;  /* 0x0000000e0404723c */ /* 0x000fe200000008ff */
[----:B------:R-:W-:Y:S01]  /*05e0*/  SHF.R.U32.HI R6, RZ, 0x2, R33 ;  /* 0x00000002ff067819 */ /* 0x000fe20000011621 */
[----:B------:R-:W-:Y:S01]  /*05f0*/  VIADD R7, R31, 0x20 ;  /* 0x000000201f077836 */ /* 0x000fe20000000000 */
[----:B------:R-:W-:-:S05]  /*0600*/  LOP3.LUT R33, R33, 0x3, RZ, 0xc0, !PT ;  /* 0x0000000321217812 */ /* 0x000fca00078ec0ff */
[C---:B----4-:R-:W-:Y:S01]  /*0610*/  HMMA.16816.F16 R8, R20.reuse, R8, RZ ;  /* 0x000000081408723c */ /* 0x050fe200000008ff */
[----:B------:R-:W-:Y:S02]  /*0620*/  IMAD R6, R6, 0x20, R33 ;  /* 0x0000002006067824 */ /* 0x000fe400078e0221 */
[C---:B------:R-:W-:Y:S02]  /*0630*/  VIADD R33, R31.reuse, 0x800 ;  /* 0x000008001f217836 */ /* 0x040fe40000000000 */
[C---:B------:R-:W-:Y:S01]  /*0640*/  IMAD.U32 R32, R6.reuse, 0x4, R31 ;  /* 0x0000000406207824 */ /* 0x040fe200078e001f */
[----:B------:R-:W-:Y:S01]  /*0650*/  BAR.SYNC.DEFER_BLOCKING 0x0 ;  /* 0x0000000000007b1d */ /* 0x000fe20000010000 */
[C---:B------:R-:W-:Y:S01]  /*0660*/  IMAD.U32 R7, R6.reuse, 0x4, R7 ;  /* 0x0000000406077824 */ /* 0x040fe200078e0007 */
[----:B------:R-:W-:Y:S01]  /*0670*/  HMMA.16816.F16 R10, R20, R10, RZ ;  /* 0x0000000a140a723c */ /* 0x000fe200000008ff */
[----:B------:R-:W-:Y:S02]  /*0680*/  IMAD.U32 R33, R6, 0x4, R33 ;  /* 0x0000000406217824 */ /* 0x000fe400078e0021 */
[----:B------:R-:W-:-:S02]  /*0690*/  VIADD R31, R31, 0x1820 ;  /* 0x000018201f1f7836 */ /* 0x000fc40000000000 */
[C---:B------:R-:W-:Y:S02]  /*06a0*/  IMAD.U32 R49, R6.reuse, 0x4, R49 ;  /* 0x0000000406317824 */ /* 0x040fe400078e0031 */
[C---:B------:R-:W-:Y:S01]  /*06b0*/  IMAD.U32 R51, R6.reuse, 0x4, R51 ;  /* 0x0000000406337824 */ /* 0x040fe200078e0033 */
[C---:B------:R-:W-:Y:S01]  /*06c0*/  HMMA.16816.F16 R12, R20.reuse, R12, RZ ;  /* 0x0000000c140c723c */ /* 0x040fe200000008ff */
[C---:B------:R-:W-:Y:S02]  /*06d0*/  IMAD.U32 R53, R6.reuse, 0x4, R53 ;  /* 0x0000000406357824 */ /* 0x040fe400078e0035 */
[C---:B------:R-:W-:Y:S02]  /*06e0*/  IMAD.U32 R55, R6.reuse, 0x4, R55 ;  /* 0x0000000406377824 */ /* 0x040fe400078e0037 */
[----:B------:R-:W-:Y:S02]  /*06f0*/  IMAD.U32 R31, R6, 0x4, R31 ;  /* 0x00000004061f7824 */ /* 0x000fe400078e001f */
[----:B------:R-:W-:Y:S01]  /*0700*/  IMAD.SHL.U32 R6, R3, 0x800, RZ ;  /* 0x0000080003067824 */ /* 0x000fe200078e00ff */
[----:B------:R-:W-:Y:S01]  /*0710*/  HMMA.16816.F16 R14, R20, R14, RZ ;  /* 0x0000000e140e723c */ /* 0x000fe200000008ff */
[----:B------:R-:W-:Y:S01]  /*0720*/  IMAD.SHL.U32 R21, R50, 0x2, RZ ;  /* 0x0000000232157824 */ /* 0x000fe200078e00ff */
[----:B------:R-:W-:Y:S04]  /*0730*/  STS [R32], R34 ;  /* 0x0000002220007388 */ /* 0x000fe80000000800 */
[----:B------:R-:W-:Y:S01]  /*0740*/  LOP3.LUT R20, R6, R21, RZ, 0xfc, !PT ;  /* 0x0000001506147212 */ /* 0x000fe200078efcff */
[----:B------:R-:W-:Y:S04]  /*0750*/  STS [R32+0x400], R35 ;  /* 0x0004002320007388 */ /* 0x000fe80000000800 */
[----:B------:R-:W-:Y:S04]  /*0760*/  STS [R32+0x10], R38 ;  /* 0x0000102620007388 */ /* 0x000fe80000000800 */
[----:B------:R-:W-:Y:S04]  /*0770*/  STS [R32+0x410], R39 ;  /* 0x0004102720007388 */ /* 0x000fe80000000800 */
[----:B------:R-:W-:Y:S04]  /*0780*/  STS [R7], R36 ;  /* 0x0000002407007388 */ /* 0x000fe80000000800 */
        /* <DEDUP_REMOVED lines=15> */
[----:B------:R0:W-:Y:S04]  /*0880*/  STS [R53], R16 ;  /* 0x0000001035007388 */ /* 0x0001e80000000800 */
[----:B------:R-:W-:Y:S04]  /*0890*/  STS [R53+0x400], R17 ;  /* 0x0004001135007388 */ /* 0x000fe80000000800 */
[----:B------:R1:W-:Y:S01]  /*08a0*/  STS [R53+0x10], R4 ;  /* 0x0000100435007388 */ /* 0x0003e20000000800 */
[----:B0-----:R-:W-:-:S03]  /*08b0*/  IMAD R16, R20, 0x2, R28 ;  /* 0x0000000214107824 */ /* 0x001fc600078e021c */
[----:B------:R0:W-:Y:S04]  /*08c0*/  STS [R53+0x410], R5 ;  /* 0x0004100535007388 */ /* 0x0001e80000000800 */
[----:B------:R-:W-:Y:S01]  /*08d0*/  STS [R55], R8 ;  /* 0x0000000837007388 */ /* 0x000fe20000000800 */
[----:B-1----:R-:W-:-:S03]  /*08e0*/  VIADD R4, R30, 0x4c00 ;  /* 0x00004c001e047836 */ /* 0x002fc60000000000 */
[----:B------:R-:W-:Y:S01]  /*08f0*/  STS [R55+0x400], R9 ;  /* 0x0004000937007388 */ /* 0x000fe20000000800 */
[----:B0-----:R-:W-:Y:S01]  /*0900*/  IMAD.SHL.U32 R5, R3, 0x40, RZ ;  /* 0x0000004003057824 */ /* 0x001fe200078e00ff */
[----:B------:R-:W-:Y:S02]  /*0910*/  LEA R17, R29, R4, 0x18 ;  /* 0x000000041d117211 */ /* 0x000fe400078ec0ff */
[----:B------:R-:W-:Y:S01]  /*0920*/  STS [R55+0x10], R10 ;  /* 0x0000100a37007388 */ /* 0x000fe20000000800 */
[----:B------:R-:W-:-:S03]  /*0930*/  IMAD.IADD R4, R20, 0x1, R5 ;  /* 0x0000000114047824 */ /* 0x000fc600078e0205 */
[----:B------:R-:W-:Y:S01]  /*0940*/  STS [R55+0x410], R11 ;  /* 0x0004100b37007388 */ /* 0x000fe20000000800 */
[----:B------:R-:W-:-:S03]  /*0950*/  IMAD R19, R4, 0x2, R17 ;  /* 0x0000000204137824 */ /* 0x000fc600078e0211 */
[----:B------:R-:W-:Y:S04]  /*0960*/  STS [R31], R12 ;  /* 0x0000000c1f007388 */ /* 0x000fe80000000800 */
[----:B------:R-:W-:Y:S04]  /*0970*/  STS [R31+0x400], R13 ;  /* 0x0004000d1f007388 */ /* 0x000fe80000000800 */
[----:B------:R-:W-:Y:S04]  /*0980*/  STS [R31+0x10], R14 ;  /* 0x0000100e1f007388 */ /* 0x000fe80000000800 */
[----:B------:R-:W-:Y:S01]  /*0990*/  STS [R31+0x410], R15 ;  /* 0x0004100f1f007388 */ /* 0x000fe20000000800 */
[----:B------:R-:W-:Y:S06]  /*09a0*/  BAR.SYNC.DEFER_BLOCKING 0x0 ;  /* 0x0000000000007b1d */ /* 0x000fec0000010000 */
[----:B------:R-:W0:Y:S04]  /*09b0*/  LDS R6, [R16] ;  /* 0x0000000010067984 */ /* 0x000e280000000800 */
[----:B0-----:R-:W-:Y:S04]  /*09c0*/  STS [R19], R6 ;  /* 0x0000000613007388 */ /* 0x001fe80000000800 */
[----:B------:R-:W0:Y:S04]  /*09d0*/  LDS R4, [R16+0x80] ;  /* 0x0000800010047984 */ /* 0x000e280000000800 */
[----:B0-----:R-:W-:Y:S04]  /*09e0*/  STS [R19+0x84], R4 ;  /* 0x0000840413007388 */ /* 0x001fe80000000800 */
        /* <DEDUP_REMOVED lines=21> */
[----:B0-----:R0:W-:Y:S04]  /*0b40*/  STS [R19+0x630], R6 ;  /* 0x0006300613007388 */ /* 0x0011e80000000800 */
[----:B------:R-:W1:Y:S01]  /*0b50*/  LDS R4, [R16+0x680] ;  /* 0x0006800010047984 */ /* 0x000e620000000800 */
[----:B0-----:R-:W0:Y:S02]  /*0b60*/  LDC.64 R6, c[0x0][0x390] ;  /* 0x0000e400ff067b82 */ /* 0x001e240000000a00 */
[----:B0-----:R-:W-:-:S05]  /*0b70*/  @!P0 IMAD.WIDE.U32 R6, R21, 0x2, R6 ;  /* 0x0000000215068825 */ /* 0x001fca00078e0006 */
[----:B------:R0:W2:Y:S04]  /*0b80*/  @!P0 LDG.E.CONSTANT R24, desc[UR4][R6.64] ;  /* 0x0000000406188981 */ /* 0x0000a8000c1e9900 */
[----:B-1----:R-:W-:Y:S04]  /*0b90*/  STS [R19+0x6b4], R4 ;  /* 0x0006b40413007388 */ /* 0x002fe80000000800 */
[----:B------:R-:W1:Y:S04]  /*0ba0*/  LDS R8, [R16+0x700] ;  /* 0x0007000010087984 */ /* 0x000e680000000800 */
[----:B-1----:R1:W-:Y:S04]  /*0bb0*/  STS [R19+0x738], R8 ;  /* 0x0007380813007388 */ /* 0x0023e80000000800 */
[----:B------:R-:W3:Y:S01]  /*0bc0*/  LDS R10, [R16+0x780] ;  /* 0x00078000100a7984 */ /* 0x000ee20000000800 */
[----:B-1----:R-:W1:Y:S02]  /*0bd0*/  LDC.64 R8, c[0x0][0x398] ;  /* 0x0000e600ff087b82 */ /* 0x002e640000000a00 */
[----:B-1----:R-:W-:-:S05]  /*0be0*/  @!P0 IMAD.WIDE.U32 R8, R21, 0x2, R8 ;  /* 0x0000000215088825 */ /* 0x002fca00078e0008 */
[----:B------:R1:W4:Y:S04]  /*0bf0*/  @!P0 LDG.E.CONSTANT R26, desc[UR4][R8.64] ;  /* 0x00000004081a8981 */ /* 0x000328000c1e9900 */
[----:B---3--:R-:W-:Y:S04]  /*0c00*/  STS [R19+0x7bc], R10 ;  /* 0x0007bc0a13007388 */ /* 0x008fe80000000800 */
[----:B------:R-:W3:Y:S04]  /*0c10*/  LDS R12, [R16+0x800] ;  /* 0x00080000100c7984 */ /* 0x000ee80000000800 */
        /* <DEDUP_REMOVED lines=25> */
[----:B0-----:R-:W0:Y:S04]  /*0db0*/  LDS R6, [R16+0xe80] ;  /* 0x000e800010067984 */ /* 0x001e280000000800 */
[----:B0-----:R-:W-:Y:S04]  /*0dc0*/  STS [R19+0xef4], R6 ;  /* 0x000ef40613007388 */ /* 0x001fe80000000800 */
[----:B------:R-:W0:Y:S01]  /*0dd0*/  LDS R4, [R16+0xf00] ;  /* 0x000f000010047984 */ /* 0x000e220000000800 */
[----:B-1----:R-:W-:-:S02]  /*0de0*/  @!P0 VIADD R8, R30, 0x8e00 ;  /* 0x00008e001e088836 */ /* 0x002fc40000000000 */
[----:B------:R-:W-:Y:S02]  /*0df0*/  @!P0 VIADD R30, R30, 0x8e80 ;  /* 0x00008e801e1e8836 */ /* 0x000fe40000000000 */
[----:B------:R-:W-:Y:S01]  /*0e00*/  IMAD.IADD R7, R3, 0x1, R50 ;  /* 0x0000000103077824 */ /* 0x000fe200078e0232 */
[C---:B------:R-:W-:Y:S01]  /*0e10*/  @!P0 LEA R3, R29.reuse, R8, 0x18 ;  /* 0x000000081d038211 */ /* 0x040fe200078ec0ff */
[----:B0-----:R-:W-:Y:S04]  /*0e20*/  STS [R19+0xf78], R4 ;  /* 0x000f780413007388 */ /* 0x001fe80000000800 */
[----:B------:R-:W0:Y:S01]  /*0e30*/  LDS R22, [R16+0xf80] ;  /* 0x000f800010167984 */ /* 0x000e220000000800 */
[----:B------:R-:W-:Y:S01]  /*0e40*/  @!P0 LEA R29, R29, R30, 0x18 ;  /* 0x0000001e1d1d8211 */ /* 0x000fe200078ec0ff */
[----:B------:R-:W-:-:S04]  /*0e50*/  @!P0 IMAD.IADD R3, R0, 0x1, R3 ;  /* 0x0000000100038824 */ /* 0x000fc800078e0203 */
[----:B------:R-:W-:Y:S02]  /*0e60*/  @!P0 IMAD.IADD R29, R0, 0x1, R29 ;  /* 0x00000001001d8824 */ /* 0x000fe400078e021d */
[----:B------:R-:W-:-:S04]  /*0e70*/  IMAD R20, R7, 0x40, R20 ;  /* 0x0000004007147824 */ /* 0x000fc800078e0214 */
[----:B------:R-:W-:Y:S01]  /*0e80*/  IMAD R0, R20, 0x2, R17 ;  /* 0x0000000214007824 */ /* 0x000fe200078e0211 */
[----:B0-----:R-:W-:Y:S04]  /*0e90*/  STS [R19+0xffc], R22 ;  /* 0x000ffc1613007388 */ /* 0x001fe80000000800 */
[----:B--2---:R-:W-:Y:S04]  /*0ea0*/  @!P0 STS [R3], R24 ;  /* 0x0000001803008388 */ /* 0x004fe80000000800 */
[----:B----4-:R-:W-:Y:S01]  /*0eb0*/  @!P0 STS [R29], R26 ;  /* 0x0000001a1d008388 */ /* 0x010fe20000000800 */
[----:B------:R-:W-:Y:S06]  /*0ec0*/  BAR.SYNC.DEFER_BLOCKING 0x0 ;  /* 0x0000000000007b1d */ /* 0x000fec0000010000 */
[----:B------:R-:W-:Y:S04]  /*0ed0*/  LDS R7, [R0] ;  /* 0x0000000000077984 */ /* 0x000fe80000000800 */
[----:B------:R-:W-:Y:S04]  /*0ee0*/  LDS.128 R12, [R28+0x8e00] ;  /* 0x008e00001c0c7984 */ /* 0x000fe80000000c00 */
[----:B------:R-:W0:Y:S04]  /*0ef0*/  LDS.128 R8, [R28+0x8e80] ;  /* 0x008e80001c087984 */ /* 0x000e280000000c00 */
[----:B------:R-:W1:Y:S04]  /*0f00*/  LDS R6, [R0+0x4] ;  /* 0x0000040000067984 */ /* 0x000e680000000800 */
[----:B------:R-:W-:Y:S04]  /*0f10*/  LDS R23, [R0+0x10] ;  /* 0x0000100000177984 */ /* 0x000fe80000000800 */
[----:B------:R-:W-:Y:S04]  /*0f20*/  LDS R25, [R0+0x18] ;  /* 0x0000180000197984 */ /* 0x000fe80000000800 */
[----:B------:R-:W-:Y:S04]  /*0f30*/  LDS R29, [R0+0x20] ;  /* 0x00002000001d7984 */ /* 0x000fe80000000800 */
[----:B------:R-:W-:Y:S04]  /*0f40*/  LDS R47, [R0+0x38] ;  /* 0x00003800002f7984 */ /* 0x000fe80000000800 */
[----:B------:R-:W-:Y:S04]  /*0f50*/  LDS R64, [R0+0x5c] ;  /* 0x00005c0000407984 */ /* 0x000fe80000000800 */
[----:B------:R-:W-:Y:S01]  /*0f60*/  LDS R65, [R0+0x60] ;  /* 0x0000600000417984 */ /* 0x000fe20000000800 */
[----:B0-----:R-:W-:-:S03]  /*0f70*/  HFMA2 R4, R7, R12, R8 ;  /* 0x0000000c07047231 */ /* 0x001fc60000000008 */
[----:B------:R-:W-:Y:S02]  /*0f80*/  LDS R12, [R0+0xc] ;  /* 0x00000c00000c7984 */ /* 0x000fe40000000800 */
[----:B------:R-:W-:-:S04]  /*0f90*/  PRMT R51, R4, 0x7632, R51 ;  /* 0x0000763204337816 */ /* 0x000fc80000000033 */
[----:B------:R-:W-:-:S05]  /*0fa0*/  PRMT R7, R4, 0x5410, R51 ;  /* 0x0000541004077816 */ /* 0x000fca0000000033 */
[----:B------:R-:W-:-:S05]  /*0fb0*/  HSETP2.GEU.AND P0, P1, R7, RZ.H0_H0, PT ;  /* 0x200000ff07007234 */ /* 0x000fca000390e000 */
[----:B------:R-:W-:Y:S02]  /*0fc0*/  SEL R4, R4, RZ, P0 ;  /* 0x000000ff04047207 */ /* 0x000fe40000000000 */
[----:B------:R-:W-:-:S04]  /*0fd0*/  SEL R51, R51, RZ, P1 ;  /* 0x000000ff33337207 */ /* 0x000fc80000800000 */
[----:B------:R-:W-:-:S06]  /*0fe0*/  PRMT R3, R4, 0x5410, R51 ;  /* 0x0000541004037816 */ /* 0x000fcc0000000033 */
[----:B------:R-:W0:Y:S01]  /*0ff0*/  SHFL.BFLY PT, R3, R3, 0x1, 0x1f ;  /* 0x0c201f0003037f89 */ /* 0x000e2200000e0000 */
[----:B-1----:R-:W-:Y:S01]  /*1000*/  HFMA2 R9, R6, R13, R9 ;  /* 0x0000000d06097231 */ /* 0x002fe20000000009 */
[----:B------:R-:W-:-:S04]  /*1010*/  PRMT R6, R4, 0x5410, R51 ;  /* 0x0000541004067816 */ /* 0x000fc80000000033 */
[C---:B------:R-:W-:Y:S02]  /*1020*/  PRMT R55, R9.reuse, 0x7632, R55 ;  /* 0x0000763209377816 */ /* 0x040fe40000000037 */
[----:B0-----:R-:W-:Y:S02]  /*1030*/  HSETP2.GT.AND P0, P1, R6, R3, PT ;  /* 0x0000000306007234 */ /* 0x001fe40003904000 */
[----:B------:R-:W-:Y:S02]  /*1040*/  PRMT R6, R9, 0x7610, R6 ;  /* 0x0000761009067816 */ /* 0x000fe40000000006 */
[----:B------:R-:W-:Y:S02]  /*1050*/  LDS R9, [R0+0x8] ;  /* 0x0000080000097984 */ /* 0x000fe40000000800 */
[----:B------:R-:W-:-:S07]  /*1060*/  PRMT R7, R6, 0x5410, R55 ;  /* 0x0000541006077816 */ /* 0x000fce0000000037 */
[C---:B------:R-:W-:Y:S02]  /*1070*/  @!P1 PRMT R51, R3.reuse, 0x7632, R51 ;  /* 0x0000763203339816 */ /* 0x040fe40000000033 */
[----:B------:R-:W-:Y:S02]  /*1080*/  HSETP2.GEU.AND P1, P2, R7, RZ.H0_H0, PT ;  /* 0x200000ff07007234 */ /* 0x000fe40003a2e000 */
[----:B------:R-:W-:Y:S02]  /*1090*/  SEL R3, R3, R4, !P0 ;  /* 0x0000000403037207 */ /* 0x000fe40004000000 */
[----:B------:R-:W-:Y:S02]  /*10a0*/  PRMT R13, R13, 0x5410, R51 ;  /* 0x000054100d0d7816 */ /* 0x000fe40000000033 */
[----:B------:R-:W-:Y:S02]  /*10b0*/  SEL R6, R6, RZ, P1 ;  /* 0x000000ff06067207 */ /* 0x000fe40000800000 */
[----:B------:R-:W-:-:S02]  /*10c0*/  SEL R55, R55, RZ, P2 ;  /* 0x000000ff37377207 */ /* 0x000fc40001000000 */
[----:B------:R-:W-:Y:S02]  /*10d0*/  PRMT R4, R3, 0x7610, R13 ;  /* 0x0000761003047816 */ /* 0x000fe4000000000d */
[----:B------:R-:W-:-:S04]  /*10e0*/  PRMT R7, R6, 0x5410, R55 ;  /* 0x0000541006077816 */ /* 0x000fc80000000037 */
[----:B------:R-:W0:Y:S04]  /*10f0*/  SHFL.BFLY PT, R4, R4, 0x2, 0x1f ;  /* 0x0c401f0004047f89 */ /* 0x000e2800000e0000 */
[----:B------:R-:W1:Y:S01]  /*1100*/  SHFL.BFLY PT, R7, R7, 0x1, 0x1f ;  /* 0x0c201f0007077f89 */ /* 0x000e6200000e0000 */
[----:B------:R-:W-:Y:S02]  /*1110*/  PRMT R13, R3, 0x7610, R13 ;  /* 0x00007610030d7816 */ /* 0x000fe4000000000d */
[----:B------:R-:W-:Y:S01]  /*1120*/  PRMT R8, R6, 0x5410, R55 ;  /* 0x0000541006087816 */ /* 0x000fe20000000037 */
[----:B------:R-:W-:Y:S02]  /*1130*/  HFMA2 R11, R12, R15, R11 ;  /* 0x0000000f0c0b7231 */ /* 0x000fe4000000000b */
[----:B0-----:R-:W-:-:S02]  /*1140*/  HSETP2.GT.AND P0, P1, R13, R4, PT ;  /* 0x000000040d007234 */ /* 0x001fc40003904000 */
[----:B-1----:R-:W-:Y:S01]  /*1150*/  HSETP2.GT.AND P2, P3, R8, R7, PT ;  /* 0x0000000708007234 */ /* 0x002fe20003b44000 */
[----:B------:R-:W-:Y:S02]  /*1160*/  HFMA2 R8, R9, R14, R10 ;  /* 0x0000000e09087231 */ /* 0x000fe4000000000a */
[----:B------:R-:W-:Y:S01]  /*1170*/  SEL R3, R4, R3, !P0 ;  /* 0x0000000304037207 */ /* 0x000fe20004000000 */
[----:B------:R-:W-:Y:S02]  /*1180*/  LDS.128 R12, [R28+0x8e90] ;  /* 0x008e90001c0c7984 */ /* 0x000fe40000000c00 */
[----:B------:R-:W-:-:S05]  /*1190*/  PRMT R54, R8, 0x7632, R54 ;  /* 0x0000763208367816 */ /* 0x000fca0000000036 */
[----:B------:R-:W-:Y:S02]  /*11a0*/  @!P1 PRMT R51, R4, 0x7632, R51 ;  /* 0x0000763204339816 */ /* 0x000fe40000000033 */
[----:B------:R-:W-:Y:S02]  /*11b0*/  PRMT R4, R8, 0x5410, R54 ;  /* 0x0000541008047816 */ /* 0x000fe40000000036 */
[----:B------:R-:W-:Y:S02]  /*11c0*/  @!P3 PRMT R55, R7, 0x7632, R55 ;  /* 0x000076320737b816 */ /* 0x000fe40000000037 */
[----:B------:R-:W-:Y:S02]  /*11d0*/  PRMT R9, R11, 0x5410, R51 ;  /* 0x000054100b097816 */ /* 0x000fe40000000033 */
[----:B------:R-:W-:Y:S02]  /*11e0*/  SEL R6, R7, R6, !P2 ;  /* 0x0000000607067207 */ /* 0x000fe40005000000 */
[----:B------:R-:W-:-:S02]  /*11f0*/  PRMT R10, R10, 0x5410, R55 ;  /* 0x000054100a0a7816 */ /* 0x000fc40000000037 */
[----:B------:R-:W-:Y:S02]  /*1200*/  HSETP2.GEU.AND P0, P1, R4, RZ.H0_H0, PT ;  /* 0x200000ff04007234 */ /* 0x000fe4000390e000 */
[----:B------:R-:W-:Y:S02]  /*1210*/  PRMT R4, R3, 0x7610, R9 ;  /* 0x0000761003047816 */ /* 0x000fe40000000009 */
[----:B------:R-:W-:-:S04]  /*1220*/  PRMT R7, R6, 0x7610, R10 ;  /* 0x0000761006077816 */ /* 0x000fc8000000000a */
[----:B------:R-:W0:Y:S01]  /*1230*/  SHFL.BFLY PT, R4, R4, 0x4, 0x1f ;  /* 0x0c801f0004047f89 */ /* 0x000e2200000e0000 */
[----:B------:R-:W-:-:S03]  /*1240*/  SEL R17, R8, RZ, P0 ;  /* 0x000000ff08117207 */ /* 0x000fc60000000000 */
[----:B------:R-:W1:Y:S01]  /*1250*/  SHFL.BFLY PT, R7, R7, 0x2, 0x1f ;  /* 0x0c401f0007077f89 */ /* 0x000e6200000e0000 */
[----:B------:R-:W-:Y:S02]  /*1260*/  SEL R54, R54, RZ, P1 ;  /* 0x000000ff36367207 */ /* 0x000fe40000800000 */
[----:B------:R-:W-:Y:S02]  /*1270*/  PRMT R41, R11, 0x7632, R41 ;  /* 0x000076320b297816 */ /* 0x000fe40000000029 */
[----:B------:R-:W-:Y:S02]  /*1280*/  PRMT R8, R17, 0x5410, R54 ;  /* 0x0000541011087816 */ /* 0x000fe40000000036 */
[----:B------:R-:W-:-:S03]  /*1290*/  PRMT R11, R9, 0x5410, R41 ;  /* 0x00005410090b7816 */ /* 0x000fc60000000029 */
[----:B------:R2:W3:Y:S02]  /*12a0*/  SHFL.BFLY PT, R16, R8, 0x1, 0x1f ;  /* 0x0c201f0008107f89 */ /* 0x0004e400000e0000 */
[----:B------:R-:W-:-:S05]  /*12b0*/  HSETP2.GEU.AND P0, P1, R11, RZ.H0_H0, PT ;  /* 0x200000ff0b007234 */ /* 0x000fca000390e000 */
[----:B------:R-:W-:Y:S02]  /*12c0*/  SEL R18, R9, RZ, P0 ;  /* 0x000000ff09127207 */ /* 0x000fe40000000000 */
[----:B------:R-:W-:Y:S02]  /*12d0*/  PRMT R9, R3, 0x7610, R9 ;  /* 0x0000761003097816 */ /* 0x000fe40000000009 */
[----:B--2---:R-:W-:Y:S02]  /*12e0*/  PRMT R8, R6, 0x7610, R10 ;  /* 0x0000761006087816 */ /* 0x004fe4000000000a */
[----:B------:R-:W-:Y:S02]  /*12f0*/  SEL R41, R41, RZ, P1 ;  /* 0x000000ff29297207 */ /* 0x000fe40000800000 */
[----:B0-----:R-:W-:Y:S02]  /*1300*/  HSETP2.GT.AND P0, P1, R9, R4, PT ;  /* 0x0000000409007234 */ /* 0x001fe40003904000 */
[----:B-1----:R-:W-:-:S02]  /*1310*/  HSETP2.GT.AND P2, P3, R8, R7, PT ;  /* 0x0000000708007234 */ /* 0x002fc40003b44000 */
[----:B------:R-:W-:Y:S02]  /*1320*/  PRMT R19, R18, 0x5410, R41 ;  /* 0x0000541012137816 */ /* 0x000fe40000000029 */
[----:B------:R-:W-:-:S04]  /*1330*/  PRMT R9, R17, 0x5410, R54 ;  /* 0x0000541011097816 */ /* 0x000fc80000000036 */
[----:B------:R-:W0:Y:S01]  /*1340*/  SHFL.BFLY PT, R19, R19, 0x1, 0x1f ;  /* 0x0c201f0013137f89 */ /* 0x000e2200000e0000 */
[----:B---3--:R-:W-:Y:S02]  /*1350*/  HSETP2.GT.AND P4, P5, R9, R16, PT ;  /* 0x0000001009007234 */ /* 0x008fe40003d84000 */
[C---:B------:R-:W-:Y:S01]  /*1360*/  @!P1 PRMT R51, R4.reuse, 0x7632, R51 ;  /* 0x0000763204339816 */ /* 0x040fe20000000033 */
[----:B------:R-:W-:Y:S01]  /*1370*/  LDS.128 R8, [R28+0x8e10] ;  /* 0x008e10001c087984 */ /* 0x000fe20000000c00 */
[----:B------:R-:W-:Y:S02]  /*1380*/  @!P3 PRMT R55, R7, 0x7632, R55 ;  /* 0x000076320737b816 */ /* 0x000fe40000000037 */
[----:B------:R-:W-:Y:S02]  /*1390*/  SEL R3, R4, R3, !P0 ;  /* 0x0000000304037207 */ /* 0x000fe40004000000 */
[----:B------:R-:W-:-:S04]  /*13a0*/  PRMT R20, R51, 0x5410, R55 ;  /* 0x0000541033147816 */ /* 0x000fc80000000037 */
[----:B------:R-:W-:Y:S02]  /*13b0*/  PRMT R4, R3, 0x5410, R20 ;  /* 0x0000541003047816 */ /* 0x000fe40000000014 */
[C---:B------:R-:W-:Y:S02]  /*13c0*/  SEL R17, R16.reuse, R17, !P4 ;  /* 0x0000001110117207 */ /* 0x040fe40006000000 */
[----:B------:R-:W-:Y:S02]  /*13d0*/  @!P5 PRMT R54, R16, 0x7632, R54 ;  /* 0x000076321036d816 */ /* 0x000fe40000000036 */
[----:B------:R-:W-:Y:S01]  /*13e0*/  PRMT R16, R18, 0x5410, R41 ;  /* 0x0000541012107816 */ /* 0x000fe20000000029 */
[----:B------:R-:W1:Y:S01]  /*13f0*/  SHFL.BFLY PT, R4, R4, 0x8, 0x1f ;  /* 0x0d001f0004047f89 */ /* 0x000e6200000e0000 */
[----:B------:R-:W-:Y:S02]  /*1400*/  SEL R6, R7, R6, !P2 ;  /* 0x0000000607067207 */ /* 0x000fe40005000000 */
[----:B------:R-:W-:-:S02]  /*1410*/  PRMT R22, R54, 0x7610, R22 ;  /* 0x0000761036167816 */ /* 0x000fc40000000016 */
[----:B0-----:R-:W-:Y:S02]  /*1420*/  HSETP2.GT.AND P0, P1, R16, R19, PT ;  /* 0x0000001310007234 */ /* 0x001fe40003904000 */
[----:B------:R-:W-:Y:S02]  /*1430*/  PRMT R7, R6, 0x7610, R20 ;  /* 0x0000761006077816 */ /* 0x000fe40000000014 */
[----:B------:R-:W-:-:S04]  /*1440*/  PRMT R16, R17, 0x5410, R22 ;  /* 0x0000541011107816 */ /* 0x000fc80000000016 */
[----:B------:R-:W0:Y:S04]  /*1450*/  SHFL.BFLY PT, R7, R7, 0x4, 0x1f ;  /* 0x0c801f0007077f89 */ /* 0x000e2800000e0000 */
[----:B------:R-:W2:Y:S01]  /*1460*/  SHFL.BFLY PT, R16, R16, 0x2, 0x1f ;  /* 0x0c401f0010107f89 */ /* 0x000ea200000e0000 */
[C---:B------:R-:W-:Y:S02]  /*1470*/  @!P1 PRMT R41, R19.reuse, 0x7632, R41 ;  /* 0x0000763213299816 */ /* 0x040fe40000000029 */
[----:B------:R-:W-:Y:S02]  /*1480*/  SEL R18, R19, R18, !P0 ;  /* 0x0000001213127207 */ /* 0x000fe40004000000 */
[----:B------:R-:W-:Y:S02]  /*1490*/  PRMT R19, R3, 0x5410, R20 ;  /* 0x0000541003137816 */ /* 0x000fe40000000014 */
[----:B------:R-:W-:-:S03]  /*14a0*/  PRMT R24, R24, 0x5410, R41 ;  /* 0x0000541018187816 */ /* 0x000fc60000000029 */
[----:B-1----:R-:W-:Y:S02]  /*14b0*/  HSETP2.GT.AND P2, P3, R19, R4, PT ;  /* 0x0000000413007234 */ /* 0x002fe40003b44000 */
[----:B------:R-:W-:Y:S01]  /*14c0*/  PRMT R19, R18, 0x7610, R24 ;  /* 0x0000761012137816 */ /* 0x000fe20000000018 */
[----:B------:R-:W-:Y:S01]  /*14d0*/  HFMA2 R12, R23, R8, R12 ;  /* 0x00000008170c7231 */ /* 0x000fe2000000000c */
[----:B------:R-:W-:Y:S02]  /*14e0*/  PRMT R8, R6, 0x7610, R20 ;  /* 0x0000761006087816 */ /* 0x000fe40000000014 */
[----:B------:R-:W-:Y:S01]  /*14f0*/  SEL R60, R4, R3, !P2 ;  /* 0x00000003043c7207 */ /* 0x000fe20005000000 */
[----:B------:R1:W3:Y:S01]  /*1500*/  SHFL.BFLY PT, R21, R19, 0x2, 0x1f ;  /* 0x0c401f0013157f89 */ /* 0x0002e200000e0000 */
[----:B------:R-:W-:Y:S02]  /*1510*/  PRMT R32, R12, 0x7632, R32 ;  /* 0x000076320c207816 */ /* 0x000fe40000000020 */
[----:B0-----:R-:W-:Y:S01]  /*1520*/  HSETP2.GT.AND P4, P5, R8, R7, PT ;  /* 0x0000000708007234 */ /* 0x001fe20003d84000 */
[----:B------:R-:W-:Y:S01]  /*1530*/  LDS R20, [R0+0x14] ;  /* 0x0000140000147984 */ /* 0x000fe20000000800 */
[----:B-1----:R-:W-:-:S02]  /*1540*/  PRMT R19, R17, 0x5410, R22 ;  /* 0x0000541011137816 */ /* 0x002fc40000000016 */
[----:B------:R-:W-:-:S03]  /*1550*/  PRMT R8, R12, 0x7610, R8 ;  /* 0x000076100c087816 */ /* 0x000fc60000000008 */
[----:B--2---:R-:W-:Y:S02]  /*1560*/  HSETP2.GT.AND P1, P0, R19, R16, PT ;  /* 0x0000001013007234 */ /* 0x004fe40003824000 */
[----:B------:R-:W-:Y:S02]  /*1570*/  @!P3 PRMT R51, R4, 0x7632, R51 ;  /* 0x000076320433b816 */ /* 0x000fe40000000033 */
[----:B------:R-:W-:Y:S02]  /*1580*/  PRMT R3, R8, 0x5410, R32 ;  /* 0x0000541008037816 */ /* 0x000fe40000000020 */
[----:B------:R-:W-:Y:S02]  /*1590*/  PRMT R22, R22, 0x5410, R51 ;  /* 0x0000541016167816 */ /* 0x000fe40000000033 */
[----:B------:R-:W-:Y:S02]  /*15a0*/  SEL R12, R7, R6, !P4 ;  /* 0x00000006070c7207 */ /* 0x000fe40006000000 */
[----:B------:R-:W-:-:S02]  /*15b0*/  HSETP2.GEU.AND P3, P4, R3, RZ.H0_H0, PT ;  /* 0x200000ff03007234 */ /* 0x000fc40003c6e000 */
[----:B------:R-:W-:Y:S02]  /*15c0*/  PRMT R3, R60, 0x7610, R22 ;  /* 0x000076103c037816 */ /* 0x000fe40000000016 */
[----:B------:R-:W-:Y:S02]  /*15d0*/  @!P0 PRMT R54, R16, 0x7632, R54 ;  /* 0x0000763210368816 */ /* 0x000fe40000000036 */
[----:B------:R-:W-:Y:S02]  /*15e0*/  PRMT R4, R18, 0x7610, R24 ;  /* 0x0000761012047816 */ /* 0x000fe40000000018 */
[----:B------:R-:W-:Y:S02]  /*15f0*/  SEL R23, R8, RZ, P3 ;  /* 0x000000ff08177207 */ /* 0x000fe40001800000 */
[----:B------:R-:W-:Y:S01]  /*1600*/  SEL R32, R32, RZ, P4 ;  /* 0x000000ff20207207 */ /* 0x000fe20002000000 */
[----:B------:R-:W-:Y:S01]  /*1610*/  LDS R8, [R0+0x1c] ;  /* 0x00001c0000087984 */ /* 0x000fe20000000800 */
[----:B------:R-:W-:-:S02]  /*1620*/  @!P5 PRMT R55, R7, 0x7632, R55 ;  /* 0x000076320737d816 */ /* 0x000fc40000000037 */
[----:B------:R-:W-:Y:S01]  /*1630*/  SEL R16, R16, R17, !P1 ;  /* 0x0000001110107207 */ /* 0x000fe20004800000 */
[----:B------:R0:W1:Y:S01]  /*1640*/  SHFL.BFLY PT, R7, R3, 0x10, 0x1f ;  /* 0x0e001f0003077f89 */ /* 0x00006200000e0000 */
[----:B------:R-:W-:Y:S02]  /*1650*/  PRMT R26, R26, 0x5410, R54 ;  /* 0x000054101a1a7816 */ /* 0x000fe40000000036 */
[----:B---3--:R-:W-:Y:S02]  /*1660*/  HSETP2.GT.AND P2, P0, R4, R21, PT ;  /* 0x0000001504007234 */ /* 0x008fe40003844000 */
[----:B------:R-:W-:Y:S02]  /*1670*/  PRMT R4, R23, 0x5410, R32 ;  /* 0x0000541017047816 */ /* 0x000fe40000000020 */
[----:B0-----:R-:W-:Y:S02]  /*1680*/  PRMT R3, R16, 0x7610, R26 ;  /* 0x0000761010037816 */ /* 0x001fe4000000001a */
[----:B------:R-:W-:Y:S01]  /*1690*/  PRMT R24, R24, 0x5410, R55 ;  /* 0x0000541018187816 */ /* 0x000fe20000000037 */
[----:B------:R0:W2:Y:S04]  /*16a0*/  SHFL.BFLY PT, R6, R4, 0x1, 0x1f ;  /* 0x0c201f0004067f89 */ /* 0x0000a800000e0000 */
[----:B------:R3:W4:Y:S01]  /*16b0*/  SHFL.BFLY PT, R19, R3, 0x4, 0x1f ;  /* 0x0c801f0003137f89 */ /* 0x00072200000e0000 */
[----:B0-----:R-:W-:-:S02]  /*16c0*/  PRMT R4, R12, 0x7610, R24 ;  /* 0x000076100c047816 */ /* 0x001fc40000000018 */
[----:B------:R-:W-:-:S03]  /*16d0*/  @!P0 PRMT R41, R21, 0x7632, R41 ;  /* 0x0000763215298816 */ /* 0x000fc60000000029 */
[----:B------:R0:W5:Y:S01]  /*16e0*/  SHFL.BFLY PT, R17, R4, 0x8, 0x1f ;  /* 0x0d001f0004117f89 */ /* 0x00016200000e0000 */
[----:B------:R-:W-:Y:S02]  /*16f0*/  SEL R42, R21, R18, !P2 ;  /* 0x00000012152a7207 */ /* 0x000fe40005000000 */
[----:B------:R-:W-:Y:S02]  /*1700*/  PRMT R18, R18, 0x5410, R41 ;  /* 0x0000541012127816 */ /* 0x000fe40000000029 */
[----:B---3--:R-:W-:Y:S02]  /*1710*/  LEA R3, P2, R2, R5, 0x8 ;  /* 0x0000000502037211 */ /* 0x008fe400078440ff */
[----:B0-----:R-:W-:Y:S02]  /*1720*/  PRMT R4, R60, 0x7610, R22 ;  /* 0x000076103c047816 */ /* 0x001fe40000000016 */
[----:B------:R-:W-:Y:S02]  /*1730*/  PRMT R2, R42, 0x7610, R18 ;  /* 0x000076102a027816 */ /* 0x000fe40000000012 */
[----:B------:R-:W-:-:S02]  /*1740*/  PRMT R5, R23, 0x5410, R32 ;  /* 0x0000541017057816 */ /* 0x000fc40000000020 */
[----:B-1----:R-:W-:Y:S01]  /*1750*/  HSETP2.GT.AND P0, P1, R4, R7, PT ;  /* 0x0000000704007234 */ /* 0x002fe20003904000 */
[----:B------:R0:W1:Y:S01]  /*1760*/  SHFL.BFLY PT, R21, R2, 0x4, 0x1f ;  /* 0x0c801f0002157f89 */ /* 0x00006200000e0000 */
[----:B------:R-:W-:Y:S01]  /*1770*/  HFMA2 R4, R20, R9, R13 ;  /* 0x0000000914047231 */ /* 0x000fe2000000000d */
[----:B--2---:R-:W-:Y:S02]  /*1780*/  HSETP2.GT.AND P5, P6, R5, R6, PT ;  /* 0x0000000605007234 */ /* 0x004fe40003ea4000 */
[----:B0-----:R-:W-:Y:S02]  /*1790*/  PRMT R2, R16, 0x7610, R26 ;  /* 0x0000761010027816 */ /* 0x001fe4000000001a */
[----:B------:R-:W-:Y:S02]  /*17a0*/  PRMT R33, R4, 0x7632, R33 ;  /* 0x0000763204217816 */ /* 0x000fe40000000021 */
[----:B------:R-:W-:-:S04]  /*17b0*/  SEL R60, R7, R60, !P0 ;  /* 0x0000003c073c7207 */ /* 0x000fc80004000000 */
[----:B------:R-:W-:Y:S01]  /*17c0*/  @!P1 PRMT R51, R7, 0x7632, R51 ;  /* 0x0000763207339816 */ /* 0x000fe20000000033 */
[----:B------:R-:W-:Y:S01]  /*17d0*/  HFMA2 R5, R25, R10, R14 ;  /* 0x0000000a19057231 */ /* 0x000fe2000000000e */
[----:B----4-:R-:W-:Y:S01]  /*17e0*/  HSETP2.GT.AND P3, P4, R2, R19, PT ;  /* 0x0000001302007234 */ /* 0x010fe20003c64000 */
[----:B------:R-:W-:Y:S01]  /*17f0*/  HFMA2 R13, R8, R11, R15 ;  /* 0x0000000b080d7231 */ /* 0x000fe2000000000f */
[----:B------:R-:W-:Y:S01]  /*1800*/  PRMT R2, R12, 0x7610, R24 ;  /* 0x000076100c027816 */ /* 0x000fe20000000018 */
[----:B------:R-:W-:Y:S04]  /*1810*/  LDS.128 R8, [R28+0x8ea0] ;  /* 0x008ea0001c087984 */ /* 0x000fe80000000c00 */
[----:B-----5:R-:W-:Y:S01]  /*1820*/  HSETP2.GT.AND P0, P1, R2, R17, PT ;  /* 0x0000001102007234 */ /* 0x020fe20003904000 */
[----:B------:R-:W-:Y:S01]  /*1830*/  LDS R26, [R0+0x24] ;  /* 0x00002400001a7984 */ /* 0x000fe20000000800 */
[----:B------:R-:W-:-:S02]  /*1840*/  PRMT R2, R4, 0x5410, R33 ;  /* 0x0000541004027816 */ /* 0x000fc40000000021 */
[C---:B------:R-:W-:Y:S02]  /*1850*/  SEL R14, R6.reuse, R23, !P5 ;  /* 0x00000017060e7207 */ /* 0x040fe40006800000 */
[----:B------:R-:W-:Y:S02]  /*1860*/  @!P6 PRMT R32, R6, 0x7632, R32 ;  /* 0x000076320620e816 */ /* 0x000fe40000000020 */
[----:B------:R-:W-:Y:S02]  /*1870*/  HSETP2.GEU.AND P5, P6, R2, RZ.H0_H0, PT ;  /* 0x200000ff02007234 */ /* 0x000fe40003eae000 */
[----:B------:R-:W-:Y:S02]  /*1880*/  PRMT R2, R42, 0x7610, R18 ;  /* 0x000076102a027816 */ /* 0x000fe40000000012 */
[----:B------:R-:W-:Y:S02]  /*1890*/  PRMT R20, R5, 0x7632, R20 ;  /* 0x0000763205147816 */ /* 0x000fe40000000014 */
[----:B------:R-:W-:-:S02]  /*18a0*/  SEL R16, R19, R16, !P3 ;  /* 0x0000001013107207 */ /* 0x000fc40005800000 */
[----:B------:R-:W-:Y:S02]  /*18b0*/  @!P4 PRMT R54, R19, 0x7632, R54 ;  /* 0x000076321336c816 */ /* 0x000fe40000000036 */
[----:B-1----:R-:W-:Y:S02]  /*18c0*/  HSETP2.GT.AND P3, P4, R2, R21, PT ;  /* 0x0000001502007234 */ /* 0x002fe40003c64000 */
[----:B------:R-:W-:Y:S02]  /*18d0*/  PRMT R2, R5, 0x5410, R20 ;  /* 0x0000541005027816 */ /* 0x000fe40000000014 */
[----:B------:R-:W-:Y:S02]  /*18e0*/  PRMT R30, R30, 0x5410, R54 ;  /* 0x000054101e1e7816 */ /* 0x000fe40000000036 */
[----:B------:R-:W-:Y:S02]  /*18f0*/  SEL R46, R4, RZ, P5 ;  /* 0x000000ff042e7207 */ /* 0x000fe40002800000 */
[----:B------:R-:W-:-:S02]  /*1900*/  SEL R33, R33, RZ, P6 ;  /* 0x000000ff21217207 */ /* 0x000fc40003000000 */
[----:B------:R-:W-:Y:S02]  /*1910*/  HSETP2.GEU.AND P5, P6, R2, RZ.H0_H0, PT ;  /* 0x200000ff02007234 */ /* 0x000fe40003eae000 */
[----:B------:R-:W-:Y:S02]  /*1920*/  PRMT R2, R16, 0x7610, R30 ;  /* 0x0000761010027816 */ /* 0x000fe4000000001e */
[----:B------:R-:W-:Y:S02]  /*1930*/  PRMT R31, R31, 0x5410, R32 ;  /* 0x000054101f1f7816 */ /* 0x000fe40000000020 */
[C---:B------:R-:W-:Y:S01]  /*1940*/  PRMT R24, R13.reuse, 0x7632, R24 ;  /* 0x000076320d187816 */ /* 0x040fe20000000018 */
[----:B------:R0:W1:Y:S03]  /*1950*/  SHFL.BFLY PT, R15, R2, 0x8, 0x1f ;  /* 0x0d001f00020f7f89 */ /* 0x00006600000e0000 */
[----:B------:R-:W-:-:S02]  /*1960*/  PRMT R4, R13, 0x5410, R24 ;  /* 0x000054100d047816 */ /* 0x000fc40000000018 */
[----:B0-----:R-:W-:Y:S02]  /*1970*/  PRMT R2, R14, 0x7610, R31 ;  /* 0x000076100e027816 */ /* 0x001fe4000000001f */
[----:B------:R-:W-:Y:S02]  /*1980*/  SEL R25, R5, RZ, P5 ;  /* 0x000000ff05197207 */ /* 0x000fe40002800000 */
[----:B------:R-:W-:Y:S01]  /*1990*/  SEL R20, R20, RZ, P6 ;  /* 0x000000ff14147207 */ /* 0x000fe20003000000 */
[----:B------:R0:W-:Y:S01]  /*19a0*/  SHFL.BFLY PT, R19, R2, 0x2, 0x1f ;  /* 0x0c401f0002137f89 */ /* 0x0001e200000e0000 */
[----:B------:R-:W-:-:S03]  /*19b0*/  HSETP2.GEU.AND P5, P6, R4, RZ.H0_H0, PT ;  /* 0x200000ff04007234 */ /* 0x000fc60003eae000 */
[----:B------:R-:W2:Y:S01]  /*19c0*/  LDS.128 R4, [R28+0x8e20] ;  /* 0x008e20001c047984 */ /* 0x000ea20000000c00 */
[----:B0-----:R-:W-:-:S05]  /*19d0*/  PRMT R2, R46, 0x5410, R33 ;  /* 0x000054102e027816 */ /* 0x001fca0000000021 */
[----:B------:R0:W3:Y:S01]  /*19e0*/  SHFL.BFLY PT, R23, R2, 0x1, 0x1f ;  /* 0x0c201f0002177f89 */ /* 0x0000e200000e0000 */
[----:B------:R-:W-:Y:S02]  /*19f0*/  SEL R27, R13, RZ, P5 ;  /* 0x000000ff0d1b7207 */ /* 0x000fe40002800000 */
[----:B------:R-:W-:Y:S02]  /*1a00*/  SEL R24, R24, RZ, P6 ;  /* 0x000000ff18187207 */ /* 0x000fe40003000000 */
[----:B0-----:R-:W-:Y:S02]  /*1a10*/  PRMT R2, R25, 0x5410, R20 ;  /* 0x0000541019027816 */ /* 0x001fe40000000014 */
[C---:B------:R-:W-:Y:S02]  /*1a20*/  @!P4 PRMT R41, R21.reuse, 0x7632, R41 ;  /* 0x000076321529c816 */ /* 0x040fe40000000029 */
[----:B------:R-:W-:Y:S01]  /*1a30*/  SEL R42, R21, R42, !P3 ;  /* 0x0000002a152a7207 */ /* 0x000fe20005800000 */
[----:B------:R0:W4:Y:S01]  /*1a40*/  SHFL.BFLY PT, R18, R2, 0x1, 0x1f ;  /* 0x0c201f0002127f89 */ /* 0x00012200000e0000 */
[----:B------:R-:W-:-:S02]  /*1a50*/  PRMT R21, R27, 0x5410, R24 ;  /* 0x000054101b157816 */ /* 0x000fc40000000018 */
[----:B0-----:R-:W-:-:S03]  /*1a60*/  PRMT R2, R16, 0x7610, R30 ;  /* 0x0000761010027816 */ /* 0x001fc6000000001e */
[----:B------:R-:W0:Y:S02]  /*1a70*/  SHFL.BFLY PT, R22, R21, 0x1, 0x1f ;  /* 0x0c201f0015167f89 */ /* 0x000e2400000e0000 */
[----:B-1----:R-:W-:Y:S02]  /*1a80*/  HSETP2.GT.AND P4, P3, R2, R15, PT ;  /* 0x0000000f02007234 */ /* 0x002fe40003b84000 */
[----:B------:R-:W-:Y:S01]  /*1a90*/  PRMT R2, R14, 0x7610, R31 ;  /* 0x000076100e027816 */ /* 0x000fe2000000001f */
[----:B------:R-:W-:Y:S01]  /*1aa0*/  IMAD.X R30, RZ, RZ, RZ, P2 ;  /* 0x000000ffff1e7224 */ /* 0x000fe200010e06ff */
[----:B------:R-:W-:Y:S02]  /*1ab0*/  PRMT R20, R20, 0x5410, R41 ;  /* 0x0000541014147816 */ /* 0x000fe40000000029 */
[C---:B------:R-:W-:Y:S02]  /*1ac0*/  SEL R12, R17.reuse, R12, !P0 ;  /* 0x0000000c110c7207 */ /* 0x040fe40004000000 */
[----:B------:R-:W-:Y:S01]  /*1ad0*/  @!P1 PRMT R55, R17, 0x7632, R55 ;  /* 0x0000763211379816 */ /* 0x000fe20000000037 */
[----:B--2---:R-:W-:Y:S01]  /*1ae0*/  HFMA2 R8, R29, R4, R8 ;  /* 0x000000041d087231 */ /* 0x004fe20000000008 */
[----:B------:R-:W-:Y:S01]  /*1af0*/  HSETP2.GT.AND P2, P5, R2, R19, PT ;  /* 0x0000001302007234 */ /* 0x000fe20003d44000 */
[----:B------:R-:W-:Y:S01]  /*1b00*/  HFMA2 R9, R26, R5, R9 ;  /* 0x000000051a097231 */ /* 0x000fe20000000009 */
[C---:B------:R-:W-:Y:S01]  /*1b10*/  SEL R52, R15.reuse, R16, !P4 ;  /* 0x000000100f347207 */ /* 0x040fe20006000000 */
[----:B------:R-:W-:Y:S01]  /*1b20*/  LDS R31, [R0+0x28] ;  /* 0x00002800001f7984 */ /* 0x000fe20000000800 */
[----:B------:R-:W-:-:S02]  /*1b30*/  @!P3 PRMT R54, R15, 0x7632, R54 ;  /* 0x000076320f36b816 */ /* 0x000fc40000000036 */
[----:B------:R-:W-:Y:S02]  /*1b40*/  PRMT R16, R46, 0x5410, R33 ;  /* 0x000054102e107816 */ /* 0x000fe40000000021 */
[----:B------:R-:W-:Y:S02]  /*1b50*/  PRMT R15, R25, 0x5410, R20 ;  /* 0x00005410190f7816 */ /* 0x000fe40000000014 */
[----:B------:R-:W-:Y:S02]  /*1b60*/  LEA R2, P6, R3, UR6, 0x2 ;  /* 0x0000000603027c11 */ /* 0x000fe4000f8c10ff */
[----:B---3--:R-:W-:Y:S02]  /*1b70*/  HSETP2.GT.AND P0, P1, R16, R23, PT ;  /* 0x0000001710007234 */ /* 0x008fe40003904000 */
[----:B----4-:R-:W-:Y:S02]  /*1b80*/  HSETP2.GT.AND P3, P4, R15, R18, PT ;  /* 0x000000120f007234 */ /* 0x010fe40003c64000 */
[----:B------:R-:W-:-:S02]  /*1b90*/  PRMT R15, R27, 0x5410, R24 ;  /* 0x000054101b0f7816 */ /* 0x000fc40000000018 */
[----:B------:R-:W-:Y:S02]  /*1ba0*/  PRMT R13, R42, 0x7610, R20 ;  /* 0x000076102a0d7816 */ /* 0x000fe40000000014 */
[----:B------:R-:W-:Y:S02]  /*1bb0*/  LEA.HI.X R3, R3, UR7, R30, 0x2, P6 ;  /* 0x0000000703037c11 */ /* 0x000fe4000b0f141e */
[C---:B------:R-:W-:Y:S02]  /*1bc0*/  @!P5 PRMT R32, R19.reuse, 0x7632, R32 ;  /* 0x000076321320d816 */ /* 0x040fe40000000020 */
[----:B0-----:R-:W-:Y:S01]  /*1bd0*/  HSETP2.GT.AND P5, P6, R15, R22, PT ;  /* 0x000000160f007234 */ /* 0x001fe20003ea4000 */
[----:B------:R-:W0:Y:S01]  /*1be0*/  SHFL.BFLY PT, R13, R13, 0x8, 0x1f ;  /* 0x0d001f000d0d7f89 */ /* 0x000e2200000e0000 */
[C---:B------:R-:W-:Y:S02]  /*1bf0*/  SEL R14, R19.reuse, R14, !P2 ;  /* 0x0000000e130e7207 */ /* 0x040fe40005000000 */
[----:B------:R-:W-:-:S02]  /*1c00*/  PRMT R19, R19, 0x5410, R32 ;  /* 0x0000541013137816 */ /* 0x000fc40000000020 */
[C---:B------:R-:W-:Y:S02]  /*1c10*/  PRMT R21, R8.reuse, 0x7632, R21 ;  /* 0x0000763208157816 */ /* 0x040fe40000000015 */
[----:B------:R-:W-:Y:S02]  /*1c20*/  PRMT R5, R8, 0x7610, R5 ;  /* 0x0000761008057816 */ /* 0x000fe40000000005 */
[----:B------:R-:W-:Y:S02]  /*1c30*/  @!P1 PRMT R33, R23, 0x7632, R33 ;  /* 0x0000763217219816 */ /* 0x000fe40000000021 */
[----:B------:R-:W-:Y:S02]  /*1c40*/  PRMT R4, R14, 0x7610, R19 ;  /* 0x000076100e047816 */ /* 0x000fe40000000013 */
[----:B------:R-:W-:Y:S02]  /*1c50*/  PRMT R8, R5, 0x5410, R21 ;  /* 0x0000541005087816 */ /* 0x000fe40000000015 */
[----:B------:R-:W-:-:S02]  /*1c60*/  SEL R46, R23, R46, !P0 ;  /* 0x0000002e172e7207 */ /* 0x000fc40004000000 */
[C---:B------:R-:W-:Y:S02]  /*1c70*/  PRMT R23, R9.reuse, 0x5410, R33 ;  /* 0x0000541009177816 */ /* 0x040fe40000000021 */
[----:B------:R-:W-:Y:S02]  /*1c80*/  PRMT R26, R9, 0x7632, R26 ;  /* 0x00007632091a7816 */ /* 0x000fe4000000001a */
[--C-:B------:R-:W-:Y:S01]  /*1c90*/  PRMT R16, R42, 0x7610, R20.reuse ;  /* 0x000076102a107816 */ /* 0x100fe20000000014 */
[----:B------:R1:W2:Y:S01]  /*1ca0*/  SHFL.BFLY PT, R15, R4, 0x4, 0x1f ;  /* 0x0c801f00040f7f89 */ /* 0x0002a200000e0000 */
[----:B------:R-:W-:Y:S02]  /*1cb0*/  @!P4 PRMT R20, R18, 0x7632, R20 ;  /* 0x000076321214c816 */ /* 0x000fe40000000014 */
[C---:B------:R-:W-:Y:S02]  /*1cc0*/  SEL R27, R22.reuse, R27, !P5 ;  /* 0x0000001b161b7207 */ /* 0x040fe40006800000 */
[----:B------:R-:W-:-:S02]  /*1cd0*/  @!P6 PRMT R24, R22, 0x7632, R24 ;  /* 0x000076321618e816 */ /* 0x000fc40000000018 */
[----:B------:R-:W-:Y:S02]  /*1ce0*/  HSETP2.GEU.AND P4, P5, R8, RZ.H0_H0, PT ;  /* 0x200000ff08007234 */ /* 0x000fe40003d8e000 */
[----:B-1----:R-:W-:Y:S02]  /*1cf0*/  PRMT R4, R46, 0x7610, R23 ;  /* 0x000076102e047816 */ /* 0x002fe40000000017 */
[----:B------:R-:W-:Y:S02]  /*1d00*/  PRMT R8, R23, 0x5410, R26 ;  /* 0x0000541017087816 */ /* 0x000fe4000000001a */
[----:B------:R-:W-:Y:S01]  /*1d10*/  PRMT R30, R24, 0x7610, R30 ;  /* 0x00007610181e7816 */ /* 0x000fe2000000001e */
[----:B------:R1:W3:Y:S01]  /*1d20*/  SHFL.BFLY PT, R17, R4, 0x2, 0x1f ;  /* 0x0c401f0004117f89 */ /* 0x0002e200000e0000 */
[----:B------:R-:W-:Y:S02]  /*1d30*/  SEL R22, R5, RZ, P4 ;  /* 0x000000ff05167207 */ /* 0x000fe40002000000 */
[----:B------:R-:W-:-:S02]  /*1d40*/  HSETP2.GEU.AND P4, P6, R8, RZ.H0_H0, PT ;  /* 0x200000ff08007234 */ /* 0x000fc40003e8e000 */
[----:B------:R-:W-:Y:S02]  /*1d50*/  SEL R25, R18, R25, !P3 ;  /* 0x0000001912197207 */ /* 0x000fe40005800000 */
[----:B------:R-:W-:Y:S02]  /*1d60*/  PRMT R29, R20, 0x7610, R29 ;  /* 0x00007610141d7816 */ /* 0x000fe4000000001d */
[----:B------:R-:W-:Y:S02]  /*1d70*/  PRMT R8, R27, 0x5410, R30 ;  /* 0x000054101b087816 */ /* 0x000fe4000000001e */
[----:B------:R-:W-:Y:S02]  /*1d80*/  SEL R21, R21, RZ, P5 ;  /* 0x000000ff15157207 */ /* 0x000fe40002800000 */
[----:B-1----:R-:W-:Y:S01]  /*1d90*/  PRMT R4, R25, 0x5410, R29 ;  /* 0x0000541019047816 */ /* 0x002fe2000000001d */
[----:B------:R1:W-:Y:S01]  /*1da0*/  SHFL.BFLY PT, R18, R8, 0x2, 0x1f ;  /* 0x0c401f0008127f89 */ /* 0x0003e200000e0000 */
[----:B0-----:R-:W-:-:S02]  /*1db0*/  HSETP2.GT.AND P0, P2, R16, R13, PT ;  /* 0x0000000d10007234 */ /* 0x001fc40003a04000 */
[----:B------:R-:W-:Y:S01]  /*1dc0*/  PRMT R20, R20, 0x5410, R55 ;  /* 0x0000541014147816 */ /* 0x000fe20000000037 */
[----:B------:R0:W4:Y:S01]  /*1dd0*/  SHFL.BFLY PT, R16, R4, 0x2, 0x1f ;  /* 0x0c401f0004107f89 */ /* 0x00012200000e0000 */
[----:B-1----:R-:W-:Y:S02]  /*1de0*/  PRMT R8, R22, 0x5410, R21 ;  /* 0x0000541016087816 */ /* 0x002fe40000000015 */
[----:B0-----:R-:W-:-:S03]  /*1df0*/  PRMT R4, R14, 0x7610, R19 ;  /* 0x000076100e047816 */ /* 0x001fc60000000013 */
[----:B------:R0:W1:Y:S01]  /*1e00*/  SHFL.BFLY PT, R19, R8, 0x1, 0x1f ;  /* 0x0c201f0008137f89 */ /* 0x00006200000e0000 */
[----:B------:R-:W-:Y:S02]  /*1e10*/  PRMT R21, R21, 0x5410, R54 ;  /* 0x0000541015157816 */ /* 0x000fe40000000036 */
[----:B0-----:R-:W-:Y:S02]  /*1e20*/  PRMT R8, R12, 0x7610, R20 ;  /* 0x000076100c087816 */ /* 0x001fe40000000014 */
[----:B------:R-:W-:-:S03]  /*1e30*/  PRMT R5, R52, 0x7610, R21 ;  /* 0x0000761034057816 */ /* 0x000fc60000000015 */
[----:B------:R0:W5:Y:S01]  /*1e40*/  SHFL.BFLY PT, R9, R8, 0x10, 0x1f ;  /* 0x0e001f0008097f89 */ /* 0x00016200000e0000 */
[----:B--2---:R-:W-:Y:S02]  /*1e50*/  HSETP2.GT.AND P1, P3, R4, R15, PT ;  /* 0x0000000f04007234 */ /* 0x004fe40003b24000 */
[----:B------:R-:W-:Y:S02]  /*1e60*/  SEL R4, R23, RZ, P4 ;  /* 0x000000ff17047207 */ /* 0x000fe40002000000 */
[----:B0-----:R-:W-:Y:S02]  /*1e70*/  PRMT R8, R46, 0x7610, R23 ;  /* 0x000076102e087816 */ /* 0x001fe40000000017 */
[----:B------:R-:W-:Y:S01]  /*1e80*/  SEL R23, R26, RZ, P6 ;  /* 0x000000ff1a177207 */ /* 0x000fe20003000000 */
[----:B------:R-:W0:Y:S02]  /*1e90*/  SHFL.BFLY PT, R5, R5, 0x10, 0x1f ;  /* 0x0e001f0005057f89 */ /* 0x000e2400000e0000 */
[----:B---3--:R-:W-:-:S02]  /*1ea0*/  HSETP2.GT.AND P4, P5, R8, R17, PT ;  /* 0x0000001108007234 */ /* 0x008fc40003d84000 */
[----:B------:R-:W-:Y:S01]  /*1eb0*/  PRMT R8, R4, 0x5410, R23 ;  /* 0x0000541004087816 */ /* 0x000fe20000000017 */
[----:B------:R-:W-:Y:S01]  /*1ec0*/  LDS R26, [R0+0x2c] ;  /* 0x00002c00001a7984 */ /* 0x000fe20000000800 */
[C---:B------:R-:W-:Y:S02]  /*1ed0*/  SEL R42, R13.reuse, R42, !P0 ;  /* 0x0000002a0d2a7207 */ /* 0x040fe40004000000 */
[----:B------:R-:W-:Y:S02]  /*1ee0*/  @!P2 PRMT R41, R13, 0x7632, R41 ;  /* 0x000076320d29a816 */ /* 0x000fe40000000029 */
[----:B------:R-:W-:Y:S02]  /*1ef0*/  PRMT R13, R25, 0x5410, R29 ;  /* 0x00005410190d7816 */ /* 0x000fe4000000001d */
[----:B------:R2:W3:Y:S03]  /*1f00*/  SHFL.BFLY PT, R29, R8, 0x1, 0x1f ;  /* 0x0c201f00081d7f89 */ /* 0x0004e600000e0000 */
[----:B----4-:R-:W-:-:S02]  /*1f10*/  HSETP2.GT.AND P0, P2, R13, R16, PT ;  /* 0x000000100d007234 */ /* 0x010fc40003a04000 */
[----:B--2---:R-:W-:Y:S02]  /*1f20*/  PRMT R8, R22, 0x5410, R21 ;  /* 0x0000541016087816 */ /* 0x004fe40000000015 */
[----:B------:R-:W-:Y:S02]  /*1f30*/  @!P5 PRMT R33, R17, 0x7632, R33 ;  /* 0x000076321121d816 */ /* 0x000fe40000000021 */
[----:B------:R-:W-:Y:S02]  /*1f40*/  PRMT R13, R27, 0x5410, R30 ;  /* 0x000054101b0d7816 */ /* 0x000fe4000000001e */
[----:B-1----:R-:W-:Y:S02]  /*1f50*/  HSETP2.GT.AND P5, P6, R8, R19, PT ;  /* 0x0000001308007234 */ /* 0x002fe40003ea4000 */
[----:B------:R-:W-:Y:S02]  /*1f60*/  PRMT R8, R12, 0x7610, R20 ;  /* 0x000076100c087816 */ /* 0x000fe40000000014 */
[----:B------:R-:W-:-:S02]  /*1f70*/  SEL R14, R15, R14, !P1 ;  /* 0x0000000e0f0e7207 */ /* 0x000fc40004800000 */
[----:B------:R-:W-:Y:S02]  /*1f80*/  @!P3 PRMT R32, R15, 0x7632, R32 ;  /* 0x000076320f20b816 */ /* 0x000fe40000000020 */
[----:B------:R-:W-:Y:S02]  /*1f90*/  SEL R46, R17, R46, !P4 ;  /* 0x0000002e112e7207 */ /* 0x000fe40006000000 */
[----:B------:R-:W-:Y:S02]  /*1fa0*/  SEL R25, R16, R25, !P0 ;  /* 0x0000001910197207 */ /* 0x000fe40004000000 */
[----:B------:R-:W-:Y:S02]  /*1fb0*/  HSETP2.GT.AND P3, P4, R13, R18, PT ;  /* 0x000000120d007234 */ /* 0x000fe40003c64000 */
[----:B-----5:R-:W-:Y:S02]  /*1fc0*/  HSETP2.GT.AND P0, P1, R8, R9, PT ;  /* 0x0000000908007234 */ /* 0x020fe40003904000 */
[----:B------:R-:W-:-:S02]  /*1fd0*/  PRMT R8, R52, 0x7610, R21 ;  /* 0x0000761034087816 */ /* 0x000fc40000000015 */
[----:B------:R-:W-:Y:S02]  /*1fe0*/  PRMT R13, R13, 0x5410, R32 ;  /* 0x000054100d0d7816 */ /* 0x000fe40000000020 */
[----:B------:R-:W-:Y:S02]  /*1ff0*/  @!P2 PRMT R20, R16, 0x7632, R20 ;  /* 0x000076321014a816 */ /* 0x000fe40000000014 */
[----:B------:R-:W-:Y:S02]  /*2000*/  SEL R27, R18, R27, !P3 ;  /* 0x0000001b121b7207 */ /* 0x000fe40005800000 */
[----:B0-----:R-:W-:Y:S02]  /*2010*/  HSETP2.GT.AND P2, P3, R8, R5, PT ;  /* 0x0000000508007234 */ /* 0x001fe40003b44000 */
[----:B------:R-:W-:Y:S02]  /*2020*/  PRMT R8, R14, 0x7610, R13 ;  /* 0x000076100e087816 */ /* 0x000fe4000000000d */
[----:B------:R-:W-:-:S03]  /*2030*/  PRMT R21, R21, 0x5410, R33 ;  /* 0x0000541015157816 */ /* 0x000fc60000000021 */
[----:B------:R0:W1:Y:S01]  /*2040*/  SHFL.BFLY PT, R15, R8, 0x8, 0x1f ;  /* 0x0d001f00080f7f89 */ /* 0x00006200000e0000 */
[C---:B------:R-:W-:Y:S02]  /*2050*/  @!P6 PRMT R21, R19.reuse, 0x7632, R21 ;  /* 0x000076321315e816 */ /* 0x040fe40000000015 */
[----:B------:R-:W-:Y:S02]  /*2060*/  @!P4 PRMT R24, R18, 0x7632, R24 ;  /* 0x000076321218c816 */ /* 0x000fe40000000018 */
[----:B0-----:R-:W-:Y:S02]  /*2070*/  PRMT R8, R4, 0x5410, R23 ;  /* 0x0000541004087816 */ /* 0x001fe40000000017 */
[----:B------:R-:W-:-:S03]  /*2080*/  SEL R22, R19, R22, !P5 ;  /* 0x0000001613167207 */ /* 0x000fc60006800000 */
[----:B---3--:R-:W-:Y:S02]  /*2090*/  HSETP2.GT.AND P5, P4, R8, R29, PT ;  /* 0x0000001d08007234 */ /* 0x008fe40003ca4000 */
[----:B------:R-:W-:Y:S02]  /*20a0*/  PRMT R8, R46, 0x7610, R21 ;  /* 0x000076102e087816 */ /* 0x000fe40000000015 */
[----:B------:R-:W-:-:S03]  /*20b0*/  PRMT R30, R20, 0x7610, R30 ;  /* 0x00007610141e7816 */ /* 0x000fc6000000001e */
[----:B------:R0:W-:Y:S01]  /*20c0*/  SHFL.BFLY PT, R17, R8, 0x4, 0x1f ;  /* 0x0c801f0008117f89 */ /* 0x0001e200000e0000 */
[----:B------:R-:W-:Y:S02]  /*20d0*/  PRMT R35, R24, 0x7610, R35 ;  /* 0x0000761018237816 */ /* 0x000fe40000000023 */
[----:B0-----:R-:W-:Y:S02]  /*20e0*/  PRMT R8, R25, 0x5410, R30 ;  /* 0x0000541019087816 */ /* 0x001fe4000000001e */
[----:B------:R-:W-:-:S03]  /*20f0*/  PRMT R23, R23, 0x5410, R21 ;  /* 0x0000541017177816 */ /* 0x000fc60000000015 */
[----:B------:R0:W2:Y:S02]  /*2100*/  SHFL.BFLY PT, R16, R8, 0x4, 0x1f ;  /* 0x0c801f0008107f89 */ /* 0x0000a400000e0000 */
[----:B0-----:R-:W-:-:S05]  /*2110*/  PRMT R8, R27, 0x5410, R35 ;  /* 0x000054101b087816 */ /* 0x001fca0000000023 */
[----:B------:R0:W3:Y:S02]  /*2120*/  SHFL.BFLY PT, R18, R8, 0x4, 0x1f ;  /* 0x0c801f0008127f89 */ /* 0x0000e400000e0000 */
[----:B0-----:R-:W-:-:S05]  /*2130*/  PRMT R8, R22, 0x7610, R23 ;  /* 0x0000761016087816 */ /* 0x001fca0000000017 */
[----:B------:R0:W4:Y:S01]  /*2140*/  SHFL.BFLY PT, R19, R8, 0x2, 0x1f ;  /* 0x0c401f0008137f89 */ /* 0x00012200000e0000 */
[C---:B------:R-:W-:Y:S02]  /*2150*/  SEL R53, R9.reuse, R12, !P0 ;  /* 0x0000000c09357207 */ /* 0x040fe40004000000 */
[----:B------:R-:W-:Y:S02]  /*2160*/  @!P1 PRMT R55, R9, 0x7632, R55 ;  /* 0x0000763209379816 */ /* 0x000fe40000000037 */
[----:B0-----:R-:W-:-:S05]  /*2170*/  PRMT R8, R14, 0x7610, R13 ;  /* 0x000076100e087816 */ /* 0x001fca000000000d */
[----:B-1----:R-:W-:Y:S02]  /*2180*/  HSETP2.GT.AND P0, P1, R8, R15, PT ;  /* 0x0000000f08007234 */ /* 0x002fe40003904000 */
[C---:B------:R-:W-:Y:S02]  /*2190*/  @!P4 PRMT R23, R29.reuse, 0x7632, R23 ;  /* 0x000076321d17c816 */ /* 0x040fe40000000017 */
[----:B------:R-:W-:Y:S02]  /*21a0*/  PRMT R20, R20, 0x5410, R41 ;  /* 0x0000541014147816 */ /* 0x000fe40000000029 */
[----:B------:R-:W-:Y:S02]  /*21b0*/  SEL R4, R29, R4, !P5 ;  /* 0x000000041d047207 */ /* 0x000fe40006800000 */
[----:B------:R-:W-:Y:S02]  /*21c0*/  PRMT R24, R24, 0x5410, R23 ;  /* 0x0000541018187816 */ /* 0x000fe40000000017 */
[----:B------:R-:W-:-:S02]  /*21d0*/  PRMT R8, R42, 0x7610, R20 ;  /* 0x000076102a087816 */ /* 0x000fc40000000014 */
[----:B------:R-:W-:Y:S02]  /*21e0*/  PRMT R9, R25, 0x5410, R30 ;  /* 0x0000541019097816 */ /* 0x000fe4000000001e */
[C---:B------:R-:W-:Y:S02]  /*21f0*/  SEL R52, R5.reuse, R52, !P2 ;  /* 0x0000003405347207 */ /* 0x040fe40005000000 */
[----:B------:R-:W-:Y:S02]  /*2200*/  @!P3 PRMT R54, R5, 0x7632, R54 ;  /* 0x000076320536b816 */ /* 0x000fe40000000036 */
[----:B------:R-:W-:Y:S01]  /*2210*/  PRMT R5, R4, 0x7610, R24 ;  /* 0x0000761004057816 */ /* 0x000fe20000000018 */
[----:B------:R0:W1:Y:S01]  /*2220*/  SHFL.BFLY PT, R13, R8, 0x10, 0x1f ;  /* 0x0e001f00080d7f89 */ /* 0x00006200000e0000 */
[----:B------:R-:W-:Y:S02]  /*2230*/  @!P1 PRMT R32, R15, 0x7632, R32 ;  /* 0x000076320f209816 */ /* 0x000fe40000000020 */
[----:B--2---:R-:W-:-:S02]  /*2240*/  HSETP2.GT.AND P5, P1, R9, R16, PT ;  /* 0x0000001009007234 */ /* 0x004fc400039a4000 */
[----:B------:R-:W-:Y:S01]  /*2250*/  PRMT R9, R27, 0x5410, R35 ;  /* 0x000054101b097816 */ /* 0x000fe20000000023 */
[----:B------:R-:W2:Y:S01]  /*2260*/  SHFL.BFLY PT, R5, R5, 0x2, 0x1f ;  /* 0x0c401f0005057f89 */ /* 0x000ea200000e0000 */
[----:B------:R-:W-:Y:S02]  /*2270*/  SEL R34, R15, R14, !P0 ;  /* 0x0000000e0f227207 */ /* 0x000fe40004000000 */
[----:B0-----:R-:W-:Y:S01]  /*2280*/  PRMT R8, R46, 0x7610, R21 ;  /* 0x000076102e087816 */ /* 0x001fe20000000015 */
[----:B------:R-:W-:Y:S01]  /*2290*/  HFMA2 R43, R31, R6, R10 ;  /* 0x000000061f2b7231 */ /* 0x000fe2000000000a */
[----:B---3--:R-:W-:Y:S01]  /*22a0*/  HSETP2.GT.AND P0, P4, R9, R18, PT ;  /* 0x0000001209007234 */ /* 0x008fe20003c04000 */
[----:B------:R-:W-:Y:S02]  /*22b0*/  LDS R14, [R0+0x34] ;  /* 0x00003400000e7984 */ /* 0x000fe40000000800 */
[----:B------:R-:W-:Y:S02]  /*22c0*/  HSETP2.GT.AND P2, P3, R8, R17, PT ;  /* 0x0000001108007234 */ /* 0x000fe40003b44000 */
[----:B------:R-:W-:-:S03]  /*22d0*/  PRMT R8, R22, 0x7610, R23 ;  /* 0x0000761016087816 */ /* 0x000fc60000000017 */
[C---:B------:R-:W-:Y:S02]  /*22e0*/  SEL R46, R17.reuse, R46, !P2 ;  /* 0x0000002e112e7207 */ /* 0x040fe40005000000 */
[----:B----4-:R-:W-:Y:S02]  /*22f0*/  HSETP2.GT.AND P6, P2, R8, R19, PT ;  /* 0x0000001308007234 */ /* 0x010fe40003ac4000 */
[----:B------:R-:W-:Y:S02]  /*2300*/  PRMT R8, R42, 0x7610, R20 ;  /* 0x000076102a087816 */ /* 0x000fe40000000014 */
[----:B------:R-:W-:Y:S02]  /*2310*/  @!P4 PRMT R24, R18, 0x7632, R24 ;  /* 0x000076321218c816 */ /* 0x000fe40000000018 */
[----:B------:R-:W-:Y:S02]  /*2320*/  PRMT R36, R36, 0x5410, R32 ;  /* 0x0000541024247816 */ /* 0x000fe40000000020 */
[----:B------:R-:W-:-:S02]  /*2330*/  @!P3 PRMT R33, R17, 0x7632, R33 ;  /* 0x000076321121b816 */ /* 0x000fc40000000021 */
[----:B------:R-:W-:Y:S01]  /*2340*/  SEL R29, R16, R25, !P5 ;  /* 0x00000019101d7207 */ /* 0x000fe20006800000 */
[----:B------:R-:W-:Y:S01]  /*2350*/  LDS R17, [R0+0x30] ;  /* 0x0000300000117984 */ /* 0x000fe20000000800 */
[----:B------:R-:W-:Y:S02]  /*2360*/  PRMT R6, R4, 0x7610, R24 ;  /* 0x0000761004067816 */ /* 0x000fe40000000018 */
[----:B-1----:R-:W-:Y:S02]  /*2370*/  HSETP2.GT.AND P5, P3, R8, R13, PT ;  /* 0x0000000d08007234 */ /* 0x002fe40003ba4000 */
[----:B------:R-:W-:Y:S02]  /*2380*/  PRMT R8, R34, 0x7610, R36 ;  /* 0x0000761022087816 */ /* 0x000fe40000000024 */
[----:B------:R-:W-:Y:S02]  /*2390*/  @!P1 PRMT R20, R16, 0x7632, R20 ;  /* 0x0000763210149816 */ /* 0x000fe40000000014 */
[----:B------:R-:W-:-:S02]  /*23a0*/  SEL R12, R18, R27, !P0 ;  /* 0x0000001b120c7207 */ /* 0x000fc40004000000 */
[----:B--2---:R-:W-:Y:S02]  /*23b0*/  HSETP2.GT.AND P0, P1, R6, R5, PT ;  /* 0x0000000506007234 */ /* 0x004fe40003904000 */
[----:B------:R-:W-:Y:S01]  /*23c0*/  PRMT R38, R38, 0x5410, R33 ;  /* 0x0000541026267816 */ /* 0x000fe20000000021 */
[----:B------:R-:W-:Y:S01]  /*23d0*/  HFMA2 R16, R26, R7, R11 ;  /* 0x000000071a107231 */ /* 0x000fe2000000000b */
[C---:B------:R-:W-:Y:S02]  /*23e0*/  SEL R31, R19.reuse, R22, !P6 ;  /* 0x00000016131f7207 */ /* 0x040fe40007000000 */
[----:B------:R-:W-:Y:S02]  /*23f0*/  @!P2 PRMT R21, R19, 0x7632, R21 ;  /* 0x000076321315a816 */ /* 0x000fe40000000015 */
[----:B------:R-:W0:Y:S01]  /*2400*/  SHFL.BFLY PT, R19, R8, 0x10, 0x1f ;  /* 0x0e001f0008137f89 */ /* 0x000e2200000e0000 */
[----:B------:R-:W-:Y:S02]  /*2410*/  PRMT R15, R46, 0x7610, R38 ;  /* 0x000076102e0f7816 */ /* 0x000fe40000000026 */
[----:B------:R-:W-:Y:S01]  /*2420*/  PRMT R37, R37, 0x5410, R20 ;  /* 0x0000541025257816 */ /* 0x000fe20000000014 */
[----:B------:R-:W-:Y:S01]  /*2430*/  LDS.128 R8, [R28+0x8eb0] ;  /* 0x008eb0001c087984 */ /* 0x000fe20000000c00 */
[----:B------:R-:W-:-:S02]  /*2440*/  PRMT R22, R43, 0x7632, R22 ;  /* 0x000076322b167816 */ /* 0x000fc40000000016 */
[C---:B------:R-:W-:Y:S01]  /*2450*/  PRMT R25, R16.reuse, 0x7632, R25 ;  /* 0x0000763210197816 */ /* 0x040fe20000000019 */
[----:B------:R1:W2:Y:S01]  /*2460*/  SHFL.BFLY PT, R27, R15, 0x8, 0x1f ;  /* 0x0d001f000f1b7f89 */ /* 0x0002a200000e0000 */
[----:B------:R-:W-:Y:S02]  /*2470*/  PRMT R6, R43, 0x5410, R22 ;  /* 0x000054102b067816 */ /* 0x000fe40000000016 */
[----:B------:R-:W-:Y:S02]  /*2480*/  PRMT R7, R16, 0x5410, R25 ;  /* 0x0000541010077816 */ /* 0x000fe40000000019 */
[----:B------:R-:W-:Y:S02]  /*2490*/  PRMT R39, R21, 0x7610, R39 ;  /* 0x0000761015277816 */ /* 0x000fe40000000027 */
[----:B-1----:R-:W-:Y:S02]  /*24a0*/  PRMT R15, R29, 0x7610, R37 ;  /* 0x000076101d0f7816 */ /* 0x002fe40000000025 */
[----:B------:R-:W-:-:S02]  /*24b0*/  @!P1 PRMT R23, R5, 0x7632, R23 ;  /* 0x0000763205179816 */ /* 0x000fc40000000017 */
[----:B------:R-:W-:Y:S01]  /*24c0*/  SEL R35, R5, R4, !P0 ;  /* 0x0000000405237207 */ /* 0x000fe20004000000 */
[----:B------:R1:W-:Y:S01]  /*24d0*/  SHFL.BFLY PT, R18, R15, 0x8, 0x1f ;  /* 0x0d001f000f127f89 */ /* 0x0003e200000e0000 */
[----:B------:R-:W-:Y:S02]  /*24e0*/  HSETP2.GEU.AND P0, P1, R6, RZ.H0_H0, PT ;  /* 0x200000ff06007234 */ /* 0x000fe4000390e000 */
[----:B------:R-:W-:Y:S02]  /*24f0*/  HSETP2.GEU.AND P2, P4, R7, RZ.H0_H0, PT ;  /* 0x200000ff07007234 */ /* 0x000fe40003c4e000 */
[----:B------:R-:W-:Y:S01]  /*2500*/  LDS.128 R4, [R28+0x8e30] ;  /* 0x008e30001c047984 */ /* 0x000fe20000000c00 */
[----:B------:R-:W-:Y:S02]  /*2510*/  PRMT R40, R23, 0x7610, R40 ;  /* 0x0000761017287816 */ /* 0x000fe40000000028 */
[----:B-1----:R-:W-:Y:S02]  /*2520*/  PRMT R15, R31, 0x5410, R39 ;  /* 0x000054101f0f7816 */ /* 0x002fe40000000027 */
[----:B------:R-:W-:-:S02]  /*2530*/  PRMT R30, R35, 0x5410, R40 ;  /* 0x00005410231e7816 */ /* 0x000fc40000000028 */
[----:B------:R-:W-:Y:S01]  /*2540*/  PRMT R36, R34, 0x7610, R36 ;  /* 0x0000761022247816 */ /* 0x000fe20000000024 */
[----:B------:R1:W3:Y:S01]  /*2550*/  SHFL.BFLY PT, R26, R15, 0x4, 0x1f ;  /* 0x0c801f000f1a7f89 */ /* 0x0002e200000e0000 */
[----:B------:R-:W-:Y:S02]  /*2560*/  SEL R43, R43, RZ, P0 ;  /* 0x000000ff2b2b7207 */ /* 0x000fe40000000000 */
[----:B------:R-:W-:Y:S01]  /*2570*/  SEL R22, R22, RZ, P1 ;  /* 0x000000ff16167207 */ /* 0x000fe20000800000 */
[----:B------:R-:W4:Y:S01]  /*2580*/  SHFL.BFLY PT, R30, R30, 0x4, 0x1f ;  /* 0x0c801f001e1e7f89 */ /* 0x000f2200000e0000 */
[----:B0-----:R-:W-:Y:S02]  /*2590*/  HSETP2.GT.AND P0, P1, R36, R19, PT ;  /* 0x0000001324007234 */ /* 0x001fe40003904000 */
[----:B------:R-:W-:Y:S02]  /*25a0*/  PRMT R36, R43, 0x5410, R22 ;  /* 0x000054102b247816 */ /* 0x000fe40000000016 */
[----:B------:R-:W-:-:S02]  /*25b0*/  SEL R16, R16, RZ, P2 ;  /* 0x000000ff10107207 */ /* 0x000fc40001000000 */
[----:B------:R-:W-:Y:S02]  /*25c0*/  SEL R25, R25, RZ, P4 ;  /* 0x000000ff19197207 */ /* 0x000fe40002000000 */
[C---:B------:R-:W-:Y:S01]  /*25d0*/  SEL R42, R13.reuse, R42, !P5 ;  /* 0x0000002a0d2a7207 */ /* 0x040fe20006800000 */
[----:B------:R-:W0:Y:S01]  /*25e0*/  SHFL.BFLY PT, R36, R36, 0x1, 0x1f ;  /* 0x0c201f0024247f89 */ /* 0x000e2200000e0000 */
[----:B------:R-:W-:Y:S02]  /*25f0*/  @!P3 PRMT R41, R13, 0x7632, R41 ;  /* 0x000076320d29b816 */ /* 0x000fe40000000029 */
[----:B------:R-:W-:Y:S02]  /*2600*/  PRMT R13, R16, 0x5410, R25 ;  /* 0x00005410100d7816 */ /* 0x000fe40000000019 */
[----:B------:R-:W-:Y:S02]  /*2610*/  PRMT R38, R46, 0x7610, R38 ;  /* 0x000076102e267816 */ /* 0x000fe40000000026 */
[----:B------:R-:W-:-:S02]  /*2620*/  SEL R34, R19, R34, !P0 ;  /* 0x0000002213227207 */ /* 0x000fc40004000000 */
[----:B------:R-:W5:Y:S01]  /*2630*/  SHFL.BFLY PT, R13, R13, 0x1, 0x1f ;  /* 0x0c201f000d0d7f89 */ /* 0x000f6200000e0000 */
[----:B------:R-:W-:Y:S02]  /*2640*/  @!P1 PRMT R32, R19, 0x7632, R32 ;  /* 0x0000763213209816 */ /* 0x000fe40000000020 */
[----:B------:R-:W-:Y:S02]  /*2650*/  PRMT R19, R31, 0x5410, R39 ;  /* 0x000054101f137816 */ /* 0x000fe40000000027 */
[----:B------:R-:W-:Y:S01]  /*2660*/  PRMT R20, R20, 0x5410, R24 ;  /* 0x0000541014147816 */ /* 0x000fe20000000018 */
[----:B------:R-:W-:Y:S01]  /*2670*/  LDS R39, [R0+0x40] ;  /* 0x0000400000277984 */ /* 0x000fe20000000800 */
[----:B--2---:R-:W-:Y:S02]  /*2680*/  HSETP2.GT.AND P5, P2, R38, R27, PT ;  /* 0x0000001b26007234 */ /* 0x004fe40003aa4000 */
[----:B-1----:R-:W-:Y:S02]  /*2690*/  PRMT R15, R12, 0x7610, R20 ;  /* 0x000076100c0f7816 */ /* 0x002fe40000000014 */
[----:B---3--:R-:W-:-:S02]  /*26a0*/  HSETP2.GT.AND P1, P0, R19, R26, PT ;  /* 0x0000001a13007234 */ /* 0x008fc40003824000 */
[----:B------:R-:W-:Y:S02]  /*26b0*/  PRMT R37, R29, 0x7610, R37 ;  /* 0x000076101d257816 */ /* 0x000fe40000000025 */
[----:B------:R-:W-:Y:S01]  /*26c0*/  PRMT R19, R35, 0x5410, R40 ;  /* 0x0000541023137816 */ /* 0x000fe20000000028 */
[----:B------:R-:W1:Y:S01]  /*26d0*/  SHFL.BFLY PT, R15, R15, 0x8, 0x1f ;  /* 0x0d001f000f0f7f89 */ /* 0x000e6200000e0000 */
[----:B------:R-:W-:Y:S02]  /*26e0*/  SEL R46, R27, R46, !P5 ;  /* 0x0000002e1b2e7207 */ /* 0x000fe40006800000 */
[----:B------:R-:W-:Y:S01]  /*26f0*/  HSETP2.GT.AND P4, P3, R37, R18, PT ;  /* 0x0000001225007234 */ /* 0x000fe20003b84000 */
[----:B------:R-:W-:Y:S01]  /*2700*/  HFMA2 R8, R17, R4, R8 ;  /* 0x0000000411087231 */ /* 0x000fe20000000008 */
[----:B----4-:R-:W-:Y:S01]  /*2710*/  HSETP2.GT.AND P5, P6, R19, R30, PT ;  /* 0x0000001e13007234 */ /* 0x010fe20003ea4000 */
[----:B------:R-:W-:Y:S01]  /*2720*/  HFMA2 R5, R14, R5, R9 ;  /* 0x000000050e057231 */ /* 0x000fe20000000009 */
[----:B------:R-:W-:Y:S01]  /*2730*/  PRMT R19, R43, 0x5410, R22 ;  /* 0x000054102b137816 */ /* 0x000fe20000000016 */
[----:B------:R-:W-:Y:S01]  /*2740*/  LDS R40, [R0+0x3c] ;  /* 0x00003c0000287984 */ /* 0x000fe20000000800 */
[----:B------:R-:W-:-:S02]  /*2750*/  @!P2 PRMT R33, R27, 0x7632, R33 ;  /* 0x000076321b21a816 */ /* 0x000fc40000000021 */
[----:B------:R-:W-:Y:S02]  /*2760*/  SEL R29, R18, R29, !P4 ;  /* 0x0000001d121d7207 */ /* 0x000fe40006000000 */
[----:B0-----:R-:W-:Y:S02]  /*2770*/  HSETP2.GT.AND P4, P2, R19, R36, PT ;  /* 0x0000002413007234 */ /* 0x001fe40003a84000 */
[----:B------:R-:W-:Y:S02]  /*2780*/  @!P0 PRMT R21, R26, 0x7632, R21 ;  /* 0x000076321a158816 */ /* 0x000fe40000000015 */
[----:B------:R-:W-:Y:S02]  /*2790*/  PRMT R4, R16, 0x5410, R25 ;  /* 0x0000541010047816 */ /* 0x000fe40000000019 */
[----:B------:R-:W-:Y:S02]  /*27a0*/  SEL R31, R26, R31, !P1 ;  /* 0x0000001f1a1f7207 */ /* 0x000fe40004800000 */
[----:B------:R-:W-:-:S02]  /*27b0*/  SEL R35, R30, R35, !P5 ;  /* 0x000000231e237207 */ /* 0x000fc40006800000 */
[----:B------:R-:W-:Y:S02]  /*27c0*/  PRMT R9, R5, 0x5410, R21 ;  /* 0x0000541005097816 */ /* 0x000fe40000000015 */
[----:B-----5:R-:W-:Y:S02]  /*27d0*/  HSETP2.GT.AND P0, P5, R4, R13, PT ;  /* 0x0000000d04007234 */ /* 0x020fe40003d04000 */
[----:B------:R-:W-:Y:S02]  /*27e0*/  @!P6 PRMT R23, R30, 0x7632, R23 ;  /* 0x000076321e17e816 */ /* 0x000fe40000000017 */
[----:B------:R-:W-:Y:S02]  /*27f0*/  @!P3 PRMT R20, R18, 0x7632, R20 ;  /* 0x000076321214b816 */ /* 0x000fe40000000014 */
[----:B------:R-:W-:Y:S02]  /*2800*/  PRMT R4, R31, 0x7610, R9 ;  /* 0x000076101f047816 */ /* 0x000fe40000000009 */
[----:B------:R-:W-:-:S02]  /*2810*/  PRMT R17, R17, 0x5410, R23 ;  /* 0x0000541011117816 */ /* 0x000fc40000000017 */
[----:B------:R-:W-:Y:S01]  /*2820*/  PRMT R18, R12, 0x7610, R20 ;  /* 0x000076100c127816 */ /* 0x000fe20000000014 */
[----:B------:R0:W2:Y:S01]  /*2830*/  SHFL.BFLY PT, R14, R4, 0x8, 0x1f ;  /* 0x0d001f00040e7f89 */ /* 0x0000a200000e0000 */
[----:B------:R-:W-:Y:S02]  /*2840*/  @!P2 PRMT R22, R36, 0x7632, R22 ;  /* 0x000076322416a816 */ /* 0x000fe40000000016 */
[----:B------:R-:W-:Y:S02]  /*2850*/  PRMT R27, R8, 0x7632, R27 ;  /* 0x00007632081b7816 */ /* 0x000fe4000000001b */
[----:B------:R-:W-:Y:S02]  /*2860*/  SEL R43, R36, R43, !P4 ;  /* 0x0000002b242b7207 */ /* 0x000fe40006000000 */
[----:B0-----:R-:W-:Y:S02]  /*2870*/  PRMT R4, R35, 0x7610, R17 ;  /* 0x0000761023047816 */ /* 0x001fe40000000011 */
[----:B------:R-:W-:-:S02]  /*2880*/  PRMT R21, R21, 0x5410, R22 ;  /* 0x0000541015157816 */ /* 0x000fc40000000016 */
[----:B-1----:R-:W-:Y:S02]  /*2890*/  HSETP2.GT.AND P3, P1, R18, R15, PT ;  /* 0x0000000f12007234 */ /* 0x002fe40003964000 */
[----:B------:R-:W-:Y:S02]  /*28a0*/  PRMT R26, R5, 0x7632, R26 ;  /* 0x00007632051a7816 */ /* 0x000fe4000000001a */
[----:B------:R-:W-:Y:S02]  /*28b0*/  PRMT R18, R8, 0x5410, R27 ;  /* 0x0000541008127816 */ /* 0x000fe4000000001b */
[C---:B------:R-:W-:Y:S02]  /*28c0*/  SEL R5, R13.reuse, R16, !P0 ;  /* 0x000000100d057207 */ /* 0x040fe40004000000 */
[----:B------:R-:W-:Y:S01]  /*28d0*/  @!P5 PRMT R25, R13, 0x7632, R25 ;  /* 0x000076320d19d816 */ /* 0x000fe20000000019 */
[----:B------:R0:W1:Y:S01]  /*28e0*/  SHFL.BFLY PT, R16, R4, 0x8, 0x1f ;  /* 0x0d001f0004107f89 */ /* 0x00006200000e0000 */
[----:B------:R-:W-:-:S02]  /*28f0*/  HSETP2.GEU.AND P0, P2, R18, RZ.H0_H0, PT ;  /* 0x200000ff12007234 */ /* 0x000fc40003a0e000 */
[----:B------:R-:W-:Y:S02]  /*2900*/  PRMT R37, R25, 0x7610, R37 ;  /* 0x0000761019257816 */ /* 0x000fe40000000025 */
[----:B0-----:R-:W-:Y:S02]  /*2910*/  PRMT R4, R43, 0x7610, R21 ;  /* 0x000076102b047816 */ /* 0x001fe40000000015 */
[----:B------:R-:W-:-:S03]  /*2920*/  PRMT R13, R9, 0x5410, R26 ;  /* 0x00005410090d7816 */ /* 0x000fc6000000001a */
[----:B------:R0:W3:Y:S01]  /*2930*/  SHFL.BFLY PT, R18, R4, 0x2, 0x1f ;  /* 0x0c401f0004127f89 */ /* 0x0000e200000e0000 */
[----:B------:R-:W-:Y:S02]  /*2940*/  SEL R38, R8, RZ, P0 ;  /* 0x000000ff08267207 */ /* 0x000fe40000000000 */
[----:B------:R-:W-:Y:S02]  /*2950*/  SEL R27, R27, RZ, P2 ;  /* 0x000000ff1b1b7207 */ /* 0x000fe40001000000 */
[----:B------:R-:W-:Y:S02]  /*2960*/  HSETP2.GEU.AND P4, P5, R13, RZ.H0_H0, PT ;  /* 0x200000ff0d007234 */ /* 0x000fe40003d8e000 */
[----:B0-----:R-:W-:Y:S02]  /*2970*/  PRMT R4, R5, 0x5410, R37 ;  /* 0x0000541005047816 */ /* 0x001fe40000000025 */
[----:B------:R-:W-:-:S03]  /*2980*/  SEL R30, R15, R12, !P3 ;  /* 0x0000000c0f1e7207 */ /* 0x000fc60005800000 */
[----:B------:R0:W4:Y:S01]  /*2990*/  SHFL.BFLY PT, R12, R4, 0x2, 0x1f ;  /* 0x0c401f00040c7f89 */ /* 0x00012200000e0000 */
[----:B------:R-:W-:Y:S02]  /*29a0*/  @!P1 PRMT R24, R15, 0x7632, R24 ;  /* 0x000076320f189816 */ /* 0x000fe40000000018 */
[----:B------:R-:W-:Y:S02]  /*29b0*/  SEL R15, R9, RZ, P4 ;  /* 0x000000ff090f7207 */ /* 0x000fe40002000000 */
[----:B------:R-:W-:Y:S02]  /*29c0*/  SEL R26, R26, RZ, P5 ;  /* 0x000000ff1a1a7207 */ /* 0x000fe40002800000 */
[----:B0-----:R-:W-:Y:S02]  /*29d0*/  PRMT R4, R38, 0x5410, R27 ;  /* 0x0000541026047816 */ /* 0x001fe4000000001b */
[----:B------:R-:W-:-:S03]  /*29e0*/  PRMT R19, R20, 0x5410, R33 ;  /* 0x0000541014137816 */ /* 0x000fc60000000021 */
[----:B------:R0:W5:Y:S01]  /*29f0*/  SHFL.BFLY PT, R13, R4, 0x1, 0x1f ;  /* 0x0c201f00040d7f89 */ /* 0x00016200000e0000 */
[----:B------:R-:W-:Y:S02]  /*2a00*/  PRMT R9, R31, 0x7610, R9 ;  /* 0x000076101f097816 */ /* 0x000fe40000000009 */
[----:B0-----:R-:W-:-:S05]  /*2a10*/  PRMT R4, R15, 0x5410, R26 ;  /* 0x000054100f047816 */ /* 0x001fca000000001a */
[----:B------:R0:W5:Y:S01]  /*2a20*/  SHFL.BFLY PT, R36, R4, 0x1, 0x1f ;  /* 0x0c201f0004247f89 */ /* 0x00016200000e0000 */
[----:B--2---:R-:W-:Y:S02]  /*2a30*/  HSETP2.GT.AND P0, P1, R9, R14, PT ;  /* 0x0000000e09007234 */ /* 0x004fe40003904000 */
[----:B------:R-:W-:Y:S02]  /*2a40*/  PRMT R17, R35, 0x7610, R17 ;  /* 0x0000761023117816 */ /* 0x000fe40000000011 */
[----:B0-----:R-:W-:Y:S02]  /*2a50*/  PRMT R4, R46, 0x7610, R19 ;  /* 0x000076102e047816 */ /* 0x001fe40000000013 */
[----:B------:R-:W-:-:S03]  /*2a60*/  PRMT R20, R20, 0x5410, R24 ;  /* 0x0000541014147816 */ /* 0x000fc60000000018 */
[----:B------:R0:W2:Y:S01]  /*2a70*/  SHFL.BFLY PT, R9, R4, 0x10, 0x1f ;  /* 0x0e001f0004097f89 */ /* 0x0000a200000e0000 */
[----:B-1----:R-:W-:Y:S02]  /*2a80*/  HSETP2.GT.AND P4, P6, R17, R16, PT ;  /* 0x0000001011007234 */ /* 0x002fe40003e84000 */
[----:B------:R-:W-:Y:S02]  /*2a90*/  PRMT R17, R43, 0x7610, R21 ;  /* 0x000076102b117816 */ /* 0x000fe40000000015 */
[----:B0-----:R-:W-:-:S05]  /*2aa0*/  PRMT R4, R29, 0x5410, R19 ;  /* 0x000054101d047816 */ /* 0x001fca0000000013 */
[----:B------:R0:W-:Y:S01]  /*2ab0*/  SHFL.BFLY PT, R8, R4, 0x10, 0x1f ;  /* 0x0e001f0004087f89 */ /* 0x0001e200000e0000 */
[----:B---3--:R-:W-:Y:S02]  /*2ac0*/  HSETP2.GT.AND P2, P3, R17, R18, PT ;  /* 0x0000001211007234 */ /* 0x008fe40003b44000 */
[----:B------:R-:W-:Y:S02]  /*2ad0*/  PRMT R17, R5, 0x5410, R37 ;  /* 0x0000541005117816 */ /* 0x000fe40000000025 */
[----:B0-----:R-:W-:-:S05]  /*2ae0*/  PRMT R4, R30, 0x7610, R20 ;  /* 0x000076101e047816 */ /* 0x001fca0000000014 */
[----:B------:R0:W1:Y:S01]  /*2af0*/  SHFL.BFLY PT, R37, R4, 0x10, 0x1f ;  /* 0x0e001f0004257f89 */ /* 0x00006200000e0000 */
[C---:B------:R-:W-:Y:S02]  /*2b00*/  SEL R31, R14.reuse, R31, !P0 ;  /* 0x0000001f0e1f7207 */ /* 0x040fe40004000000 */
[----:B------:R-:W-:Y:S02]  /*2b10*/  @!P1 PRMT R21, R14, 0x7632, R21 ;  /* 0x000076320e159816 */ /* 0x000fe40000000015 */
[----:B0-----:R-:W-:Y:S02]  /*2b20*/  PRMT R4, R38, 0x5410, R27 ;  /* 0x0000541026047816 */ /* 0x001fe4000000001b */
[----:B------:R-:W-:Y:S02]  /*2b30*/  @!P6 PRMT R23, R16, 0x7632, R23 ;  /* 0x000076321017e816 */ /* 0x000fe40000000017 */
[----:B----4-:R-:W-:Y:S02]  /*2b40*/  HSETP2.GT.AND P0, P5, R17, R12, PT ;  /* 0x0000000c11007234 */ /* 0x010fe40003d04000 */
[----:B-----5:R-:W-:-:S02]  /*2b50*/  HSETP2.GT.AND P6, P1, R4, R13, PT ;  /* 0x0000000d04007234 */ /* 0x020fc400039c4000 */
[----:B------:R-:W-:Y:S02]  /*2b60*/  PRMT R17, R15, 0x5410, R26 ;  /* 0x000054100f117816 */ /* 0x000fe4000000001a */
[----:B------:R-:W-:Y:S02]  /*2b70*/  PRMT R4, R46, 0x7610, R19 ;  /* 0x000076102e047816 */ /* 0x000fe40000000013 */
[C---:B------:R-:W-:Y:S02]  /*2b80*/  SEL R43, R18.reuse, R43, !P2 ;  /* 0x0000002b122b7207 */ /* 0x040fe40005000000 */
[----:B------:R-:W-:Y:S02]  /*2b90*/  @!P3 PRMT R22, R18, 0x7632, R22 ;  /* 0x000076321216b816 */ /* 0x000fe40000000016 */
[----:B------:R-:W-:Y:S02]  /*2ba0*/  HSETP2.GT.AND P2, P3, R17, R36, PT ;  /* 0x0000002411007234 */ /* 0x000fe40003b44000 */
[----:B------:R-:W-:-:S02]  /*2bb0*/  PRMT R57, R57, 0x5410, R21 ;  /* 0x0000541039397816 */ /* 0x000fc40000000015 */
[----:B------:R-:W-:Y:S02]  /*2bc0*/  SEL R35, R16, R35, !P4 ;  /* 0x0000002310237207 */ /* 0x000fe40006000000 */
[----:B------:R-:W-:Y:S02]  /*2bd0*/  SEL R5, R12, R5, !P0 ;  /* 0x000000050c057207 */ /* 0x000fe40004000000 */
[----:B--2---:R-:W-:Y:S02]  /*2be0*/  HSETP2.GT.AND P4, P0, R4, R9, PT ;  /* 0x0000000904007234 */ /* 0x004fe40003884000 */
[----:B------:R-:W-:Y:S02]  /*2bf0*/  PRMT R4, R31, 0x7610, R57 ;  /* 0x000076101f047816 */ /* 0x000fe40000000039 */
[----:B------:R-:W-:-:S03]  /*2c00*/  @!P1 PRMT R27, R13, 0x7632, R27 ;  /* 0x000076320d1b9816 */ /* 0x000fc6000000001b */
[----:B------:R0:W2:Y:S01]  /*2c10*/  SHFL.BFLY PT, R56, R4, 0x10, 0x1f ;  /* 0x0e001f0004387f89 */ /* 0x0000a200000e0000 */
[----:B------:R-:W-:Y:S02]  /*2c20*/  SEL R38, R13, R38, !P6 ;  /* 0x000000260d267207 */ /* 0x000fe40007000000 */
[----:B------:R-:W-:Y:S02]  /*2c30*/  PRMT R21, R21, 0x5410, R22 ;  /* 0x0000541015157816 */ /* 0x000fe40000000016 */
[----:B------:R-:W-:Y:S02]  /*2c40*/  @!P3 PRMT R26, R36, 0x7632, R26 ;  /* 0x00007632241ab816 */ /* 0x000fe4000000001a */
[----:B0-----:R-:W-:Y:S02]  /*2c50*/  PRMT R4, R30, 0x7610, R20 ;  /* 0x000076101e047816 */ /* 0x001fe40000000014 */
[----:B------:R-:W-:Y:S02]  /*2c60*/  PRMT R20, R20, 0x5410, R27 ;  /* 0x0000541014147816 */ /* 0x000fe4000000001b */
[----:B------:R-:W-:-:S02]  /*2c70*/  SEL R48, R36, R15, !P2 ;  /* 0x0000000f24307207 */ /* 0x000fc40005000000 */
[----:B------:R-:W-:Y:S02]  /*2c80*/  PRMT R36, R43, 0x7610, R21 ;  /* 0x000076102b247816 */ /* 0x000fe40000000015 */
[----:B------:R-:W-:Y:S02]  /*2c90*/  PRMT R49, R38, 0x7610, R20 ;  /* 0x0000761026317816 */ /* 0x000fe40000000014 */
[----:B------:R-:W-:Y:S02]  /*2ca0*/  PRMT R22, R22, 0x5410, R26 ;  /* 0x0000541016167816 */ /* 0x000fe4000000001a */
[----:B------:R-:W-:Y:S02]  /*2cb0*/  PRMT R17, R29, 0x5410, R19 ;  /* 0x000054101d117816 */ /* 0x000fe40000000013 */
[----:B------:R-:W-:Y:S01]  /*2cc0*/  PRMT R58, R23, 0x7610, R58 ;  /* 0x00007610173a7816 */ /* 0x000fe2000000003a */
[----:B------:R0:W3:Y:S01]  /*2cd0*/  SHFL.BFLY PT, R44, R36, 0x4, 0x1f ;  /* 0x0c801f00242c7f89 */ /* 0x0000e200000e0000 */
[----:B------:R-:W-:-:S02]  /*2ce0*/  @!P5 PRMT R25, R12, 0x7632, R25 ;  /* 0x000076320c19d816 */ /* 0x000fc40000000019 */
[----:B-1----:R-:W-:Y:S01]  /*2cf0*/  HSETP2.GT.AND P1, P2, R4, R37, PT ;  /* 0x0000002504007234 */ /* 0x002fe20003a24000 */
[----:B------:R-:W1:Y:S01]  /*2d00*/  SHFL.BFLY PT, R49, R49, 0x2, 0x1f ;  /* 0x0c401f0031317f89 */ /* 0x000e6200000e0000 */
[----:B------:R-:W-:Y:S02]  /*2d10*/  PRMT R45, R48, 0x7610, R22 ;  /* 0x00007610302d7816 */ /* 0x000fe40000000016 */
[----:B------:R-:W-:Y:S01]  /*2d20*/  PRMT R4, R35, 0x5410, R58 ;  /* 0x0000541023047816 */ /* 0x000fe2000000003a */
[----:B------:R-:W-:Y:S01]  /*2d30*/  LDS.128 R12, [R28+0x8e40] ;  /* 0x008e40001c0c7984 */ /* 0x000fe20000000c00 */
[----:B------:R-:W-:Y:S02]  /*2d40*/  HSETP2.GT.AND P5, P6, R17, R8, PT ;  /* 0x0000000811007234 */ /* 0x000fe40003ea4000 */
[----:B------:R-:W-:Y:S01]  /*2d50*/  PRMT R59, R25, 0x7610, R59 ;  /* 0x00007610193b7816 */ /* 0x000fe2000000003b */
[----:B------:R-:W4:Y:S03]  /*2d60*/  SHFL.BFLY PT, R45, R45, 0x2, 0x1f ;  /* 0x0c401f002d2d7f89 */ /* 0x000f2600000e0000 */
[----:B0-----:R-:W-:Y:S01]  /*2d70*/  PRMT R36, R5, 0x5410, R59 ;  /* 0x0000541005247816 */ /* 0x001fe2000000003b */
[----:B------:R-:W0:Y:S01]  /*2d80*/  SHFL.BFLY PT, R4, R4, 0x10, 0x1f ;  /* 0x0e001f0004047f89 */ /* 0x000e2200000e0000 */
[----:B------:R-:W-:-:S03]  /*2d90*/  PRMT R57, R31, 0x7610, R57 ;  /* 0x000076101f397816 */ /* 0x000fc60000000039 */
[----:B------:R-:W-:Y:S01]  /*2da0*/  LDS.128 R16, [R28+0x8ec0] ;  /* 0x008ec0001c107984 */ /* 0x000fe20000000c00 */
[----:B------:R-:W-:-:S03]  /*2db0*/  SEL R46, R9, R46, !P4 ;  /* 0x0000002e092e7207 */ /* 0x000fc60006000000 */
[----:B------:R-:W5:Y:S01]  /*2dc0*/  SHFL.BFLY PT, R36, R36, 0x4, 0x1f ;  /* 0x0c801f0024247f89 */ /* 0x000f6200000e0000 */
[C---:B------:R-:W-:Y:S02]  /*2dd0*/  @!P6 PRMT R20, R8.reuse, 0x7632, R20 ;  /* 0x000076320814e816 */ /* 0x040fe40000000014 */
[----:B--2---:R-:W-:Y:S02]  /*2de0*/  HSETP2.GT.AND P3, P4, R57, R56, PT ;  /* 0x0000003839007234 */ /* 0x004fe40003c64000 */
[----:B------:R-:W-:Y:S02]  /*2df0*/  @!P0 PRMT R33, R9, 0x7632, R33 ;  /* 0x0000763209218816 */ /* 0x000fe40000000021 */
[----:B------:R-:W-:Y:S02]  /*2e00*/  SEL R29, R8, R29, !P5 ;  /* 0x0000001d081d7207 */ /* 0x000fe40006800000 */
[----:B------:R-:W-:Y:S02]  /*2e10*/  PRMT R9, R43, 0x7610, R21 ;  /* 0x000076102b097816 */ /* 0x000fe40000000015 */
[----:B------:R-:W-:-:S02]  /*2e20*/  PRMT R8, R38, 0x7610, R20 ;  /* 0x0000761026087816 */ /* 0x000fc40000000014 */
[C---:B------:R-:W-:Y:S02]  /*2e30*/  SEL R30, R37.reuse, R30, !P1 ;  /* 0x0000001e251e7207 */ /* 0x040fe40004800000 */
[----:B---3--:R-:W-:Y:S02]  /*2e40*/  HSETP2.GT.AND P5, P0, R9, R44, PT ;  /* 0x0000002c09007234 */ /* 0x008fe400038a4000 */
[----:B------:R-:W-:Y:S02]  /*2e50*/  @!P2 PRMT R24, R37, 0x7632, R24 ;  /* 0x000076322518a816 */ /* 0x000fe40000000018 */
[----:B-1----:R-:W-:Y:S02]  /*2e60*/  HSETP2.GT.AND P1, P2, R8, R49, PT ;  /* 0x0000003108007234 */ /* 0x002fe40003a24000 */
[----:B------:R-:W-:Y:S02]  /*2e70*/  PRMT R8, R48, 0x7610, R22 ;  /* 0x0000761030087816 */ /* 0x000fe40000000016 */
[----:B------:R-:W-:-:S02]  /*2e80*/  PRMT R9, R35, 0x5410, R58 ;  /* 0x0000541023097816 */ /* 0x000fc4000000003a */
[----:B------:R-:W-:Y:S02]  /*2e90*/  SEL R43, R44, R43, !P5 ;  /* 0x0000002b2c2b7207 */ /* 0x000fe40006800000 */
[C---:B------:R-:W-:Y:S02]  /*2ea0*/  SEL R31, R56.reuse, R31, !P3 ;  /* 0x0000001f381f7207 */ /* 0x040fe40005800000 */
[----:B------:R-:W-:Y:S02]  /*2eb0*/  @!P4 PRMT R21, R56, 0x7632, R21 ;  /* 0x000076323815c816 */ /* 0x000fe40000000015 */
[----:B----4-:R-:W-:Y:S02]  /*2ec0*/  HSETP2.GT.AND P6, P5, R8, R45, PT ;  /* 0x0000002d08007234 */ /* 0x010fe40003dc4000 */
[----:B0-----:R-:W-:Y:S01]  /*2ed0*/  HSETP2.GT.AND P3, P4, R9, R4, PT ;  /* 0x0000000409007234 */ /* 0x001fe20003c64000 */
[----:B------:R-:W-:Y:S01]  /*2ee0*/  HFMA2 R10, R47, R6, R10 ;  /* 0x000000062f0a7231 */ /* 0x000fe2000000000a */
[----:B------:R-:W-:-:S02]  /*2ef0*/  PRMT R9, R5, 0x5410, R59 ;  /* 0x0000541005097816 */ /* 0x000fc4000000003b */
[----:B------:R-:W-:Y:S02]  /*2f00*/  @!P0 PRMT R22, R44, 0x7632, R22 ;  /* 0x000076322c168816 */ /* 0x000fe40000000016 */
[C---:B------:R-:W-:Y:S02]  /*2f10*/  SEL R6, R49.reuse, R38, !P1 ;  /* 0x0000002631067207 */ /* 0x040fe40004800000 */
[----:B-----5:R-:W-:Y:S02]  /*2f20*/  HSETP2.GT.AND P1, P0, R9, R36, PT ;  /* 0x0000002409007234 */ /* 0x020fe40003824000 */
[C---:B------:R-:W-:Y:S02]  /*2f30*/  PRMT R9, R10.reuse, 0x7610, R9 ;  /* 0x000076100a097816 */ /* 0x040fe40000000009 */
[----:B------:R-:W-:Y:S01]  /*2f40*/  PRMT R38, R10, 0x7632, R38 ;  /* 0x000076320a267816 */ /* 0x000fe20000000026 */
[----:B------:R-:W-:Y:S01]  /*2f50*/  HFMA2 R11, R40, R7, R11 ;  /* 0x00000007280b7231 */ /* 0x000fe2000000000b */
[----:B------:R-:W-:-:S02]  /*2f60*/  @!P2 PRMT R27, R49, 0x7632, R27 ;  /* 0x00007632311ba816 */ /* 0x000fc4000000001b */
[----:B------:R-:W-:Y:S02]  /*2f70*/  PRMT R7, R9, 0x5410, R38 ;  /* 0x0000541009077816 */ /* 0x000fe40000000026 */
[C---:B------:R-:W-:Y:S02]  /*2f80*/  SEL R48, R45.reuse, R48, !P6 ;  /* 0x000000302d307207 */ /* 0x040fe40007000000 */
[C---:B------:R-:W-:Y:S02]  /*2f90*/  @!P5 PRMT R26, R45.reuse, 0x7632, R26 ;  /* 0x000076322d1ad816 */ /* 0x040fe4000000001a */
[----:B------:R-:W-:Y:S02]  /*2fa0*/  PRMT R45, R45, 0x5410, R22 ;  /* 0x000054102d2d7816 */ /* 0x000fe40000000016 */
[----:B------:R-:W-:Y:S02]  /*2fb0*/  PRMT R20, R20, 0x5410, R27 ;  /* 0x0000541014147816 */ /* 0x000fe4000000001b */
[----:B------:R-:W-:Y:S01]  /*2fc0*/  HSETP2.GEU.AND P2, P6, R7, RZ.H0_H0, PT ;  /* 0x200000ff07007234 */ /* 0x000fe20003e4e000 */
[----:B------:R-:W-:Y:S01]  /*2fd0*/  HFMA2 R39, R39, R12, R16 ;  /* 0x0000000c27277231 */ /* 0x000fe20000000010 */
[----:B------:R-:W-:Y:S01]  /*2fe0*/  PRMT R8, R43, 0x7610, R45 ;  /* 0x000076102b087816 */ /* 0x000fe2000000002d */
[----:B------:R-:W-:Y:S01]  /*2ff0*/  LDS R16, [R0+0x44] ;  /* 0x0000440000107984 */ /* 0x000fe20000000800 */
[----:B------:R-:W-:-:S02]  /*3000*/  PRMT R7, R6, 0x7610, R20 ;  /* 0x0000761006077816 */ /* 0x000fc40000000014 */
[C---:B------:R-:W-:Y:S02]  /*3010*/  PRMT R37, R11.reuse, 0x7632, R37 ;  /* 0x000076320b257816 */ /* 0x040fe40000000025 */
[----:B------:R-:W-:Y:S02]  /*3020*/  PRMT R12, R11, 0x7610, R12 ;  /* 0x000076100b0c7816 */ /* 0x000fe4000000000c */
[----:B------:R-:W-:Y:S01]  /*3030*/  PRMT R21, R21, 0x5410, R26 ;  /* 0x0000541015157816 */ /* 0x000fe2000000001a */
[----:B------:R0:W1:Y:S01]  /*3040*/  SHFL.BFLY PT, R10, R8, 0x8, 0x1f ;  /* 0x0d001f00080a7f89 */ /* 0x00006200000e0000 */
[----:B------:R-:W-:-:S03]  /*3050*/  PRMT R11, R12, 0x5410, R37 ;  /* 0x000054100c0b7816 */ /* 0x000fc60000000025 */
[----:B------:R-:W2:Y:S01]  /*3060*/  SHFL.BFLY PT, R7, R7, 0x4, 0x1f ;  /* 0x0c801f0007077f89 */ /* 0x000ea200000e0000 */
[----:B------:R-:W-:Y:S02]  /*3070*/  PRMT R40, R39, 0x7632, R40 ;  /* 0x0000763227287816 */ /* 0x000fe40000000028 */
[----:B0-----:R-:W-:Y:S02]  /*3080*/  PRMT R8, R48, 0x7610, R21 ;  /* 0x0000761030087816 */ /* 0x001fe40000000015 */
[----:B------:R-:W-:Y:S02]  /*3090*/  SEL R9, R9, RZ, P2 ;  /* 0x000000ff09097207 */ /* 0x000fe40001000000 */
[----:B------:R-:W-:Y:S02]  /*30a0*/  SEL R38, R38, RZ, P6 ;  /* 0x000000ff26267207 */ /* 0x000fe40003000000 */
[----:B------:R-:W-:Y:S02]  /*30b0*/  HSETP2.GEU.AND P5, P2, R11, RZ.H0_H0, PT ;  /* 0x200000ff0b007234 */ /* 0x000fe40003aae000 */
[----:B------:R0:W3:Y:S01]  /*30c0*/  SHFL.BFLY PT, R11, R8, 0x4, 0x1f ;  /* 0x0c801f00080b7f89 */ /* 0x0000e200000e0000 */
[----:B------:R-:W-:-:S02]  /*30d0*/  PRMT R44, R39, 0x5410, R40 ;  /* 0x00005410272c7816 */ /* 0x000fc40000000028 */
[C---:B------:R-:W-:Y:S02]  /*30e0*/  SEL R5, R36.reuse, R5, !P1 ;  /* 0x0000000524057207 */ /* 0x040fe40004800000 */
[----:B------:R-:W-:Y:S02]  /*30f0*/  @!P0 PRMT R25, R36, 0x7632, R25 ;  /* 0x0000763224198816 */ /* 0x000fe40000000019 */
[----:B0-----:R-:W-:Y:S02]  /*3100*/  PRMT R8, R9, 0x5410, R38 ;  /* 0x0000541009087816 */ /* 0x001fe40000000026 */
[----:B------:R-:W-:Y:S02]  /*3110*/  SEL R12, R12, RZ, P5 ;  /* 0x000000ff0c0c7207 */ /* 0x000fe40002800000 */
[----:B------:R-:W-:Y:S02]  /*3120*/  SEL R37, R37, RZ, P2 ;  /* 0x000000ff25257207 */ /* 0x000fe40001000000 */
[----:B------:R-:W-:-:S02]  /*3130*/  HSETP2.GEU.AND P1, P0, R44, RZ.H0_H0, PT ;  /* 0x200000ff2c007234 */ /* 0x000fc4000382e000 */
[----:B------:R0:W4:Y:S01]  /*3140*/  SHFL.BFLY PT, R44, R8, 0x1, 0x1f ;  /* 0x0c201f00082c7f89 */ /* 0x00012200000e0000 */
[----:B------:R-:W-:Y:S02]  /*3150*/  PRMT R47, R12, 0x5410, R37 ;  /* 0x000054100c2f7816 */ /* 0x000fe40000000025 */
[----:B------:R-:W-:Y:S02]  /*3160*/  SEL R39, R39, RZ, P1 ;  /* 0x000000ff27277207 */ /* 0x000fe40000800000 */
[----:B------:R-:W-:Y:S02]  /*3170*/  SEL R36, R40, RZ, P0 ;  /* 0x000000ff28247207 */ /* 0x000fe40000000000 */
[----:B------:R-:W-:Y:S02]  /*3180*/  PRMT R45, R43, 0x7610, R45 ;  /* 0x000076102b2d7816 */ /* 0x000fe4000000002d */
[----:B0-----:R-:W-:Y:S01]  /*3190*/  PRMT R8, R6, 0x7610, R20 ;  /* 0x0000761006087816 */ /* 0x001fe20000000014 */
[----:B------:R-:W0:Y:S01]  /*31a0*/  SHFL.BFLY PT, R47, R47, 0x1, 0x1f ;  /* 0x0c201f002f2f7f89 */ /* 0x000e2200000e0000 */
[----:B------:R-:W-:-:S02]  /*31b0*/  PRMT R40, R39, 0x5410, R36 ;  /* 0x0000541027287816 */ /* 0x000fc40000000024 */
[----:B-1----:R-:W-:Y:S02]  /*31c0*/  HSETP2.GT.AND P5, P2, R45, R10, PT ;  /* 0x0000000a2d007234 */ /* 0x002fe40003aa4000 */
[----:B------:R-:W-:Y:S01]  /*31d0*/  LDS R45, [R0+0x48] ;  /* 0x00004800002d7984 */ /* 0x000fe20000000800 */
[----:B--2---:R-:W-:Y:S02]  /*31e0*/  HSETP2.GT.AND P0, P1, R8, R7, PT ;  /* 0x0000000708007234 */ /* 0x004fe40003904000 */
[----:B------:R-:W-:Y:S01]  /*31f0*/  PRMT R8, R48, 0x7610, R21 ;  /* 0x0000761030087816 */ /* 0x000fe20000000015 */
[----:B------:R-:W1:Y:S01]  /*3200*/  SHFL.BFLY PT, R40, R40, 0x1, 0x1f ;  /* 0x0c201f0028287f89 */ /* 0x000e6200000e0000 */
[----:B------:R-:W-:Y:S02]  /*3210*/  PRMT R56, R25, 0x7610, R56 ;  /* 0x0000761019387816 */ /* 0x000fe40000000038 */
[----:B------:R-:W-:Y:S02]  /*3220*/  SEL R35, R4, R35, !P3 ;  /* 0x0000002304237207 */ /* 0x000fe40005800000 */
[----:B---3--:R-:W-:-:S02]  /*3230*/  HSETP2.GT.AND P6, P3, R8, R11, PT ;  /* 0x0000000b08007234 */ /* 0x008fc40003bc4000 */
[----:B------:R-:W-:Y:S02]  /*3240*/  PRMT R8, R5, 0x5410, R56 ;  /* 0x0000541005087816 */ /* 0x000fe40000000038 */
[----:B------:R-:W-:Y:S02]  /*3250*/  PRMT R49, R9, 0x5410, R38 ;  /* 0x0000541009317816 */ /* 0x000fe40000000026 */
[----:B------:R-:W-:Y:S02]  /*3260*/  @!P4 PRMT R23, R4, 0x7632, R23 ;  /* 0x000076320417c816 */ /* 0x000fe40000000017 */
[----:B------:R-:W-:Y:S01]  /*3270*/  SEL R43, R10, R43, !P5 ;  /* 0x0000002b0a2b7207 */ /* 0x000fe20006800000 */
[----:B------:R-:W2:Y:S01]  /*3280*/  SHFL.BFLY PT, R8, R8, 0x8, 0x1f ;  /* 0x0d001f0008087f89 */ /* 0x000ea200000e0000 */
[----:B----4-:R-:W-:Y:S02]  /*3290*/  HSETP2.GT.AND P5, P4, R49, R44, PT ;  /* 0x0000002c31007234 */ /* 0x010fe40003ca4000 */
[----:B------:R-:W-:-:S02]  /*32a0*/  SEL R4, R7, R6, !P0 ;  /* 0x0000000607047207 */ /* 0x000fc40004000000 */
[----:B------:R-:W-:Y:S02]  /*32b0*/  PRMT R6, R12, 0x5410, R37 ;  /* 0x000054100c067816 */ /* 0x000fe40000000025 */
[----:B------:R-:W-:Y:S02]  /*32c0*/  @!P2 PRMT R22, R10, 0x7632, R22 ;  /* 0x000076320a16a816 */ /* 0x000fe40000000016 */
[----:B------:R-:W-:Y:S02]  /*32d0*/  @!P3 PRMT R26, R11, 0x7632, R26 ;  /* 0x000076320b1ab816 */ /* 0x000fe4000000001a */
[----:B------:R-:W-:Y:S02]  /*32e0*/  @!P1 PRMT R27, R7, 0x7632, R27 ;  /* 0x00007632071b9816 */ /* 0x000fe4000000001b */
[----:B0-----:R-:W-:Y:S02]  /*32f0*/  HSETP2.GT.AND P2, P3, R6, R47, PT ;  /* 0x0000002f06007234 */ /* 0x001fe40003b44000 */
[----:B------:R-:W-:Y:S01]  /*3300*/  PRMT R7, R39, 0x5410, R36 ;  /* 0x0000541027077816 */ /* 0x000fe20000000024 */
[----:B------:R-:W-:Y:S01]  /*3310*/  HFMA2 R13, R16, R13, R17 ;  /* 0x0000000d100d7231 */ /* 0x000fe20000000011 */
[----:B------:R-:W-:-:S02]  /*3320*/  SEL R9, R44, R9, !P5 ;  /* 0x000000092c097207 */ /* 0x000fc40006800000 */
[----:B------:R-:W-:Y:S02]  /*3330*/  @!P4 PRMT R38, R44, 0x7632, R38 ;  /* 0x000076322c26c816 */ /* 0x000fe40000000026 */
[----:B-1----:R-:W-:Y:S02]  /*3340*/  HSETP2.GT.AND P5, P4, R7, R40, PT ;  /* 0x0000002807007234 */ /* 0x002fe40003ca4000 */
[----:B------:R-:W-:Y:S02]  /*3350*/  SEL R48, R11, R48, !P6 ;  /* 0x000000300b307207 */ /* 0x000fe40007000000 */
[C---:B------:R-:W-:Y:S02]  /*3360*/  PRMT R7, R13.reuse, 0x7610, R7 ;  /* 0x000076100d077816 */ /* 0x040fe40000000007 */
[----:B------:R-:W-:Y:S02]  /*3370*/  PRMT R10, R13, 0x7632, R10 ;  /* 0x000076320d0a7816 */ /* 0x000fe4000000000a */
[----:B------:R-:W-:-:S02]  /*3380*/  PRMT R11, R5, 0x5410, R56 ;  /* 0x00005410050b7816 */ /* 0x000fc40000000038 */
[----:B------:R-:W-:Y:S02]  /*3390*/  PRMT R13, R38, 0x7610, R13 ;  /* 0x00007610260d7816 */ /* 0x000fe4000000000d */
[----:B------:R-:W-:Y:S02]  /*33a0*/  @!P3 PRMT R37, R47, 0x7632, R37 ;  /* 0x000076322f25b816 */ /* 0x000fe40000000025 */
[----:B------:R-:W-:Y:S02]  /*33b0*/  PRMT R6, R9, 0x5410, R13 ;  /* 0x0000541009067816 */ /* 0x000fe4000000000d */
[----:B--2---:R-:W-:Y:S02]  /*33c0*/  HSETP2.GT.AND P0, P1, R11, R8, PT ;  /* 0x000000080b007234 */ /* 0x004fe40003904000 */
[----:B------:R-:W-:Y:S02]  /*33d0*/  SEL R11, R47, R12, !P2 ;  /* 0x0000000c2f0b7207 */ /* 0x000fe40005000000 */
[----:B------:R-:W-:Y:S01]  /*33e0*/  PRMT R49, R37, 0x7610, R49 ;  /* 0x0000761025317816 */ /* 0x000fe20000000031 */
[----:B------:R-:W-:Y:S01]  /*33f0*/  HFMA2 R17, R45, R14, R18 ;  /* 0x0000000e2d117231 */ /* 0x000fe20000000012 */
[----:B------:R-:W-:Y:S01]  /*3400*/  @!P4 PRMT R36, R40, 0x7632, R36 ;  /* 0x000076322824c816 */ /* 0x000fe20000000024 */
[----:B------:R0:W1:Y:S01]  /*3410*/  SHFL.BFLY PT, R18, R6, 0x2, 0x1f ;  /* 0x0c401f0006127f89 */ /* 0x00006200000e0000 */
[----:B------:R-:W-:-:S02]  /*3420*/  PRMT R16, R7, 0x5410, R10 ;  /* 0x0000541007107816 */ /* 0x000fc4000000000a */
[----:B------:R-:W-:Y:S02]  /*3430*/  SEL R12, R40, R39, !P5 ;  /* 0x00000027280c7207 */ /* 0x000fe40006800000 */
[----:B------:R-:W-:Y:S02]  /*3440*/  PRMT R23, R23, 0x5410, R36 ;  /* 0x0000541017177816 */ /* 0x000fe40000000024 */
[----:B0-----:R-:W-:Y:S02]  /*3450*/  PRMT R6, R11, 0x5410, R49 ;  /* 0x000054100b067816 */ /* 0x001fe40000000031 */
[----:B------:R-:W-:-:S03]  /*3460*/  HSETP2.GEU.AND P2, P3, R16, RZ.H0_H0, PT ;  /* 0x200000ff10007234 */ /* 0x000fc60003b4e000 */
[----:B------:R0:W-:Y:S02]  /*3470*/  SHFL.BFLY PT, R16, R6, 0x2, 0x1f ;  /* 0x0c401f0006107f89 */ /* 0x0001e400000e0000 */
[----:B------:R-:W-:Y:S02]  /*3480*/  SEL R45, R7, RZ, P2 ;  /* 0x000000ff072d7207 */ /* 0x000fe40001000000 */
[----:B0-----:R-:W-:Y:S02]  /*3490*/  PRMT R6, R12, 0x7610, R23 ;  /* 0x000076100c067816 */ /* 0x001fe40000000017 */
[----:B------:R-:W-:-:S03]  /*34a0*/  SEL R40, R10, RZ, P3 ;  /* 0x000000ff0a287207 */ /* 0x000fc60001800000 */
[----:B------:R0:W2:Y:S01]  /*34b0*/  SHFL.BFLY PT, R47, R6, 0x2, 0x1f ;  /* 0x0c401f00062f7f89 */ /* 0x0000a200000e0000 */
[----:B------:R-:W-:Y:S02]  /*34c0*/  PRMT R14, R45, 0x5410, R40 ;  /* 0x000054102d0e7816 */ /* 0x000fe40000000028 */
[----:B------:R-:W-:Y:S02]  /*34d0*/  PRMT R39, R17, 0x7632, R39 ;  /* 0x0000763211277816 */ /* 0x000fe40000000027 */
[----:B------:R-:W-:Y:S02]  /*34e0*/  PRMT R21, R21, 0x5410, R22 ;  /* 0x0000541015157816 */ /* 0x000fe40000000016 */
[----:B------:R-:W-:Y:S01]  /*34f0*/  PRMT R7, R9, 0x5410, R13 ;  /* 0x0000541009077816 */ /* 0x000fe2000000000d */
[----:B------:R-:W3:Y:S01]  /*3500*/  SHFL.BFLY PT, R14, R14, 0x1, 0x1f ;  /* 0x0c201f000e0e7f89 */ /* 0x000ee200000e0000 */
[----:B------:R-:W-:Y:S02]  /*3510*/  PRMT R20, R20, 0x5410, R27 ;  /* 0x0000541014147816 */ /* 0x000fe4000000001b */
[----:B------:R-:W-:-:S02]  /*3520*/  PRMT R44, R17, 0x5410, R39 ;  /* 0x00005410112c7816 */ /* 0x000fc40000000027 */
[----:B0-----:R-:W-:Y:S02]  /*3530*/  PRMT R6, R43, 0x7610, R21 ;  /* 0x000076102b067816 */ /* 0x001fe40000000015 */
[----:B------:R-:W-:Y:S02]  /*3540*/  PRMT R22, R22, 0x5410, R26 ;  /* 0x0000541016167816 */ /* 0x000fe4000000001a */
[----:B------:R-:W-:Y:S02]  /*3550*/  PRMT R13, R4, 0x7610, R20 ;  /* 0x00007610040d7816 */ /* 0x000fe40000000014 */
[----:B-1----:R-:W-:Y:S01]  /*3560*/  HSETP2.GT.AND P5, P4, R7, R18, PT ;  /* 0x0000001207007234 */ /* 0x002fe20003ca4000 */
[----:B------:R0:W1:Y:S01]  /*3570*/  SHFL.BFLY PT, R10, R6, 0x10, 0x1f ;  /* 0x0e001f00060a7f89 */ /* 0x00006200000e0000 */
[----:B------:R-:W-:Y:S02]  /*3580*/  PRMT R7, R48, 0x7610, R22 ;  /* 0x0000761030077816 */ /* 0x000fe40000000016 */
[----:B------:R-:W-:-:S02]  /*3590*/  HSETP2.GEU.AND P2, P6, R44, RZ.H0_H0, PT ;  /* 0x200000ff2c007234 */ /* 0x000fc40003e4e000 */
[C---:B------:R-:W-:Y:S02]  /*35a0*/  SEL R44, R8.reuse, R5, !P0 ;  /* 0x00000005082c7207 */ /* 0x040fe40004000000 */
[----:B------:R-:W-:Y:S01]  /*35b0*/  @!P1 PRMT R25, R8, 0x7632, R25 ;  /* 0x0000763208199816 */ /* 0x000fe20000000019 */
[----:B------:R-:W4:Y:S01]  /*35c0*/  SHFL.BFLY PT, R13, R13, 0x8, 0x1f ;  /* 0x0d001f000d0d7f89 */ /* 0x000f2200000e0000 */
[----:B------:R-:W-:Y:S02]  /*35d0*/  PRMT R8, R12, 0x7610, R23 ;  /* 0x000076100c087816 */ /* 0x000fe40000000017 */
[----:B------:R-:W-:Y:S01]  /*35e0*/  PRMT R5, R11, 0x5410, R49 ;  /* 0x000054100b057816 */ /* 0x000fe20000000031 */
[----:B------:R-:W5:Y:S01]  /*35f0*/  SHFL.BFLY PT, R7, R7, 0x8, 0x1f ;  /* 0x0d001f0007077f89 */ /* 0x000f6200000e0000 */
[----:B0-----:R-:W-:Y:S02]  /*3600*/  SEL R6, R17, RZ, P2 ;  /* 0x000000ff11067207 */ /* 0x001fe40001000000 */
[----:B------:R-:W-:-:S02]  /*3610*/  SEL R39, R39, RZ, P6 ;  /* 0x000000ff27277207 */ /* 0x000fc40003000000 */
[----:B--2---:R-:W-:Y:S02]  /*3620*/  HSETP2.GT.AND P2, P3, R8, R47, PT ;  /* 0x0000002f08007234 */ /* 0x004fe40003b44000 */
[----:B------:R-:W-:Y:S02]  /*3630*/  HSETP2.GT.AND P0, P1, R5, R16, PT ;  /* 0x0000001005007234 */ /* 0x000fe40003904000 */
[----:B------:R-:W-:Y:S02]  /*3640*/  PRMT R17, R6, 0x5410, R39 ;  /* 0x0000541006117816 */ /* 0x000fe40000000027 */
[C---:B------:R-:W-:Y:S02]  /*3650*/  SEL R5, R18.reuse, R9, !P5 ;  /* 0x0000000912057207 */ /* 0x040fe40006800000 */
[----:B------:R-:W-:Y:S02]  /*3660*/  PRMT R9, R45, 0x5410, R40 ;  /* 0x000054102d097816 */ /* 0x000fe40000000028 */
[----:B------:R-:W0:Y:S01]  /*3670*/  SHFL.BFLY PT, R17, R17, 0x1, 0x1f ;  /* 0x0c201f0011117f89 */ /* 0x000e2200000e0000 */
[----:B------:R-:W-:-:S02]  /*3680*/  @!P4 PRMT R38, R18, 0x7632, R38 ;  /* 0x000076321226c816 */ /* 0x000fc40000000026 */
[----:B---3--:R-:W-:Y:S02]  /*3690*/  HSETP2.GT.AND P4, P5, R9, R14, PT ;  /* 0x0000000e09007234 */ /* 0x008fe40003d84000 */
[----:B------:R-:W-:Y:S02]  /*36a0*/  SEL R8, R16, R11, !P0 ;  /* 0x0000000b10087207 */ /* 0x000fe40004000000 */
[----:B------:R-:W-:Y:S02]  /*36b0*/  PRMT R9, R43, 0x7610, R21 ;  /* 0x000076102b097816 */ /* 0x000fe40000000015 */
[C---:B------:R-:W-:Y:S02]  /*36c0*/  SEL R11, R47.reuse, R12, !P2 ;  /* 0x0000000c2f0b7207 */ /* 0x040fe40005000000 */
[----:B------:R-:W-:Y:S02]  /*36d0*/  @!P3 PRMT R36, R47, 0x7632, R36 ;  /* 0x000076322f24b816 */ /* 0x000fe40000000024 */
[----:B------:R-:W-:-:S02]  /*36e0*/  PRMT R47, R38, 0x7610, R47 ;  /* 0x00007610262f7816 */ /* 0x000fc4000000002f */
[----:B------:R-:W-:Y:S02]  /*36f0*/  PRMT R12, R4, 0x7610, R20 ;  /* 0x00007610040c7816 */ /* 0x000fe40000000014 */
[----:B------:R-:W-:Y:S02]  /*3700*/  @!P1 PRMT R37, R16, 0x7632, R37 ;  /* 0x0000763210259816 */ /* 0x000fe40000000025 */
[----:B-1----:R-:W-:Y:S02]  /*3710*/  HSETP2.GT.AND P6, P0, R9, R10, PT ;  /* 0x0000000a09007234 */ /* 0x002fe400038c4000 */
[----:B------:R-:W-:Y:S02]  /*3720*/  PRMT R16, R48, 0x7610, R22 ;  /* 0x0000761030107816 */ /* 0x000fe40000000016 */
[----:B------:R-:W-:Y:S02]  /*3730*/  PRMT R9, R5, 0x5410, R47 ;  /* 0x0000541005097816 */ /* 0x000fe4000000002f */
[----:B----4-:R-:W-:-:S02]  /*3740*/  HSETP2.GT.AND P2, P1, R12, R13, PT ;  /* 0x0000000d0c007234 */ /* 0x010fc40003944000 */
[----:B------:R-:W-:Y:S02]  /*3750*/  PRMT R22, R22, 0x5410, R37 ;  /* 0x0000541016167816 */ /* 0x000fe40000000025 */
[----:B------:R-:W-:Y:S02]  /*3760*/  SEL R12, R14, R45, !P4 ;  /* 0x0000002d0e0c7207 */ /* 0x000fe40006000000 */
[----:B-----5:R-:W-:Y:S02]  /*3770*/  HSETP2.GT.AND P4, P3, R16, R7, PT ;  /* 0x0000000710007234 */ /* 0x020fe40003b84000 */
[----:B------:R1:W2:Y:S01]  /*3780*/  SHFL.BFLY PT, R16, R9, 0x4, 0x1f ;  /* 0x0c801f0009107f89 */ /* 0x0002a200000e0000 */
[----:B------:R-:W-:Y:S02]  /*3790*/  PRMT R18, R6, 0x5410, R39 ;  /* 0x0000541006127816 */ /* 0x000fe40000000027 */
[----:B-1----:R-:W-:Y:S02]  /*37a0*/  PRMT R9, R8, 0x7610, R22 ;  /* 0x0000761008097816 */ /* 0x002fe40000000016 */
[----:B------:R-:W-:-:S03]  /*37b0*/  PRMT R56, R36, 0x7610, R56 ;  /* 0x0000761024387816 */ /* 0x000fc60000000038 */
[----:B------:R1:W3:Y:S01]  /*37c0*/  SHFL.BFLY PT, R45, R9, 0x4, 0x1f ;  /* 0x0c801f00092d7f89 */ /* 0x0002e200000e0000 */
[----:B------:R-:W-:Y:S02]  /*37d0*/  PRMT R20, R20, 0x5410, R25 ;  /* 0x0000541014147816 */ /* 0x000fe40000000019 */
[----:B------:R-:W-:Y:S02]  /*37e0*/  @!P5 PRMT R40, R14, 0x7632, R40 ;  /* 0x000076320e28d816 */ /* 0x000fe40000000028 */
[----:B------:R-:W-:Y:S02]  /*37f0*/  SEL R43, R10, R43, !P6 ;  /* 0x0000002b0a2b7207 */ /* 0x000fe40007000000 */
[----:B0-----:R-:W-:Y:S02]  /*3800*/  HSETP2.GT.AND P6, P5, R18, R17, PT ;  /* 0x0000001112007234 */ /* 0x001fe40003dc4000 */
[----:B------:R-:W-:Y:S02]  /*3810*/  @!P1 PRMT R27, R13, 0x7632, R27 ;  /* 0x000076320d1b9816 */ /* 0x000fe4000000001b */
[----:B------:R-:W-:-:S02]  /*3820*/  PRMT R14, R11, 0x5410, R56 ;  /* 0x000054100b0e7816 */ /* 0x000fc40000000038 */
[----:B-1----:R-:W-:Y:S02]  /*3830*/  PRMT R9, R44, 0x7610, R20 ;  /* 0x000076102c097816 */ /* 0x002fe40000000014 */
[----:B------:R-:W-:Y:S02]  /*3840*/  SEL R4, R13, R4, !P2 ;  /* 0x000000040d047207 */ /* 0x000fe40005000000 */
[----:B------:R-:W-:Y:S02]  /*3850*/  PRMT R21, R21, 0x5410, R27 ;  /* 0x0000541015157816 */ /* 0x000fe4000000001b */
[----:B------:R-:W-:Y:S01]  /*3860*/  PRMT R23, R23, 0x5410, R40 ;  /* 0x0000541017177816 */ /* 0x000fe20000000028 */
[----:B------:R-:W0:Y:S01]  /*3870*/  SHFL.BFLY PT, R14, R14, 0x4, 0x1f ;  /* 0x0c801f000e0e7f89 */ /* 0x000e2200000e0000 */
[C---:B------:R-:W-:Y:S02]  /*3880*/  SEL R48, R7.reuse, R48, !P4 ;  /* 0x0000003007307207 */ /* 0x040fe40006000000 */
[----:B------:R-:W-:Y:S01]  /*3890*/  @!P3 PRMT R26, R7, 0x7632, R26 ;  /* 0x00007632071ab816 */ /* 0x000fe2000000001a */
[----:B------:R-:W1:Y:S01]  /*38a0*/  SHFL.BFLY PT, R9, R9, 0x10, 0x1f ;  /* 0x0e001f0009097f89 */ /* 0x000e6200000e0000 */
[----:B------:R-:W-:-:S02]  /*38b0*/  PRMT R7, R4, 0x7610, R21 ;  /* 0x0000761004077816 */ /* 0x000fc40000000015 */
[----:B------:R-:W-:Y:S02]  /*38c0*/  PRMT R18, R12, 0x7610, R23 ;  /* 0x000076100c127816 */ /* 0x000fe40000000017 */
[----:B------:R-:W-:Y:S02]  /*38d0*/  @!P0 PRMT R22, R10, 0x7632, R22 ;  /* 0x000076320a168816 */ /* 0x000fe40000000016 */
[----:B------:R-:W-:Y:S01]  /*38e0*/  @!P5 PRMT R39, R17, 0x7632, R39 ;  /* 0x000076321127d816 */ /* 0x000fe20000000027 */
[----:B------:R-:W4:Y:S01]  /*38f0*/  SHFL.BFLY PT, R49, R18, 0x2, 0x1f ;  /* 0x0c401f0012317f89 */ /* 0x000f2200000e0000 */
[----:B------:R-:W-:Y:S02]  /*3900*/  PRMT R13, R5, 0x5410, R47 ;  /* 0x00005410050d7816 */ /* 0x000fe4000000002f */
[----:B------:R-:W-:Y:S01]  /*3910*/  PRMT R10, R8, 0x7610, R22 ;  /* 0x00007610080a7816 */ /* 0x000fe20000000016 */
[----:B------:R-:W5:Y:S01]  /*3920*/  SHFL.BFLY PT, R7, R7, 0x10, 0x1f ;  /* 0x0e001f0007077f89 */ /* 0x000f6200000e0000 */
[----:B------:R-:W-:-:S02]  /*3930*/  SEL R6, R17, R6, !P6 ;  /* 0x0000000611067207 */ /* 0x000fc40007000000 */
[----:B------:R-:W-:Y:S02]  /*3940*/  PRMT R17, R17, 0x5410, R39 ;  /* 0x0000541011117816 */ /* 0x000fe40000000027 */
[----:B--2---:R-:W-:Y:S02]  /*3950*/  HSETP2.GT.AND P1, P5, R13, R16, PT ;  /* 0x000000100d007234 */ /* 0x004fe40003d24000 */
[----:B---3--:R-:W-:Y:S02]  /*3960*/  HSETP2.GT.AND P6, P0, R10, R45, PT ;  /* 0x0000002d0a007234 */ /* 0x008fe400038c4000 */
[----:B------:R-:W-:Y:S02]  /*3970*/  PRMT R10, R6, 0x7610, R17 ;  /* 0x00007610060a7816 */ /* 0x000fe40000000011 */
[----:B------:R-:W-:Y:S02]  /*3980*/  PRMT R13, R11, 0x5410, R56 ;  /* 0x000054100b0d7816 */ /* 0x000fe40000000038 */
[----:B------:R-:W-:Y:S01]  /*3990*/  SEL R8, R45, R8, !P6 ;  /* 0x000000082d087207 */ /* 0x000fe20007000000 */
[----:B------:R2:W3:Y:S02]  /*39a0*/  SHFL.BFLY PT, R47, R10, 0x2, 0x1f ;  /* 0x0c401f000a2f7f89 */ /* 0x0004e400000e0000 */
[----:B0-----:R-:W-:-:S02]  /*39b0*/  HSETP2.GT.AND P4, P2, R13, R14, PT ;  /* 0x0000000e0d007234 */ /* 0x001fc40003a84000 */
[----:B------:R-:W-:Y:S01]  /*39c0*/  @!P5 PRMT R38, R16, 0x7632, R38 ;  /* 0x000076321026d816 */ /* 0x000fe20000000026 */
[----:B------:R-:W-:Y:S01]  /*39d0*/  LDS R56, [R0+0x54] ;  /* 0x0000540000387984 */ /* 0x000fe20000000800 */
[----:B--2---:R-:W-:Y:S02]  /*39e0*/  PRMT R10, R44, 0x7610, R20 ;  /* 0x000076102c0a7816 */ /* 0x004fe40000000014 */
[----:B------:R-:W-:-:S03]  /*39f0*/  PRMT R17, R38, 0x7610, R17 ;  /* 0x0000761026117816 */ /* 0x000fc60000000011 */
[----:B-1----:R-:W-:Y:S02]  /*3a00*/  HSETP2.GT.AND P5, P6, R10, R9, PT ;  /* 0x000000090a007234 */ /* 0x002fe40003ea4000 */
[----:B------:R-:W-:Y:S02]  /*3a10*/  PRMT R10, R4, 0x7610, R21 ;  /* 0x00007610040a7816 */ /* 0x000fe40000000015 */
[----:B------:R-:W-:Y:S02]  /*3a20*/  @!P0 PRMT R37, R45, 0x7632, R37 ;  /* 0x000076322d258816 */ /* 0x000fe40000000025 */
[----:B------:R-:W-:Y:S02]  /*3a30*/  SEL R5, R16, R5, !P1 ;  /* 0x0000000510057207 */ /* 0x000fe40004800000 */
[----:B------:R-:W-:Y:S02]  /*3a40*/  SEL R11, R14, R11, !P4 ;  /* 0x0000000b0e0b7207 */ /* 0x000fe40006000000 */
[----:B----4-:R-:W-:-:S02]  /*3a50*/  HSETP2.GT.AND P1, P3, R18, R49, PT ;  /* 0x0000003112007234 */ /* 0x010fc40003b24000 */
[----:B-----5:R-:W-:Y:S02]  /*3a60*/  HSETP2.GT.AND P4, P0, R10, R7, PT ;  /* 0x000000070a007234 */ /* 0x020fe40003884000 */
[----:B------:R-:W-:Y:S02]  /*3a70*/  PRMT R10, R6, 0x7610, R17 ;  /* 0x00007610060a7816 */ /* 0x000fe40000000011 */
[----:B------:R-:W-:Y:S02]  /*3a80*/  PRMT R17, R17, 0x5410, R37 ;  /* 0x0000541011117816 */ /* 0x000fe40000000025 */
[----:B------:R-:W-:Y:S02]  /*3a90*/  SEL R16, R49, R12, !P1 ;  /* 0x0000000c31107207 */ /* 0x000fe40004800000 */
[----:B------:R-:W-:Y:S02]  /*3aa0*/  PRMT R12, R5, 0x5410, R17 ;  /* 0x00005410050c7816 */ /* 0x000fe40000000011 */
[----:B------:R-:W-:-:S03]  /*3ab0*/  @!P2 PRMT R36, R14, 0x7632, R36 ;  /* 0x000076320e24a816 */ /* 0x000fc60000000024 */
[----:B------:R0:W-:Y:S01]  /*3ac0*/  SHFL.BFLY PT, R14, R12, 0x8, 0x1f ;  /* 0x0d001f000c0e7f89 */ /* 0x0001e200000e0000 */
[----:B------:R-:W-:Y:S02]  /*3ad0*/  @!P3 PRMT R40, R49, 0x7632, R40 ;  /* 0x000076323128b816 */ /* 0x000fe40000000028 */
[----:B0-----:R-:W-:Y:S02]  /*3ae0*/  PRMT R12, R8, 0x7610, R17 ;  /* 0x00007610080c7816 */ /* 0x001fe40000000011 */
[----:B------:R-:W-:-:S03]  /*3af0*/  PRMT R49, R36, 0x7610, R49 ;  /* 0x0000761024317816 */ /* 0x000fc60000000031 */
[----:B------:R0:W1:Y:S01]  /*3b00*/  SHFL.BFLY PT, R57, R12, 0x8, 0x1f ;  /* 0x0d001f000c397f89 */ /* 0x00006200000e0000 */
[----:B---3--:R-:W-:-:S03]  /*3b10*/  HSETP2.GT.AND P1, P2, R10, R47, PT ;  /* 0x0000002f0a007234 */ /* 0x008fc60003a24000 */
[----:B------:R-:W-:Y:S01]  /*3b20*/  LDS R10, [R0+0x4c] ;  /* 0x00004c00000a7984 */ /* 0x000fe20000000800 */
[----:B0-----:R-:W-:-:S05]  /*3b30*/  PRMT R12, R11, 0x5410, R49 ;  /* 0x000054100b0c7816 */ /* 0x001fca0000000031 */
[----:B------:R0:W2:Y:S01]  /*3b40*/  SHFL.BFLY PT, R18, R12, 0x8, 0x1f ;  /* 0x0d001f000c127f89 */ /* 0x0000a200000e0000 */
[----:B------:R-:W-:Y:S02]  /*3b50*/  PRMT R21, R21, 0x5410, R40 ;  /* 0x0000541015157816 */ /* 0x000fe40000000028 */
[C---:B------:R-:W-:Y:S02]  /*3b60*/  SEL R45, R7.reuse, R4, !P4 ;  /* 0x00000004072d7207 */ /* 0x040fe40006000000 */
[----:B------:R-:W-:Y:S02]  /*3b70*/  PRMT R4, R8, 0x7610, R17 ;  /* 0x0000761008047816 */ /* 0x000fe40000000011 */
[----:B------:R-:W-:Y:S02]  /*3b80*/  @!P0 PRMT R27, R7, 0x7632, R27 ;  /* 0x00007632071b8816 */ /* 0x000fe4000000001b */
[----:B------:R-:W-:Y:S02]  /*3b90*/  @!P2 PRMT R39, R47, 0x7632, R39 ;  /* 0x000076322f27a816 */ /* 0x000fe40000000027 */
[----:B------:R-:W-:-:S02]  /*3ba0*/  PRMT R7, R5, 0x5410, R17 ;  /* 0x0000541005077816 */ /* 0x000fc40000000011 */
[----:B0-----:R-:W-:Y:S02]  /*3bb0*/  PRMT R12, R16, 0x7610, R21 ;  /* 0x00007610100c7816 */ /* 0x001fe40000000015 */
[----:B------:R-:W-:Y:S02]  /*3bc0*/  @!P6 PRMT R25, R9, 0x7632, R25 ;  /* 0x000076320919e816 */ /* 0x000fe40000000019 */
[----:B------:R-:W-:Y:S02]  /*3bd0*/  PRMT R20, R20, 0x5410, R26 ;  /* 0x0000541014147816 */ /* 0x000fe4000000001a */
[----:B------:R-:W-:Y:S02]  /*3be0*/  SEL R47, R47, R6, !P1 ;  /* 0x000000062f2f7207 */ /* 0x000fe40004800000 */
[----:B-1----:R-:W-:Y:S02]  /*3bf0*/  HSETP2.GT.AND P6, P0, R4, R57, PT ;  /* 0x0000003904007234 */ /* 0x002fe400038c4000 */
[----:B------:R-:W-:-:S02]  /*3c00*/  SEL R44, R9, R44, !P5 ;  /* 0x0000002c092c7207 */ /* 0x000fc40006800000 */
[----:B------:R-:W-:Y:S01]  /*3c10*/  PRMT R6, R39, 0x7610, R6 ;  /* 0x0000761027067816 */ /* 0x000fe20000000006 */
[----:B------:R0:W1:Y:S01]  /*3c20*/  SHFL.BFLY PT, R59, R12, 0x4, 0x1f ;  /* 0x0c801f000c3b7f89 */ /* 0x00006200000e0000 */
[----:B------:R-:W-:Y:S02]  /*3c30*/  HSETP2.GT.AND P3, P5, R7, R14, PT ;  /* 0x0000000e07007234 */ /* 0x000fe40003d64000 */
[----:B------:R-:W-:Y:S02]  /*3c40*/  PRMT R4, R47, 0x5410, R6 ;  /* 0x000054102f047816 */ /* 0x000fe40000000006 */
[----:B------:R-:W-:Y:S02]  /*3c50*/  PRMT R7, R11, 0x5410, R49 ;  /* 0x000054100b077816 */ /* 0x000fe40000000031 */
[----:B0-----:R-:W-:-:S03]  /*3c60*/  PRMT R12, R48, 0x7610, R20 ;  /* 0x00007610300c7816 */ /* 0x001fc60000000014 */
[----:B--2---:R-:W-:Y:S02]  /*3c70*/  HSETP2.GT.AND P1, P2, R7, R18, PT ;  /* 0x0000001207007234 */ /* 0x004fe40003a24000 */
[----:B------:R-:W0:Y:S01]  /*3c80*/  SHFL.BFLY PT, R13, R12, 0x10, 0x1f ;  /* 0x0e001f000c0d7f89 */ /* 0x000e2200000e0000 */
[----:B------:R-:W-:-:S03]  /*3c90*/  @!P0 PRMT R37, R57, 0x7632, R37 ;  /* 0x0000763239258816 */ /* 0x000fc60000000025 */
[----:B------:R2:W3:Y:S01]  /*3ca0*/  SHFL.BFLY PT, R12, R4, 0x4, 0x1f ;  /* 0x0c801f00040c7f89 */ /* 0x0004e200000e0000 */
[----:B------:R-:W-:Y:S02]  /*3cb0*/  @!P5 PRMT R38, R14, 0x7632, R38 ;  /* 0x000076320e26d816 */ /* 0x000fe40000000026 */
[----:B------:R-:W-:Y:S02]  /*3cc0*/  SEL R17, R57, R8, !P6 ;  /* 0x0000000839117207 */ /* 0x000fe40007000000 */
[----:B------:R-:W-:Y:S01]  /*3cd0*/  PRMT R22, R22, 0x5410, R37 ;  /* 0x0000541016167816 */ /* 0x000fe20000000025 */
[----:B------:R-:W-:Y:S01]  /*3ce0*/  HFMA2 R62, R10, R15, R19 ;  /* 0x0000000f0a3e7231 */ /* 0x000fe20000000013 */
[----:B------:R-:W-:Y:S01]  /*3cf0*/  SEL R49, R14, R5, !P3 ;  /* 0x000000050e317207 */ /* 0x000fe20005800000 */
[----:B------:R-:W-:Y:S01]  /*3d00*/  LDS R19, [R0+0x50] ;  /* 0x0000500000137984 */ /* 0x000fe20000000800 */
[----:B------:R-:W-:Y:S02]  /*3d10*/  PRMT R24, R24, 0x5410, R38 ;  /* 0x0000541018187816 */ /* 0x000fe40000000026 */
[----:B------:R-:W-:-:S02]  /*3d20*/  PRMT R15, R17, 0x7610, R22 ;  /* 0x00007610110f7816 */ /* 0x000fc40000000016 */
[----:B--2---:R-:W-:Y:S02]  /*3d30*/  PRMT R4, R16, 0x7610, R21 ;  /* 0x0000761010047816 */ /* 0x004fe40000000015 */
[----:B------:R-:W-:Y:S02]  /*3d40*/  PRMT R8, R49, 0x7610, R24 ;  /* 0x0000761031087816 */ /* 0x000fe40000000018 */
[C---:B------:R-:W-:Y:S02]  /*3d50*/  SEL R14, R18.reuse, R11, !P1 ;  /* 0x0000000b120e7207 */ /* 0x040fe40004800000 */
[----:B------:R-:W-:Y:S02]  /*3d60*/  @!P2 PRMT R36, R18, 0x7632, R36 ;  /* 0x000076321224a816 */ /* 0x000fe40000000024 */
[----:B------:R2:W4:Y:S01]  /*3d70*/  SHFL.BFLY PT, R18, R15, 0x10, 0x1f ;  /* 0x0e001f000f127f89 */ /* 0x00052200000e0000 */
[----:B-1----:R-:W-:Y:S02]  /*3d80*/  HSETP2.GT.AND P3, P4, R4, R59, PT ;  /* 0x0000003b04007234 */ /* 0x002fe40003c64000 */
[----:B------:R-:W-:Y:S01]  /*3d90*/  PRMT R4, R48, 0x7610, R20 ;  /* 0x0000761030047816 */ /* 0x000fe20000000014 */
[----:B------:R-:W1:Y:S01]  /*3da0*/  SHFL.BFLY PT, R58, R8, 0x10, 0x1f ;  /* 0x0e001f00083a7f89 */ /* 0x000e6200000e0000 */
[----:B------:R-:W-:-:S02]  /*3db0*/  PRMT R5, R47, 0x5410, R6 ;  /* 0x000054102f057816 */ /* 0x000fc40000000006 */
[----:B------:R-:W-:Y:S01]  /*3dc0*/  PRMT R61, R62, 0x7632, R61 ;  /* 0x000076323e3d7816 */ /* 0x000fe2000000003d */
[----:B------:R-:W-:Y:S01]  /*3dd0*/  LDS.128 R8, [R28+0x8ed0] ;  /* 0x008ed0001c087984 */ /* 0x000fe20000000c00 */
[----:B0-----:R-:W-:Y:S02]  /*3de0*/  HSETP2.GT.AND P6, P5, R4, R13, PT ;  /* 0x0000000d04007234 */ /* 0x001fe40003dc4000 */
[----:B------:R-:W-:Y:S02]  /*3df0*/  PRMT R20, R20, 0x5410, R36 ;  /* 0x0000541014147816 */ /* 0x000fe40000000024 */
[----:B---3--:R-:W-:Y:S02]  /*3e00*/  HSETP2.GT.AND P1, P2, R5, R12, PT ;  /* 0x0000000c05007234 */ /* 0x008fe40003a24000 */
[----:B------:R-:W-:Y:S01]  /*3e10*/  LDS.128 R4, [R28+0x8e50] ;  /* 0x008e50001c047984 */ /* 0x000fe20000000c00 */
[----:B------:R-:W-:Y:S02]  /*3e20*/  PRMT R63, R62, 0x5410, R61 ;  /* 0x000054103e3f7816 */ /* 0x000fe4000000003d */
[----:B------:R-:W-:-:S02]  /*3e30*/  PRMT R57, R14, 0x7610, R20 ;  /* 0x000076100e397816 */ /* 0x000fc40000000014 */
[C---:B------:R-:W-:Y:S02]  /*3e40*/  SEL R16, R59.reuse, R16, !P3 ;  /* 0x000000103b107207 */ /* 0x040fe40005800000 */
[----:B------:R-:W-:Y:S02]  /*3e50*/  @!P4 PRMT R40, R59, 0x7632, R40 ;  /* 0x000076323b28c816 */ /* 0x000fe40000000028 */
[----:B------:R-:W-:Y:S01]  /*3e60*/  HSETP2.GEU.AND P3, P4, R63, RZ.H0_H0, PT ;  /* 0x200000ff3f007234 */ /* 0x000fe20003c6e000 */
[----:B------:R-:W0:Y:S01]  /*3e70*/  SHFL.BFLY PT, R57, R57, 0x10, 0x1f ;  /* 0x0e001f0039397f89 */ /* 0x000e2200000e0000 */
[----:B------:R-:W-:Y:S02]  /*3e80*/  PRMT R63, R17, 0x7610, R22 ;  /* 0x00007610113f7816 */ /* 0x000fe40000000016 */
[C---:B------:R-:W-:Y:S02]  /*3e90*/  SEL R48, R13.reuse, R48, !P6 ;  /* 0x000000300d307207 */ /* 0x040fe40007000000 */
[----:B------:R-:W-:-:S02]  /*3ea0*/  @!P5 PRMT R26, R13, 0x7632, R26 ;  /* 0x000076320d1ad816 */ /* 0x000fc4000000001a */
[----:B--2---:R-:W-:Y:S02]  /*3eb0*/  SEL R15, R12, R47, !P1 ;  /* 0x0000002f0c0f7207 */ /* 0x004fe40004800000 */
[----:B------:R-:W-:Y:S02]  /*3ec0*/  PRMT R13, R49, 0x7610, R24 ;  /* 0x00007610310d7816 */ /* 0x000fe40000000018 */
[----:B------:R-:W-:Y:S02]  /*3ed0*/  SEL R62, R62, RZ, P3 ;  /* 0x000000ff3e3e7207 */ /* 0x000fe40001800000 */
[----:B------:R-:W-:Y:S02]  /*3ee0*/  SEL R47, R61, RZ, P4 ;  /* 0x000000ff3d2f7207 */ /* 0x000fe40002000000 */
[----:B------:R-:W-:Y:S01]  /*3ef0*/  PRMT R21, R21, 0x5410, R40 ;  /* 0x0000541015157816 */ /* 0x000fe20000000028 */
[----:B------:R-:W-:Y:S01]  /*3f00*/  LDS R61, [R0+0x58] ;  /* 0x00005800003d7984 */ /* 0x000fe20000000800 */
[----:B------:R-:W-:-:S02]  /*3f10*/  @!P2 PRMT R39, R12, 0x7632, R39 ;  /* 0x000076320c27a816 */ /* 0x000fc40000000027 */
[----:B----4-:R-:W-:Y:S02]  /*3f20*/  HSETP2.GT.AND P1, P2, R63, R18, PT ;  /* 0x000000123f007234 */ /* 0x010fe40003a24000 */
[----:B------:R-:W-:Y:S02]  /*3f30*/  PRMT R63, R62, 0x5410, R47 ;  /* 0x000054103e3f7816 */ /* 0x000fe4000000002f */
[----:B-1----:R-:W-:Y:S02]  /*3f40*/  HSETP2.GT.AND P5, P0, R13, R58, PT ;  /* 0x0000003a0d007234 */ /* 0x002fe400038a4000 */
[----:B------:R-:W-:Y:S02]  /*3f50*/  PRMT R59, R16, 0x7610, R21 ;  /* 0x00007610103b7816 */ /* 0x000fe40000000015 */
[----:B------:R-:W-:Y:S01]  /*3f60*/  PRMT R13, R13, 0x5410, R39 ;  /* 0x000054100d0d7816 */ /* 0x000fe20000000027 */
[----:B------:R-:W1:Y:S03]  /*3f70*/  SHFL.BFLY PT, R63, R63, 0x1, 0x1f ;  /* 0x0c201f003f3f7f89 */ /* 0x000e6600000e0000 */
[----:B------:R-:W-:Y:S01]  /*3f80*/  PRMT R12, R15, 0x7610, R13 ;  /* 0x000076100f0c7816 */ /* 0x000fe2000000000d */
[----:B------:R-:W2:Y:S01]  /*3f90*/  SHFL.BFLY PT, R59, R59, 0x8, 0x1f ;  /* 0x0d001f003b3b7f89 */ /* 0x000ea200000e0000 */
[----:B------:R-:W-:-:S04]  /*3fa0*/  PRMT R66, R14, 0x7610, R20 ;  /* 0x000076100e427816 */ /* 0x000fc80000000014 */
[----:B------:R-:W3:Y:S01]  /*3fb0*/  SHFL.BFLY PT, R12, R12, 0x8, 0x1f ;  /* 0x0d001f000c0c7f89 */ /* 0x000ee200000e0000 */
[----:B0-----:R-:W-:Y:S01]  /*3fc0*/  HSETP2.GT.AND P3, P4, R66, R57, PT ;  /* 0x0000003942007234 */ /* 0x001fe20003c64000 */
[----:B------:R-:W-:Y:S01]  /*3fd0*/  HFMA2 R8, R19, R4, R8 ;  /* 0x0000000413087231 */ /* 0x000fe20000000008 */
[----:B------:R-:W-:Y:S02]  /*3fe0*/  PRMT R4, R62, 0x5410, R47 ;  /* 0x000054103e047816 */ /* 0x000fe4000000002f */
[----:B------:R-:W-:Y:S02]  /*3ff0*/  PRMT R66, R16, 0x7610, R21 ;  /* 0x0000761010427816 */ /* 0x000fe40000000015 */
[----:B------:R-:W-:Y:S01]  /*4000*/  PRMT R13, R51, 0x7610, R13 ;  /* 0x00007610330d7816 */ /* 0x000fe2000000000d */
[----:B------:R-:W-:Y:S01]  /*4010*/  HFMA2 R9, R56, R5, R9 ;  /* 0x0000000538097231 */ /* 0x000fe20000000009 */
[----:B------:R-:W-:Y:S02]  /*4020*/  SEL R51, R57, R14, !P3 ;  /* 0x0000000e39337207 */ /* 0x000fe40005800000 */
[----:B------:R-:W-:-:S03]  /*4030*/  SEL R49, R58, R49, !P5 ;  /* 0x000000313a317207 */ /* 0x000fc60006800000 */
[----:B------:R-:W-:Y:S02]  /*4040*/  @!P4 PRMT R36, R57, 0x7632, R36 ;  /* 0x000076323924c816 */ /* 0x000fe40000000024 */
[----:B-1----:R-:W-:Y:S02]  /*4050*/  HSETP2.GT.AND P3, P4, R4, R63, PT ;  /* 0x0000003f04007234 */ /* 0x002fe40003c64000 */
[----:B------:R-:W-:Y:S02]  /*4060*/  PRMT R5, R15, 0x7610, R13 ;  /* 0x000076100f057816 */ /* 0x000fe4000000000d */
[----:B--2---:R-:W-:Y:S02]  /*4070*/  HSETP2.GT.AND P5, P6, R66, R59, PT ;  /* 0x0000003b42007234 */ /* 0x004fe40003ea4000 */
[----:B------:R-:W-:Y:S02]  /*4080*/  @!P0 PRMT R38, R58, 0x7632, R38 ;  /* 0x000076323a268816 */ /* 0x000fe40000000026 */
[----:B------:R-:W-:-:S02]  /*4090*/  ISETP.NE.AND P0, PT, R50, RZ, PT ;  /* 0x000000ff3200720c */ /* 0x000fc40003f05270 */
[C---:B------:R-:W-:Y:S02]  /*40a0*/  SEL R50, R18.reuse, R17, !P1 ;  /* 0x0000001112327207 */ /* 0x040fe40004800000 */
[----:B------:R-:W-:Y:S02]  /*40b0*/  @!P2 PRMT R37, R18, 0x7632, R37 ;  /* 0x000076321225a816 */ /* 0x000fe40000000025 */
[C---:B------:R-:W-:Y:S02]  /*40c0*/  PRMT R4, R8.reuse, 0x7610, R4 ;  /* 0x0000761008047816 */ /* 0x040fe40000000004 */
[----:B------:R-:W-:Y:S02]  /*40d0*/  PRMT R57, R8, 0x7632, R57 ;  /* 0x0000763208397816 */ /* 0x000fe40000000039 */
[----:B---3--:R-:W-:Y:S02]  /*40e0*/  HSETP2.GT.AND P2, P1, R5, R12, PT ;  /* 0x0000000c05007234 */ /* 0x008fe40003944000 */
[----:B------:R-:W-:-:S02]  /*40f0*/  PRMT R5, R9, 0x7610, R5 ;  /* 0x0000761009057816 */ /* 0x000fc40000000005 */
[----:B------:R-:W-:Y:S02]  /*4100*/  PRMT R56, R9, 0x7632, R56 ;  /* 0x0000763209387816 */ /* 0x000fe40000000038 */
[----:B------:R-:W-:Y:S02]  /*4110*/  PRMT R8, R4, 0x5410, R57 ;  /* 0x0000541004087816 */ /* 0x000fe40000000039 */
[----:B------:R-:W-:Y:S02]  /*4120*/  PRMT R9, R5, 0x5410, R56 ;  /* 0x0000541005097816 */ /* 0x000fe40000000038 */
[C---:B------:R-:W-:Y:S02]  /*4130*/  SEL R14, R63.reuse, R62, !P3 ;  /* 0x0000003e3f0e7207 */ /* 0x040fe40005800000 */
[----:B------:R-:W-:Y:S02]  /*4140*/  @!P4 PRMT R47, R63, 0x7632, R47 ;  /* 0x000076323f2fc816 */ /* 0x000fe4000000002f */
[----:B------:R-:W-:-:S02]  /*4150*/  HSETP2.GEU.AND P3, P4, R8, RZ.H0_H0, PT ;  /* 0x200000ff08007234 */ /* 0x000fc40003c6e000 */
[C---:B------:R-:W-:Y:S02]  /*4160*/  SEL R16, R59.reuse, R16, !P5 ;  /* 0x000000103b107207 */ /* 0x040fe40006800000 */
[----:B------:R-:W-:Y:S02]  /*4170*/  @!P6 PRMT R40, R59, 0x7632, R40 ;  /* 0x000076323b28e816 */ /* 0x000fe40000000028 */
[----:B------:R-:W-:Y:S01]  /*4180*/  HSETP2.GEU.AND P5, P6, R9, RZ.H0_H0, PT ;  /* 0x200000ff09007234 */ /* 0x000fe20003eae000 */
[----:B------:R-:W-:Y:S01]  /*4190*/  HFMA2 R18, R64, R7, R11 ;  /* 0x0000000740127231 */ /* 0x000fe2000000000b */
[----:B------:R-:W-:Y:S02]  /*41a0*/  SEL R64, R4, RZ, P3 ;  /* 0x000000ff04407207 */ /* 0x000fe40001800000 */
[----:B------:R-:W-:Y:S02]  /*41b0*/  SEL R57, R57, RZ, P4 ;  /* 0x000000ff39397207 */ /* 0x000fe40002000000 */
[----:B------:R-:W-:-:S02]  /*41c0*/  SEL R63, R5, RZ, P5 ;  /* 0x000000ff053f7207 */ /* 0x000fc40002800000 */
[----:B------:R-:W-:Y:S02]  /*41d0*/  SEL R56, R56, RZ, P6 ;  /* 0x000000ff38387207 */ /* 0x000fe40003000000 */
[----:B------:R-:W-:Y:S01]  /*41e0*/  PRMT R62, R64, 0x5410, R57 ;  /* 0x00005410403e7816 */ /* 0x000fe20000000039 */
[----:B------:R-:W-:Y:S01]  /*41f0*/  HFMA2 R19, R61, R6, R10 ;  /* 0x000000063d137231 */ /* 0x000fe2000000000a */
[----:B------:R-:W-:Y:S01]  /*4200*/  PRMT R66, R63, 0x5410, R56 ;  /* 0x000054103f427816 */ /* 0x000fe20000000038 */
[----:B------:R-:W-:Y:S01]  /*4210*/  LDS.128 R8, [R28+0x8ee0] ;  /* 0x008ee0001c087984 */ /* 0x000fe20000000c00 */
[----:B------:R-:W-:Y:S02]  /*4220*/  PRMT R13, R13, 0x5410, R47 ;  /* 0x000054100d0d7816 */ /* 0x000fe4000000002f */
[----:B------:R-:W-:Y:S01]  /*4230*/  PRMT R58, R19, 0x7632, R58 ;  /* 0x00007632133a7816 */ /* 0x000fe2000000003a */
[----:B------:R-:W0:Y:S01]  /*4240*/  SHFL.BFLY PT, R62, R62, 0x1, 0x1f ;  /* 0x0c201f003e3e7f89 */ /* 0x000e2200000e0000 */
[----:B------:R-:W-:-:S03]  /*4250*/  PRMT R4, R14, 0x7610, R13 ;  /* 0x000076100e047816 */ /* 0x000fc6000000000d */
[----:B------:R-:W1:Y:S01]  /*4260*/  SHFL.BFLY PT, R66, R66, 0x1, 0x1f ;  /* 0x0c201f0042427f89 */ /* 0x000e6200000e0000 */
[----:B------:R-:W-:Y:S02]  /*4270*/  PRMT R5, R19, 0x5410, R58 ;  /* 0x0000541013057816 */ /* 0x000fe4000000003a */
[----:B------:R-:W-:Y:S01]  /*4280*/  PRMT R59, R18, 0x7632, R59 ;  /* 0x00007632123b7816 */ /* 0x000fe2000000003b */
[----:B------:R-:W2:Y:S01]  /*4290*/  SHFL.BFLY PT, R69, R4, 0x2, 0x1f ;  /* 0x0c401f0004457f89 */ /* 0x000ea200000e0000 */
[C---:B------:R-:W-:Y:S02]  /*42a0*/  SEL R15, R12.reuse, R15, !P2 ;  /* 0x0000000f0c0f7207 */ /* 0x040fe40005000000 */
[----:B------:R-:W-:Y:S02]  /*42b0*/  @!P1 PRMT R39, R12, 0x7632, R39 ;  /* 0x000076320c279816 */ /* 0x000fe40000000027 */
[----:B------:R-:W-:Y:S02]  /*42c0*/  HSETP2.GEU.AND P1, P2, R5, RZ.H0_H0, PT ;  /* 0x200000ff05007234 */ /* 0x000fe40003a2e000 */
[----:B------:R-:W3:Y:S01]  /*42d0*/  LDS.128 R4, [R28+0x8e60] ;  /* 0x008e60001c047984 */ /* 0x000ee20000000c00 */
[----:B------:R-:W-:-:S02]  /*42e0*/  PRMT R12, R18, 0x5410, R59 ;  /* 0x00005410120c7816 */ /* 0x000fc4000000003b */
[----:B------:R-:W-:Y:S02]  /*42f0*/  PRMT R20, R20, 0x5410, R40 ;  /* 0x0000541014147816 */ /* 0x000fe40000000028 */
[----:B------:R-:W-:Y:S02]  /*4300*/  PRMT R17, R64, 0x5410, R57 ;  /* 0x0000541040117816 */ /* 0x000fe40000000039 */
[----:B------:R-:W-:Y:S02]  /*4310*/  HSETP2.GEU.AND P4, P6, R12, RZ.H0_H0, PT ;  /* 0x200000ff0c007234 */ /* 0x000fe40003e8e000 */
[----:B------:R-:W-:Y:S02]  /*4320*/  SEL R19, R19, RZ, P1 ;  /* 0x000000ff13137207 */ /* 0x000fe40000800000 */
[----:B------:R-:W-:Y:S02]  /*4330*/  SEL R58, R58, RZ, P2 ;  /* 0x000000ff3a3a7207 */ /* 0x000fe40001000000 */
[----:B------:R-:W-:-:S02]  /*4340*/  PRMT R67, R63, 0x5410, R56 ;  /* 0x000054103f437816 */ /* 0x000fc40000000038 */
[----:B------:R-:W-:Y:S02]  /*4350*/  PRMT R12, R16, 0x7610, R20 ;  /* 0x00007610100c7816 */ /* 0x000fe40000000014 */
[----:B------:R-:W-:Y:S02]  /*4360*/  SEL R18, R18, RZ, P4 ;  /* 0x000000ff12127207 */ /* 0x000fe40002000000 */
[----:B------:R-:W-:Y:S02]  /*4370*/  SEL R59, R59, RZ, P6 ;  /* 0x000000ff3b3b7207 */ /* 0x000fe40003000000 */
[----:B0-----:R-:W-:Y:S02]  /*4380*/  HSETP2.GT.AND P1, P2, R17, R62, PT ;  /* 0x0000003e11007234 */ /* 0x001fe40003a24000 */
[----:B------:R-:W-:Y:S01]  /*4390*/  PRMT R17, R19, 0x5410, R58 ;  /* 0x0000541013117816 */ /* 0x000fe2000000003a */
[----:B------:R0:W4:Y:S01]  /*43a0*/  SHFL.BFLY PT, R61, R12, 0x10, 0x1f ;  /* 0x0e001f000c3d7f89 */ /* 0x00012200000e0000 */
[----:B-1----:R-:W-:-:S02]  /*43b0*/  HSETP2.GT.AND P4, P6, R67, R66, PT ;  /* 0x0000004243007234 */ /* 0x002fc40003e84000 */
[----:B------:R-:W-:Y:S02]  /*43c0*/  PRMT R67, R18, 0x5410, R59 ;  /* 0x0000541012437816 */ /* 0x000fe4000000003b */
[----:B------:R-:W1:Y:S01]  /*43d0*/  SHFL.BFLY PT, R17, R17, 0x1, 0x1f ;  /* 0x0c201f0011117f89 */ /* 0x000e6200000e0000 */
[----:B0-----:R-:W-:-:S03]  /*43e0*/  PRMT R12, R14, 0x7610, R13 ;  /* 0x000076100e0c7816 */ /* 0x001fc6000000000d */
[----:B------:R-:W0:Y:S01]  /*43f0*/  SHFL.BFLY PT, R67, R67, 0x1, 0x1f ;  /* 0x0c201f0043437f89 */ /* 0x000e2200000e0000 */
[----:B------:R-:W-:Y:S01]  /*4400*/  HADD2.F32 R13, -RZ, R13.H0_H0 ;  /* 0x2000000dff0d7230 */ /* 0x000fe20000004100 */
[----:B--2---:R-:W-:Y:S01]  /*4410*/  HSETP2.GT.AND P3, P5, R12, R69, PT ;  /* 0x000000450c007234 */ /* 0x004fe20003d64000 */
[----:B------:R-:W-:Y:S01]  /*4420*/  HADD2.F32 R12, -RZ, R60.H0_H0 ;  /* 0x2000003cff0c7230 */ /* 0x000fe20000004100 */
[C---:B------:R-:W-:Y:S02]  /*4430*/  @!P2 PRMT R57, R62.reuse, 0x7632, R57 ;  /* 0x000076323e39a816 */ /* 0x040fe40000000039 */
[----:B------:R-:W-:Y:S02]  /*4440*/  SEL R64, R62, R64, !P1 ;  /* 0x000000403e407207 */ /* 0x000fe40004800000 */
[----:B------:R2:W-:Y:S01]  /*4450*/  @!P0 STG.E.64 desc[UR4][R2.64], R12 ;  /* 0x0000000c02008986 */ /* 0x0005e2000c101b04 */
[----:B------:R-:W-:Y:S01]  /*4460*/  SEL R14, R69, R14, !P3 ;  /* 0x0000000e450e7207 */ /* 0x000fe20005800000 */
[----:B---3--:R-:W-:Y:S01]  /*4470*/  HFMA2 R68, R65, R4, R8 ;  /* 0x0000000441447231 */ /* 0x008fe20000000008 */
[----:B------:R-:W-:-:S02]  /*4480*/  @!P6 PRMT R56, R66, 0x7632, R56 ;  /* 0x000076324238e816 */ /* 0x000fc40000000038 */
[----:B------:R-:W-:Y:S02]  /*4490*/  PRMT R60, R19, 0x5410, R58 ;  /* 0x00005410133c7816 */ /* 0x000fe4000000003a */
[----:B------:R-:W-:Y:S02]  /*44a0*/  @!P5 PRMT R47, R69, 0x7632, R47 ;  /* 0x00007632452fd816 */ /* 0x000fe4000000002f */
[----:B--2---:R-:W-:Y:S02]  /*44b0*/  PRMT R12, R16, 0x7610, R20 ;  /* 0x00007610100c7816 */ /* 0x004fe40000000014 */
[----:B------:R-:W-:Y:S02]  /*44c0*/  PRMT R13, R13, 0x5410, R57 ;  /* 0x000054100d0d7816 */ /* 0x000fe40000000039 */
[----:B------:R-:W-:Y:S02]  /*44d0*/  PRMT R4, R18, 0x5410, R59 ;  /* 0x0000541012047816 */ /* 0x000fe4000000003b */
[----:B----4-:R-:W-:-:S02]  /*44e0*/  HSETP2.GT.AND P3, P5, R12, R61, PT ;  /* 0x0000003d0c007234 */ /* 0x010fc40003d64000 */
[----:B------:R-:W-:Y:S02]  /*44f0*/  PRMT R13, R64, 0x7610, R13 ;  /* 0x00007610400d7816 */ /* 0x000fe4000000000d */
[----:B------:R-:W-:Y:S02]  /*4500*/  SEL R12, R66, R63, !P4 ;  /* 0x0000003f420c7207 */ /* 0x000fe40006000000 */
[----:B------:R-:W-:Y:S01]  /*4510*/  PRMT R23, R23, 0x5410, R56 ;  /* 0x0000541017177816 */ /* 0x000fe20000000038 */
[----:B------:R2:W3:Y:S01]  /*4520*/  SHFL.BFLY PT, R63, R13, 0x2, 0x1f ;  /* 0x0c401f000d3f7f89 */ /* 0x0004e200000e0000 */
[----:B------:R-:W-:Y:S02]  /*4530*/  PRMT R21, R21, 0x5410, R39 ;  /* 0x0000541015157816 */ /* 0x000fe40000000027 */
[----:B-1----:R-:W-:Y:S02]  /*4540*/  HSETP2.GT.AND P1, P2, R60, R17, PT ;  /* 0x000000113c007234 */ /* 0x002fe40003a24000 */
[----:B------:R-:W-:-:S02]  /*4550*/  SEL R60, R61, R16, !P3 ;  /* 0x000000103d3c7207 */ /* 0x000fc40005800000 */
[----:B0-----:R-:W-:Y:S02]  /*4560*/  HSETP2.GT.AND P3, P4, R4, R67, PT ;  /* 0x0000004304007234 */ /* 0x001fe40003c64000 */
[----:B------:R-:W-:Y:S02]  /*4570*/  PRMT R4, R12, 0x7610, R23 ;  /* 0x000076100c047816 */ /* 0x000fe40000000017 */
[----:B------:R-:W-:-:S03]  /*4580*/  PRMT R62, R15, 0x7610, R21 ;  /* 0x000076100f3e7816 */ /* 0x000fc60000000015 */
[----:B------:R0:W1:Y:S01]  /*4590*/  SHFL.BFLY PT, R65, R4, 0x2, 0x1f ;  /* 0x0c401f0004417f89 */ /* 0x00006200000e0000 */
[----:B------:R-:W-:-:S03]  /*45a0*/  PRMT R20, R20, 0x5410, R47 ;  /* 0x0000541014147816 */ /* 0x000fc6000000002f */
[----:B------:R-:W4:Y:S01]  /*45b0*/  SHFL.BFLY PT, R62, R62, 0x10, 0x1f ;  /* 0x0e001f003e3e7f89 */ /* 0x000f2200000e0000 */
[----:B------:R-:W-:Y:S02]  /*45c0*/  PRMT R16, R14, 0x7610, R20 ;  /* 0x000076100e107816 */ /* 0x000fe40000000014 */
[----:B--2---:R-:W-:Y:S02]  /*45d0*/  PRMT R13, R55, 0x7610, R13 ;  /* 0x00007610370d7816 */ /* 0x004fe4000000000d */
[----:B------:R-:W-:Y:S02]  /*45e0*/  PRMT R66, R68, 0x7632, R66 ;  /* 0x0000763244427816 */ /* 0x000fe40000000042 */
[----:B------:R-:W-:Y:S02]  /*45f0*/  @!P5 PRMT R40, R61, 0x7632, R40 ;  /* 0x000076323d28d816 */ /* 0x000fe40000000028 */
[----:B------:R2:W5:Y:S01]  /*4600*/  SHFL.BFLY PT, R61, R16, 0x4, 0x1f ;  /* 0x0c801f00103d7f89 */ /* 0x00056200000e0000 */
[----:B0-----:R-:W-:-:S02]  /*4610*/  PRMT R4, R64, 0x7610, R13 ;  /* 0x0000761040047816 */ /* 0x001fc4000000000d */
[----:B------:R-:W-:Y:S02]  /*4620*/  PRMT R69, R68, 0x5410, R66 ;  /* 0x0000541044457816 */ /* 0x000fe40000000042 */
[----:B------:R-:W-:Y:S02]  /*4630*/  SEL R8, R17, R19, !P1 ;  /* 0x0000001311087207 */ /* 0x000fe40004800000 */
[C---:B------:R-:W-:Y:S02]  /*4640*/  SEL R19, R67.reuse, R18, !P3 ;  /* 0x0000001243137207 */ /* 0x040fe40005800000 */
[----:B------:R-:W-:Y:S02]  /*4650*/  @!P4 PRMT R59, R67, 0x7632, R59 ;  /* 0x00007632433bc816 */ /* 0x000fe4000000003b */
[----:B------:R-:W-:Y:S02]  /*4660*/  @!P2 PRMT R58, R17, 0x7632, R58 ;  /* 0x00007632113aa816 */ /* 0x000fe4000000003a */
[----:B---3--:R-:W-:-:S02]  /*4670*/  HSETP2.GT.AND P4, P3, R4, R63, PT ;  /* 0x0000003f04007234 */ /* 0x008fc40003b84000 */
[----:B------:R-:W-:Y:S02]  /*4680*/  HSETP2.GEU.AND P2, P1, R69, RZ.H0_H0, PT ;  /* 0x200000ff45007234 */ /* 0x000fe4000394e000 */
[----:B--2---:R-:W-:Y:S02]  /*4690*/  PRMT R16, R12, 0x7610, R23 ;  /* 0x000076100c107816 */ /* 0x004fe40000000017 */
[----:B------:R-:W-:Y:S02]  /*46a0*/  PRMT R55, R15, 0x7610, R21 ;  /* 0x000076100f377816 */ /* 0x000fe40000000015 */
[----:B------:R-:W-:Y:S02]  /*46b0*/  PRMT R13, R13, 0x5410, R58 ;  /* 0x000054100d0d7816 */ /* 0x000fe4000000003a */
[----:B------:R-:W-:Y:S02]  /*46c0*/  PRMT R22, R22, 0x5410, R59 ;  /* 0x0000541016167816 */ /* 0x000fe4000000003b */
[----:B------:R-:W-:-:S02]  /*46d0*/  SEL R4, R68, RZ, P2 ;  /* 0x000000ff44047207 */ /* 0x000fc40001000000 */
[----:B------:R-:W-:Y:S02]  /*46e0*/  SEL R18, R63, R64, !P4 ;  /* 0x000000403f127207 */ /* 0x000fe40006000000 */
[----:B-1----:R-:W-:Y:S01]  /*46f0*/  HSETP2.GT.AND P2, P4, R16, R65, PT ;  /* 0x0000004110007234 */ /* 0x002fe20003c44000 */
[----:B------:R-:W-:Y:S01]  /*4700*/  LDS R64, [R0+0x64] ;  /* 0x0000640000407984 */ /* 0x000fe20000000800 */
[----:B------:R-:W-:Y:S02]  /*4710*/  PRMT R17, R8, 0x7610, R13 ;  /* 0x0000761008117816 */ /* 0x000fe4000000000d */
[----:B------:R-:W-:Y:S02]  /*4720*/  PRMT R16, R19, 0x7610, R22 ;  /* 0x0000761013107816 */ /* 0x000fe40000000016 */
[----:B----4-:R-:W-:Y:S02]  /*4730*/  HSETP2.GT.AND P5, P6, R55, R62, PT ;  /* 0x0000003e37007234 */ /* 0x010fe40003ea4000 */
[----:B------:R-:W-:Y:S01]  /*4740*/  SEL R55, R66, RZ, P1 ;  /* 0x000000ff42377207 */ /* 0x000fe20000800000 */
[----:B------:R-:W0:Y:S01]  /*4750*/  SHFL.BFLY PT, R17, R17, 0x2, 0x1f ;  /* 0x0c401f0011117f89 */ /* 0x000e2200000e0000 */
[----:B------:R-:W-:-:S02]  /*4760*/  PRMT R21, R21, 0x5410, R54 ;  /* 0x0000541015157816 */ /* 0x000fc40000000036 */
[----:B------:R-:W-:Y:S01]  /*4770*/  @!P3 PRMT R57, R63, 0x7632, R57 ;  /* 0x000076323f39b816 */ /* 0x000fe20000000039 */
[----:B------:R-:W1:Y:S01]  /*4780*/  SHFL.BFLY PT, R16, R16, 0x2, 0x1f ;  /* 0x0c401f0010107f89 */ /* 0x000e6200000e0000 */
[----:B------:R-:W-:Y:S02]  /*4790*/  PRMT R54, R14, 0x7610, R20 ;  /* 0x000076100e367816 */ /* 0x000fe40000000014 */
[----:B------:R-:W-:-:S03]  /*47a0*/  PRMT R63, R4, 0x5410, R55 ;  /* 0x00005410043f7816 */ /* 0x000fc60000000037 */
[----:B-----5:R-:W-:Y:S02]  /*47b0*/  HSETP2.GT.AND P1, P3, R54, R61, PT ;  /* 0x0000003d36007234 */ /* 0x020fe40003b24000 */
[----:B------:R-:W-:Y:S01]  /*47c0*/  PRMT R20, R20, 0x5410, R57 ;  /* 0x0000541014147816 */ /* 0x000fe20000000039 */
[----:B------:R-:W2:Y:S01]  /*47d0*/  SHFL.BFLY PT, R63, R63, 0x1, 0x1f ;  /* 0x0c201f003f3f7f89 */ /* 0x000ea200000e0000 */
[C---:B------:R-:W-:Y:S02]  /*47e0*/  @!P4 PRMT R56, R65.reuse, 0x7632, R56 ;  /* 0x000076324138c816 */ /* 0x040fe40000000038 */
[----:B------:R-:W-:Y:S02]  /*47f0*/  SEL R65, R65, R12, !P2 ;  /* 0x0000000c41417207 */ /* 0x000fe40005000000 */
[----:B------:R-:W-:Y:S02]  /*4800*/  PRMT R12, R18, 0x7610, R20 ;  /* 0x00007610120c7816 */ /* 0x000fe40000000014 */
[----:B------:R-:W-:-:S02]  /*4810*/  PRMT R32, R32, 0x5410, R56 ;  /* 0x0000541020207816 */ /* 0x000fc40000000038 */
[C---:B------:R-:W-:Y:S01]  /*4820*/  SEL R54, R62.reuse, R15, !P5 ;  /* 0x0000000f3e367207 */ /* 0x040fe20006800000 */
[----:B------:R3:W4:Y:S01]  /*4830*/  SHFL.BFLY PT, R67, R12, 0x4, 0x1f ;  /* 0x0c801f000c437f89 */ /* 0x00072200000e0000 */
[----:B------:R-:W-:Y:S02]  /*4840*/  @!P6 PRMT R39, R62, 0x7632, R39 ;  /* 0x000076323e27e816 */ /* 0x000fe40000000027 */
[C---:B------:R-:W-:Y:S02]  /*4850*/  SEL R62, R61.reuse, R14, !P1 ;  /* 0x0000000e3d3e7207 */ /* 0x040fe40004800000 */
[----:B------:R-:W-:Y:S02]  /*4860*/  @!P3 PRMT R47, R61, 0x7632, R47 ;  /* 0x000076323d2fb816 */ /* 0x000fe4000000002f */
[----:B------:R-:W-:Y:S02]  /*4870*/  PRMT R61, R65, 0x7610, R32 ;  /* 0x00007610413d7816 */ /* 0x000fe40000000020 */
[----:B---3--:R-:W-:-:S02]  /*4880*/  PRMT R12, R8, 0x7610, R13 ;  /* 0x00007610080c7816 */ /* 0x008fc4000000000d */
[----:B------:R-:W-:Y:S01]  /*4890*/  PRMT R15, R19, 0x7610, R22 ;  /* 0x00007610130f7816 */ /* 0x000fe20000000016 */
[----:B------:R-:W3:Y:S01]  /*48a0*/  SHFL.BFLY PT, R66, R61, 0x4, 0x1f ;  /* 0x0c801f003d427f89 */ /* 0x000ee200000e0000 */
[----:B------:R-:W-:Y:S02]  /*48b0*/  PRMT R22, R22, 0x5410, R47 ;  /* 0x0000541016167816 */ /* 0x000fe4000000002f */
[----:B0-----:R-:W-:Y:S02]  /*48c0*/  HSETP2.GT.AND P3, P4, R12, R17, PT ;  /* 0x000000110c007234 */ /* 0x001fe40003c64000 */
[----:B-1----:R-:W-:Y:S01]  /*48d0*/  HSETP2.GT.AND P5, P6, R15, R16, PT ;  /* 0x000000100f007234 */ /* 0x002fe20003ea4000 */
[----:B------:R-:W-:Y:S01]  /*48e0*/  HADD2.F32 R14, -RZ, R52.H0_H0 ;  /* 0x20000034ff0e7230 */ /* 0x000fe20000004100 */
[----:B------:R-:W-:Y:S02]  /*48f0*/  PRMT R68, R4, 0x5410, R55 ;  /* 0x0000541004447816 */ /* 0x000fe40000000037 */
[----:B------:R-:W-:Y:S01]  /*4900*/  PRMT R52, R62, 0x7610, R22 ;  /* 0x000076103e347816 */ /* 0x000fe20000000016 */
[----:B------:R-:W-:-:S02]  /*4910*/  HADD2.F32 R12, -RZ, R53.H0_H0 ;  /* 0x20000035ff0c7230 */ /* 0x000fc40000004100 */
[----:B------:R-:W-:Y:S01]  /*4920*/  HADD2.F32 R13, -RZ, R13.H0_H0 ;  /* 0x2000000dff0d7230 */ /* 0x000fe20000004100 */
[----:B--2---:R-:W-:Y:S01]  /*4930*/  HSETP2.GT.AND P1, P2, R68, R63, PT ;  /* 0x0000003f44007234 */ /* 0x004fe20003a24000 */
[----:B------:R-:W0:Y:S04]  /*4940*/  SHFL.BFLY PT, R53, R52, 0x8, 0x1f ;  /* 0x0d001f0034357f89 */ /* 0x000e2800000e0000 */
[----:B------:R1:W-:Y:S01]  /*4950*/  @!P0 STG.E.64 desc[UR4][R2.64+0x8], R12 ;  /* 0x0000080c02008986 */ /* 0x0003e2000c101b04 */
[C---:B------:R-:W-:Y:S02]  /*4960*/  @!P4 PRMT R58, R17.reuse, 0x7632, R58 ;  /* 0x00007632113ac816 */ /* 0x040fe4000000003a */
[----:B------:R-:W-:Y:S02]  /*4970*/  @!P6 PRMT R59, R16, 0x7632, R59 ;  /* 0x00007632103be816 */ /* 0x000fe4000000003b */
[----:B------:R-:W-:-:S02]  /*4980*/  SEL R8, R17, R8, !P3 ;  /* 0x0000000811087207 */ /* 0x000fc40005800000 */
[----:B-1----:R-:W-:Y:S02]  /*4990*/  PRMT R12, R18, 0x7610, R20 ;  /* 0x00007610120c7816 */ /* 0x002fe40000000014 */
[----:B------:R-:W-:-:S03]  /*49a0*/  PRMT R13, R65, 0x7610, R32 ;  /* 0x00007610410d7816 */ /* 0x000fc60000000020 */
[----:B----4-:R-:W-:Y:S02]  /*49b0*/  HSETP2.GT.AND P3, P4, R12, R67, PT ;  /* 0x000000430c007234 */ /* 0x010fe40003c64000 */
[----:B------:R-:W-:Y:S02]  /*49c0*/  PRMT R12, R59, 0x5410, R58 ;  /* 0x000054103b0c7816 */ /* 0x000fe4000000003a */
[C---:B------:R-:W-:Y:S01]  /*49d0*/  @!P2 PRMT R55, R63.reuse, 0x7632, R55 ;  /* 0x000076323f37a816 */ /* 0x040fe20000000037 */
[----:B------:R-:W-:Y:S01]  /*49e0*/  HADD2.F32 R15, -RZ, R21.H1_H1 ;  /* 0x30000015ff0f7230 */ /* 0x000fe20000004100 */
[----:B------:R-:W-:Y:S02]  /*49f0*/  SEL R63, R63, R4, !P1 ;  /* 0x000000043f3f7207 */ /* 0x000fe40004800000 */
[----:B------:R-:W-:Y:S02]  /*4a00*/  PRMT R4, R8, 0x7610, R12 ;  /* 0x0000761008047816 */ /* 0x000fe4000000000c */
[----:B------:R-:W-:-:S02]  /*4a10*/  SEL R19, R16, R19, !P5 ;  /* 0x0000001310137207 */ /* 0x000fc40006800000 */
[----:B---3--:R-:W-:Y:S01]  /*4a20*/  HSETP2.GT.AND P5, P6, R13, R66, PT ;  /* 0x000000420d007234 */ /* 0x008fe20003ea4000 */
[----:B------:R-:W-:Y:S04]  /*4a30*/  @!P0 STG.E.64 desc[UR4][R2.64+0x10], R14 ;  /* 0x0000100e02008986 */ /* 0x000fe8000c101b04 */
[----:B------:R1:W2:Y:S01]  /*4a40*/  SHFL.BFLY PT, R17, R4, 0x4, 0x1f ;  /* 0x0c801f0004117f89 */ /* 0x0002a200000e0000 */
[----:B------:R-:W-:Y:S02]  /*4a50*/  PRMT R31, R31, 0x5410, R55 ;  /* 0x000054101f1f7816 */ /* 0x000fe40000000037 */
[----:B------:R-:W-:Y:S02]  /*4a60*/  @!P4 PRMT R57, R67, 0x7632, R57 ;  /* 0x000076324339c816 */ /* 0x000fe40000000039 */
[----:B-1----:R-:W-:Y:S01]  /*4a70*/  PRMT R4, R62, 0x7610, R22 ;  /* 0x000076103e047816 */ /* 0x002fe20000000016 */
[----:B------:R-:W-:Y:S01]  /*4a80*/  HFMA2 R14, R64, R5, R9 ;  /* 0x00000005400e7231 */ /* 0x000fe20000000009 */
[----:B------:R-:W-:-:S03]  /*4a90*/  PRMT R5, R19, 0x5410, R12 ;  /* 0x0000541013057816 */ /* 0x000fc6000000000c */
[----:B0-----:R-:W-:Y:S02]  /*4aa0*/  HSETP2.GT.AND P1, P2, R4, R53, PT ;  /* 0x0000003504007234 */ /* 0x001fe40003a24000 */
[----:B------:R-:W-:Y:S01]  /*4ab0*/  PRMT R4, R63, 0x7610, R31 ;  /* 0x000076103f047816 */ /* 0x000fe2000000001f */
[----:B------:R-:W0:Y:S01]  /*4ac0*/  SHFL.BFLY PT, R16, R5, 0x4, 0x1f ;  /* 0x0c801f0005107f89 */ /* 0x000e2200000e0000 */
[----:B------:R-:W-:Y:S02]  /*4ad0*/  SEL R18, R67, R18, !P3 ;  /* 0x0000001243127207 */ /* 0x000fe40005800000 */
[----:B------:R-:W-:Y:S02]  /*4ae0*/  PRMT R20, R20, 0x5410, R57 ;  /* 0x0000541014147816 */ /* 0x000fe40000000039 */
[----:B------:R-:W-:Y:S01]  /*4af0*/  @!P6 PRMT R56, R66, 0x7632, R56 ;  /* 0x000076324238e816 */ /* 0x000fe20000000038 */
[----:B------:R1:W3:Y:S01]  /*4b00*/  SHFL.BFLY PT, R64, R4, 0x2, 0x1f ;  /* 0x0c401f0004407f89 */ /* 0x0002e200000e0000 */
[----:B------:R-:W-:-:S02]  /*4b10*/  PRMT R21, R21, 0x5410, R41 ;  /* 0x0000541015157816 */ /* 0x000fc40000000029 */
[----:B------:R-:W-:Y:S01]  /*4b20*/  SEL R52, R66, R65, !P5 ;  /* 0x0000004142347207 */ /* 0x000fe20006800000 */
[----:B------:R-:W-:Y:S01]  /*4b30*/  LDS R67, [R0+0x70] ;  /* 0x0000700000437984 */ /* 0x000fe20000000800 */
[----:B------:R-:W-:Y:S02]  /*4b40*/  PRMT R22, R22, 0x5410, R56 ;  /* 0x0000541016167816 */ /* 0x000fe40000000038 */
[----:B-1----:R-:W-:Y:S02]  /*4b50*/  PRMT R4, R18, 0x7610, R20 ;  /* 0x0000761012047816 */ /* 0x002fe40000000014 */
[----:B------:R-:W-:Y:S02]  /*4b60*/  PRMT R41, R14, 0x7632, R41 ;  /* 0x000076320e297816 */ /* 0x000fe40000000029 */
[----:B------:R-:W-:Y:S01]  /*4b70*/  @!P2 PRMT R47, R53, 0x7632, R47 ;  /* 0x00007632352fa816 */ /* 0x000fe2000000002f */
[----:B------:R1:W4:Y:S01]  /*4b80*/  SHFL.BFLY PT, R13, R4, 0x8, 0x1f ;  /* 0x0d001f00040d7f89 */ /* 0x00032200000e0000 */
[----:B------:R-:W-:-:S02]  /*4b90*/  PRMT R15, R52, 0x7610, R22 ;  /* 0x00007610340f7816 */ /* 0x000fc40000000016 */
[----:B------:R-:W-:Y:S02]  /*4ba0*/  PRMT R5, R14, 0x5410, R41 ;  /* 0x000054100e057816 */ /* 0x000fe40000000029 */
[----:B------:R-:W-:Y:S02]  /*4bb0*/  SEL R62, R53, R62, !P1 ;  /* 0x0000003e353e7207 */ /* 0x000fe40004800000 */
[----:B------:R-:W-:Y:S01]  /*4bc0*/  PRMT R23, R23, 0x5410, R47 ;  /* 0x0000541017177816 */ /* 0x000fe2000000002f */
[----:B------:R-:W5:Y:S01]  /*4bd0*/  SHFL.BFLY PT, R15, R15, 0x8, 0x1f ;  /* 0x0d001f000f0f7f89 */ /* 0x000f6200000e0000 */
[--C-:B-1----:R-:W-:Y:S02]  /*4be0*/  PRMT R4, R8, 0x7610, R12.reuse ;  /* 0x0000761008047816 */ /* 0x102fe4000000000c */
[----:B------:R-:W-:Y:S02]  /*4bf0*/  HSETP2.GEU.AND P2, P5, R5, RZ.H0_H0, PT ;  /* 0x200000ff05007234 */ /* 0x000fe40003d4e000 */
[----:B------:R-:W-:-:S02]  /*4c00*/  PRMT R5, R19, 0x5410, R12 ;  /* 0x0000541013057816 */ /* 0x000fc4000000000c */
[----:B------:R-:W-:Y:S02]  /*4c10*/  PRMT R9, R62, 0x7610, R23 ;  /* 0x000076103e097816 */ /* 0x000fe40000000017 */
[----:B--2---:R-:W-:Y:S01]  /*4c20*/  HSETP2.GT.AND P1, P6, R4, R17, PT ;  /* 0x0000001104007234 */ /* 0x004fe20003e24000 */
[----:B------:R-:W-:Y:S01]  /*4c30*/  HADD2.F32 R4, -RZ, R42.H0_H0 ;  /* 0x2000002aff047230 */ /* 0x000fe20000004100 */
[----:B0-----:R-:W-:Y:S01]  /*4c40*/  HSETP2.GT.AND P3, P4, R5, R16, PT ;  /* 0x0000001005007234 */ /* 0x001fe20003c64000 */
[----:B------:R-:W-:Y:S01]  /*4c50*/  HADD2.F32 R5, -RZ, R21.H1_H1 ;  /* 0x30000015ff057230 */ /* 0x000fe20000004100 */
[----:B------:R-:W-:Y:S02]  /*4c60*/  SEL R14, R14, RZ, P2 ;  /* 0x000000ff0e0e7207 */ /* 0x000fe40001000000 */
[----:B------:R-:W-:Y:S01]  /*4c70*/  SEL R41, R41, RZ, P5 ;  /* 0x000000ff29297207 */ /* 0x000fe20002800000 */
[----:B------:R-:W0:Y:S03]  /*4c80*/  SHFL.BFLY PT, R9, R9, 0x10, 0x1f ;  /* 0x0e001f0009097f89 */ /* 0x000e2600000e0000 */
[----:B------:R-:W-:Y:S01]  /*4c90*/  PRMT R61, R14, 0x5410, R41 ;  /* 0x000054100e3d7816 */ /* 0x000fe20000000029 */
[----:B------:R1:W-:Y:S01]  /*4ca0*/  @!P0 STG.E.64 desc[UR4][R2.64+0x18], R4 ;  /* 0x0000180402008986 */ /* 0x0003e2000c101b04 */
[----:B------:R-:W-:-:S02]  /*4cb0*/  PRMT R53, R63, 0x7610, R31 ;  /* 0x000076103f357816 */ /* 0x000fc4000000001f */
[C---:B------:R-:W-:Y:S02]  /*4cc0*/  SEL R12, R17.reuse, R8, !P1 ;  /* 0x00000008110c7207 */ /* 0x040fe40004800000 */
[----:B------:R-:W2:Y:S01]  /*4cd0*/  SHFL.BFLY PT, R61, R61, 0x1, 0x1f ;  /* 0x0c201f003d3d7f89 */ /* 0x000ea200000e0000 */
[----:B------:R-:W-:Y:S02]  /*4ce0*/  @!P6 PRMT R58, R17, 0x7632, R58 ;  /* 0x00007632113ae816 */ /* 0x000fe4000000003a */
[----:B---3--:R-:W-:Y:S02]  /*4cf0*/  HSETP2.GT.AND P2, P5, R53, R64, PT ;  /* 0x0000004035007234 */ /* 0x008fe40003d44000 */
[----:B-1----:R-:W-:-:S05]  /*4d00*/  PRMT R4, R18, 0x7610, R20 ;  /* 0x0000761012047816 */ /* 0x002fca0000000014 */
[----:B----4-:R-:W-:Y:S02]  /*4d10*/  HSETP2.GT.AND P6, P1, R4, R13, PT ;  /* 0x0000000d04007234 */ /* 0x010fe400039c4000 */
[----:B------:R-:W-:Y:S02]  /*4d20*/  PRMT R4, R52, 0x7610, R22 ;  /* 0x0000761034047816 */ /* 0x000fe40000000016 */
[C---:B------:R-:W-:Y:S02]  /*4d30*/  SEL R19, R16.reuse, R19, !P3 ;  /* 0x0000001310137207 */ /* 0x040fe40005800000 */
[----:B------:R-:W-:Y:S02]  /*4d40*/  @!P4 PRMT R59, R16, 0x7632, R59 ;  /* 0x00007632103bc816 */ /* 0x000fe4000000003b */
[----:B-----5:R-:W-:Y:S02]  /*4d50*/  HSETP2.GT.AND P3, P4, R4, R15, PT ;  /* 0x0000000f04007234 */ /* 0x020fe40003c64000 */
[----:B------:R-:W-:-:S02]  /*4d60*/  PRMT R8, R8, 0x5410, R58 ;  /* 0x0000541008087816 */ /* 0x000fc4000000003a */
[----:B------:R-:W-:Y:S02]  /*4d70*/  PRMT R16, R62, 0x7610, R23 ;  /* 0x000076103e107816 */ /* 0x000fe40000000017 */
[----:B------:R-:W-:Y:S02]  /*4d80*/  PRMT R4, R59, 0x7610, R4 ;  /* 0x000076103b047816 */ /* 0x000fe40000000004 */
[----:B------:R-:W-:Y:S02]  /*4d90*/  PRMT R8, R12, 0x7610, R8 ;  /* 0x000076100c087816 */ /* 0x000fe40000000008 */
[----:B------:R-:W-:Y:S02]  /*4da0*/  @!P5 PRMT R55, R64, 0x7632, R55 ;  /* 0x000076324037d816 */ /* 0x000fe40000000037 */
[----:B------:R-:W-:Y:S02]  /*4db0*/  SEL R42, R13, R18, !P6 ;  /* 0x000000120d2a7207 */ /* 0x000fe40007000000 */
[----:B0-----:R-:W-:-:S02]  /*4dc0*/  HSETP2.GT.AND P5, P6, R16, R9, PT ;  /* 0x0000000910007234 */ /* 0x001fc40003ea4000 */
[----:B------:R-:W-:Y:S01]  /*4dd0*/  PRMT R5, R19, 0x5410, R4 ;  /* 0x0000541013057816 */ /* 0x000fe20000000004 */
[----:B------:R-:W0:Y:S01]  /*4de0*/  SHFL.BFLY PT, R17, R8, 0x8, 0x1f ;  /* 0x0d001f0008117f89 */ /* 0x000e2200000e0000 */
[----:B------:R-:W-:Y:S02]  /*4df0*/  @!P1 PRMT R57, R13, 0x7632, R57 ;  /* 0x000076320d399816 */ /* 0x000fe40000000039 */
[----:B------:R-:W-:Y:S01]  /*4e00*/  PRMT R16, R14, 0x5410, R41 ;  /* 0x000054100e107816 */ /* 0x000fe20000000029 */
[----:B------:R1:W3:Y:S01]  /*4e10*/  SHFL.BFLY PT, R18, R5, 0x8, 0x1f ;  /* 0x0d001f0005127f89 */ /* 0x0002e200000e0000 */
[C---:B------:R-:W-:Y:S02]  /*4e20*/  @!P4 PRMT R56, R15.reuse, 0x7632, R56 ;  /* 0x000076320f38c816 */ /* 0x040fe40000000038 */
[----:B------:R-:W-:Y:S01]  /*4e30*/  PRMT R15, R15, 0x5410, R57 ;  /* 0x000054100f0f7816 */ /* 0x000fe20000000039 */
[----:B------:R-:W-:Y:S01]  /*4e40*/  LDS R13, [R0+0x68] ;  /* 0x00006800000d7984 */ /* 0x000fe20000000800 */
[----:B------:R-:W-:-:S02]  /*4e50*/  SEL R63, R64, R63, !P2 ;  /* 0x0000003f403f7207 */ /* 0x000fc40005000000 */
[----:B--2---:R-:W-:Y:S01]  /*4e60*/  HSETP2.GT.AND P1, P2, R16, R61, PT ;  /* 0x0000003d10007234 */ /* 0x004fe20003a24000 */
[----:B------:R-:W-:Y:S01]  /*4e70*/  LDS R64, [R0+0x6c] ;  /* 0x00006c0000407984 */ /* 0x000fe20000000800 */
[----:B------:R-:W-:Y:S02]  /*4e80*/  SEL R52, R15, R52, !P3 ;  /* 0x000000340f347207 */ /* 0x000fe40005800000 */
[----:B------:R-:W-:Y:S02]  /*4e90*/  PRMT R20, R20, 0x5410, R56 ;  /* 0x0000541014147816 */ /* 0x000fe40000000038 */
[----:B------:R-:W-:Y:S02]  /*4ea0*/  PRMT R31, R31, 0x5410, R55 ;  /* 0x000054101f1f7816 */ /* 0x000fe40000000037 */
[----:B------:R-:W-:Y:S02]  /*4eb0*/  PRMT R21, R21, 0x5410, R32 ;  /* 0x0000541015157816 */ /* 0x000fe40000000020 */
[----:B------:R-:W-:-:S02]  /*4ec0*/  SEL R32, R9, R62, !P5 ;  /* 0x0000003e09207207 */ /* 0x000fc40006800000 */
[----:B------:R-:W-:Y:S02]  /*4ed0*/  @!P6 PRMT R47, R9, 0x7632, R47 ;  /* 0x00007632092fe816 */ /* 0x000fe4000000002f */
[----:B------:R-:W-:Y:S02]  /*4ee0*/  PRMT R9, R52, 0x7610, R20 ;  /* 0x0000761034097816 */ /* 0x000fe40000000014 */
[----:B-1----:R-:W-:-:S03]  /*4ef0*/  PRMT R5, R63, 0x7610, R31 ;  /* 0x000076103f057816 */ /* 0x002fc6000000001f */
[----:B------:R-:W-:Y:S01]  /*4f00*/  SHFL.BFLY PT, R53, R9, 0x10, 0x1f ;  /* 0x0e001f0009357f89 */ /* 0x000fe200000e0000 */
[----:B------:R-:W-:-:S03]  /*4f10*/  @!P2 PRMT R41, R61, 0x7632, R41 ;  /* 0x000076323d29a816 */ /* 0x000fc60000000029 */
[----:B------:R1:W2:Y:S01]  /*4f20*/  SHFL.BFLY PT, R16, R5, 0x4, 0x1f ;  /* 0x0c801f0005107f89 */ /* 0x0002a200000e0000 */
[----:B------:R-:W-:Y:S02]  /*4f30*/  PRMT R8, R12, 0x7610, R8 ;  /* 0x000076100c087816 */ /* 0x000fe40000000008 */
[----:B------:R-:W-:Y:S02]  /*4f40*/  PRMT R15, R42, 0x7610, R15 ;  /* 0x000076102a0f7816 */ /* 0x000fe4000000000f */
[----:B------:R-:W-:Y:S02]  /*4f50*/  SEL R61, R61, R14, !P1 ;  /* 0x0000000e3d3d7207 */ /* 0x000fe40004800000 */
[----:B------:R-:W-:Y:S02]  /*4f60*/  PRMT R30, R30, 0x5410, R41 ;  /* 0x000054101e1e7816 */ /* 0x000fe40000000029 */
[----:B-1----:R-:W-:Y:S02]  /*4f70*/  PRMT R5, R19, 0x5410, R4 ;  /* 0x0000541013057816 */ /* 0x002fe40000000004 */
[----:B0-----:R-:W-:-:S02]  /*4f80*/  HSETP2.GT.AND P3, P4, R8, R17, PT ;  /* 0x0000001108007234 */ /* 0x001fc40003c64000 */
[----:B------:R-:W-:Y:S02]  /*4f90*/  PRMT R22, R22, 0x5410, R33 ;  /* 0x0000541016167816 */ /* 0x000fe40000000021 */
[----:B---3--:R-:W-:Y:S01]  /*4fa0*/  HSETP2.GT.AND P2, P5, R5, R18, PT ;  /* 0x0000001205007234 */ /* 0x008fe20003d44000 */
[----:B------:R-:W0:Y:S01]  /*4fb0*/  SHFL.BFLY PT, R33, R15, 0x10, 0x1f ;  /* 0x0e001f000f217f89 */ /* 0x000e2200000e0000 */
[----:B------:R-:W-:Y:S01]  /*4fc0*/  PRMT R14, R61, 0x7610, R30 ;  /* 0x000076103d0e7816 */ /* 0x000fe2000000001e */
[----:B------:R-:W-:Y:S02]  /*4fd0*/  HADD2.F32 R4, -RZ, R34.H0_H0 ;  /* 0x20000022ff047230 */ /* 0x000fe40000004100 */
[----:B------:R-:W-:Y:S02]  /*4fe0*/  HADD2.F32 R5, -RZ, R21.H1_H1 ;  /* 0x30000015ff057230 */ /* 0x000fe40000004100 */
[----:B------:R-:W-:Y:S02]  /*4ff0*/  HADD2.F32 R8, -RZ, R46.H0_H0 ;  /* 0x2000002eff087230 */ /* 0x000fe40000004100 */
[----:B------:R-:W1:Y:S01]  /*5000*/  SHFL.BFLY PT, R46, R14, 0x2, 0x1f ;  /* 0x0c401f000e2e7f89 */ /* 0x000e6200000e0000 */
[----:B------:R-:W-:-:S03]  /*5010*/  PRMT R65, R63, 0x7610, R31 ;  /* 0x000076103f417816 */ /* 0x000fc6000000001f */
[----:B------:R3:W-:Y:S01]  /*5020*/  @!P0 STG.E.64 desc[UR4][R2.64+0x20], R4 ;  /* 0x0000200402008986 */ /* 0x0007e2000c101b04 */
[C---:B------:R-:W-:Y:S02]  /*5030*/  @!P4 PRMT R58, R17.reuse, 0x7632, R58 ;  /* 0x00007632113ac816 */ /* 0x040fe4000000003a */
[C---:B------:R-:W-:Y:S02]  /*5040*/  SEL R62, R18.reuse, R19, !P2 ;  /* 0x00000013123e7207 */ /* 0x040fe40005000000 */
[----:B------:R-:W-:Y:S02]  /*5050*/  @!P5 PRMT R59, R18, 0x7632, R59 ;  /* 0x00007632123bd816 */ /* 0x000fe4000000003b */
[----:B--2---:R-:W-:Y:S02]  /*5060*/  HSETP2.GT.AND P6, P1, R65, R16, PT ;  /* 0x0000001041007234 */ /* 0x004fe400039c4000 */
[----:B---3--:R-:W-:Y:S02]  /*5070*/  PRMT R4, R52, 0x7610, R20 ;  /* 0x0000761034047816 */ /* 0x008fe40000000014 */
[----:B------:R-:W-:-:S03]  /*5080*/  SEL R34, R17, R12, !P3 ;  /* 0x0000000c11227207 */ /* 0x000fc60005800000 */
[----:B------:R-:W-:Y:S02]  /*5090*/  HSETP2.GT.AND P5, P2, R4, R53, PT ;  /* 0x0000003504007234 */ /* 0x000fe40003aa4000 */
[----:B------:R-:W-:Y:S01]  /*50a0*/  PRMT R4, R4, 0x5410, R58 ;  /* 0x0000541004047816 */ /* 0x000fe2000000003a */
[----:B------:R-:W-:Y:S01]  /*50b0*/  HADD2.F32 R9, -RZ, R22.H1_H1 ;  /* 0x30000016ff097230 */ /* 0x000fe20000004100 */
[----:B------:R-:W-:Y:S02]  /*50c0*/  PRMT R15, R42, 0x7610, R15 ;  /* 0x000076102a0f7816 */ /* 0x000fe4000000000f */
[----:B------:R-:W-:Y:S02]  /*50d0*/  PRMT R4, R34, 0x7610, R4 ;  /* 0x0000761022047816 */ /* 0x000fe40000000004 */
[----:B------:R2:W-:Y:S01]  /*50e0*/  @!P0 STG.E.64 desc[UR4][R2.64+0x28], R8 ;  /* 0x0000280802008986 */ /* 0x0005e2000c101b04 */
[----:B0-----:R-:W-:-:S03]  /*50f0*/  HSETP2.GT.AND P3, P4, R15, R33, PT ;  /* 0x000000210f007234 */ /* 0x001fc60003c64000 */
[----:B------:R0:W3:Y:S01]  /*5100*/  SHFL.BFLY PT, R65, R4, 0x10, 0x1f ;  /* 0x0e001f0004417f89 */ /* 0x0000e200000e0000 */
[----:B------:R-:W-:Y:S02]  /*5110*/  PRMT R5, R5, 0x5410, R59 ;  /* 0x0000541005057816 */ /* 0x000fe4000000003b */
[C---:B------:R-:W-:Y:S02]  /*5120*/  SEL R63, R16.reuse, R63, !P6 ;  /* 0x0000003f103f7207 */ /* 0x040fe40007000000 */
[----:B------:R-:W-:Y:S01]  /*5130*/  @!P1 PRMT R55, R16, 0x7632, R55 ;  /* 0x0000763210379816 */ /* 0x000fe20000000037 */
[----:B------:R-:W-:Y:S01]  /*5140*/  HFMA2 R10, R13, R6, R10 ;  /* 0x000000060d0a7231 */ /* 0x000fe2000000000a */
[----:B------:R-:W-:Y:S01]  /*5150*/  LDS.128 R16, [R28+0x8ef0] ;  /* 0x008ef0001c107984 */ /* 0x000fe20000000c00 */
[----:B--2---:R-:W-:-:S03]  /*5160*/  PRMT R9, R61, 0x7610, R30 ;  /* 0x000076103d097816 */ /* 0x004fc6000000001e */
[----:B------:R-:W-:Y:S01]  /*5170*/  LDS.128 R12, [R28+0x8e70] ;  /* 0x008e70001c0c7984 */ /* 0x000fe20000000c00 */
[----:B------:R-:W-:Y:S02]  /*5180*/  PRMT R5, R62, 0x7610, R5 ;  /* 0x000076103e057816 */ /* 0x000fe40000000005 */
[----:B-1----:R-:W-:Y:S01]  /*5190*/  HSETP2.GT.AND P1, P6, R9, R46, PT ;  /* 0x0000002e09007234 */ /* 0x002fe20003e24000 */
[----:B------:R-:W-:Y:S01]  /*51a0*/  LDS R28, [R0+0x74] ;  /* 0x00007400001c7984 */ /* 0x000fe20000000800 */
[----:B------:R-:W-:Y:S02]  /*51b0*/  PRMT R31, R31, 0x5410, R55 ;  /* 0x000054101f1f7816 */ /* 0x000fe40000000037 */
[----:B------:R-:W-:Y:S01]  /*51c0*/  PRMT R68, R10, 0x7632, R68 ;  /* 0x000076320a447816 */ /* 0x000fe20000000044 */
[----:B------:R-:W1:Y:S01]  /*51d0*/  SHFL.BFLY PT, R69, R5, 0x10, 0x1f ;  /* 0x0e001f0005457f89 */ /* 0x000e6200000e0000 */
[----:B------:R-:W-:Y:S02]  /*51e0*/  PRMT R9, R63, 0x7610, R31 ;  /* 0x000076103f097816 */ /* 0x000fe4000000001f */
[----:B------:R-:W-:-:S02]  /*51f0*/  SEL R6, R33, R42, !P3 ;  /* 0x0000002a21067207 */ /* 0x000fc40005800000 */
[----:B------:R-:W-:Y:S02]  /*5200*/  @!P4 PRMT R57, R33, 0x7632, R57 ;  /* 0x000076322139c816 */ /* 0x000fe40000000039 */
[----:B------:R-:W-:Y:S01]  /*5210*/  PRMT R33, R10, 0x5410, R68 ;  /* 0x000054100a217816 */ /* 0x000fe20000000044 */
[----:B------:R2:W4:Y:S01]  /*5220*/  SHFL.BFLY PT, R66, R9, 0x8, 0x1f ;  /* 0x0d001f0009427f89 */ /* 0x00052200000e0000 */
[----:B------:R-:W-:Y:S02]  /*5230*/  @!P6 PRMT R41, R46, 0x7632, R41 ;  /* 0x000076322e29e816 */ /* 0x000fe40000000029 */
[----:B0-----:R-:W-:Y:S02]  /*5240*/  PRMT R4, R34, 0x7610, R4 ;  /* 0x0000761022047816 */ /* 0x001fe40000000004 */
[----:B------:R-:W-:Y:S02]  /*5250*/  HSETP2.GEU.AND P3, P4, R33, RZ.H0_H0, PT ;  /* 0x200000ff21007234 */ /* 0x000fe40003c6e000 */
[----:B------:R-:W-:Y:S01]  /*5260*/  SEL R61, R46, R61, !P1 ;  /* 0x0000003d2e3d7207 */ /* 0x000fe20004800000 */
[----:B------:R-:W-:Y:S01]  /*5270*/  LDS R33, [R0+0x78] ;  /* 0x0000780000217984 */ /* 0x000fe20000000800 */
[----:B------:R-:W-:-:S02]  /*5280*/  PRMT R30, R30, 0x5410, R41 ;  /* 0x000054101e1e7816 */ /* 0x000fc40000000029 */
[----:B------:R-:W-:Y:S02]  /*5290*/  @!P2 PRMT R56, R53, 0x7632, R56 ;  /* 0x000076323538a816 */ /* 0x000fe40000000038 */
[----:B---3--:R-:W-:Y:S02]  /*52a0*/  HSETP2.GT.AND P1, P2, R4, R65, PT ;  /* 0x0000004104007234 */ /* 0x008fe40003a24000 */
[----:B------:R-:W-:Y:S02]  /*52b0*/  SEL R4, R10, RZ, P3 ;  /* 0x000000ff0a047207 */ /* 0x000fe40001800000 */
[----:B------:R-:W-:Y:S02]  /*52c0*/  PRMT R10, R61, 0x7610, R30 ;  /* 0x000076103d0a7816 */ /* 0x000fe4000000001e */
[----:B--2---:R-:W-:Y:S01]  /*52d0*/  SEL R9, R68, RZ, P4 ;  /* 0x000000ff44097207 */ /* 0x004fe20002000000 */
[----:B------:R-:W-:Y:S01]  /*52e0*/  HFMA2 R7, R64, R7, R11 ;  /* 0x0000000740077231 */ /* 0x000fe2000000000b */
[----:B------:R-:W-:-:S02]  /*52f0*/  PRMT R5, R62, 0x7610, R5 ;  /* 0x000076103e057816 */ /* 0x000fc40000000005 */
[----:B------:R-:W0:Y:S01]  /*5300*/  SHFL.BFLY PT, R10, R10, 0x4, 0x1f ;  /* 0x0c801f000a0a7f89 */ /* 0x000e2200000e0000 */
[----:B------:R-:W-:Y:S02]  /*5310*/  PRMT R11, R4, 0x5410, R9 ;  /* 0x00005410040b7816 */ /* 0x000fe40000000009 */
[----:B-1----:R-:W-:Y:S02]  /*5320*/  HSETP2.GT.AND P3, P4, R5, R69, PT ;  /* 0x0000004505007234 */ /* 0x002fe40003c64000 */
[----:B------:R-:W-:Y:S02]  /*5330*/  PRMT R5, R63, 0x7610, R31 ;  /* 0x000076103f057816 */ /* 0x000fe4000000001f */
[----:B------:R-:W1:Y:S01]  /*5340*/  SHFL.BFLY PT, R11, R11, 0x1, 0x1f ;  /* 0x0c201f000b0b7f89 */ /* 0x000e6200000e0000 */
[----:B------:R-:W-:Y:S02]  /*5350*/  SEL R8, R53, R52, !P5 ;  /* 0x0000003435087207 */ /* 0x000fe40006800000 */
[----:B----4-:R-:W-:-:S02]  /*5360*/  HSETP2.GT.AND P5, P6, R5, R66, PT ;  /* 0x0000004205007234 */ /* 0x010fc40003ea4000 */
[----:B------:R-:W-:Y:S02]  /*5370*/  PRMT R5, R20, 0x7610, R5 ;  /* 0x0000761014057816 */ /* 0x000fe40000000005 */
[C---:B------:R-:W-:Y:S02]  /*5380*/  PRMT R42, R7.reuse, 0x7632, R42 ;  /* 0x00007632072a7816 */ /* 0x040fe4000000002a */
[----:B------:R-:W-:Y:S02]  /*5390*/  PRMT R20, R7, 0x7610, R20 ;  /* 0x0000761007147816 */ /* 0x000fe40000000014 */
[----:B------:R-:W-:Y:S01]  /*53a0*/  SEL R7, R65, R34, !P1 ;  /* 0x0000002241077207 */ /* 0x000fe20004800000 */
[----:B------:R-:W-:Y:S01]  /*53b0*/  HFMA2 R34, R67, R12, R16 ;  /* 0x0000000c43227231 */ /* 0x000fe20000000010 */
[----:B------:R-:W-:Y:S02]  /*53c0*/  PRMT R16, R20, 0x5410, R42 ;  /* 0x0000541014107816 */ /* 0x000fe4000000002a */
[----:B------:R-:W-:-:S02]  /*53d0*/  PRMT R53, R61, 0x7610, R30 ;  /* 0x000076103d357816 */ /* 0x000fc4000000001e */
[----:B------:R-:W-:Y:S02]  /*53e0*/  @!P2 PRMT R58, R65, 0x7632, R58 ;  /* 0x00007632413aa816 */ /* 0x000fe4000000003a */
[----:B------:R-:W-:Y:S02]  /*53f0*/  SEL R12, R69, R62, !P3 ;  /* 0x0000003e450c7207 */ /* 0x000fe40005800000 */
[----:B------:R-:W-:Y:S02]  /*5400*/  HSETP2.GEU.AND P2, P3, R16, RZ.H0_H0, PT ;  /* 0x200000ff10007234 */ /* 0x000fe40003b4e000 */
[----:B------:R-:W-:Y:S02]  /*5410*/  SEL R63, R66, R63, !P5 ;  /* 0x0000003f423f7207 */ /* 0x000fe40006800000 */
[----:B0-----:R-:W-:Y:S01]  /*5420*/  HSETP2.GT.AND P5, P1, R53, R10, PT ;  /* 0x0000000a35007234 */ /* 0x001fe200039a4000 */
[----:B------:R-:W-:Y:S01]  /*5430*/  HFMA2 R53, R28, R13, R17 ;  /* 0x0000000d1c357231 */ /* 0x000fe20000000011 */
[----:B------:R-:W-:-:S02]  /*5440*/  SEL R20, R20, RZ, P2 ;  /* 0x000000ff14147207 */ /* 0x000fc40001000000 */
[----:B------:R-:W-:Y:S02]  /*5450*/  SEL R13, R42, RZ, P3 ;  /* 0x000000ff2a0d7207 */ /* 0x000fe40001800000 */
[----:B------:R-:W-:Y:S02]  /*5460*/  PRMT R28, R4, 0x5410, R9 ;  /* 0x00005410041c7816 */ /* 0x000fe40000000009 */
[----:B------:R-:W-:Y:S02]  /*5470*/  PRMT R16, R34, 0x7632, R16 ;  /* 0x0000763222107816 */ /* 0x000fe40000000010 */
[----:B------:R-:W-:Y:S02]  /*5480*/  @!P6 PRMT R55, R66, 0x7632, R55 ;  /* 0x000076324237e816 */ /* 0x000fe40000000037 */
[----:B------:R-:W-:Y:S02]  /*5490*/  PRMT R67, R20, 0x5410, R13 ;  /* 0x0000541014437816 */ /* 0x000fe4000000000d */
[----:B-1----:R-:W-:-:S02]  /*54a0*/  HSETP2.GT.AND P2, P6, R28, R11, PT ;  /* 0x0000000b1c007234 */ /* 0x002fc40003e44000 */
[----:B------:R-:W-:Y:S02]  /*54b0*/  PRMT R17, R34, 0x5410, R16 ;  /* 0x0000541022117816 */ /* 0x000fe40000000010 */
[----:B------:R-:W-:Y:S01]  /*54c0*/  @!P4 PRMT R59, R69, 0x7632, R59 ;  /* 0x00007632453bc816 */ /* 0x000fe2000000003b */
[----:B------:R-:W0:Y:S01]  /*54d0*/  SHFL.BFLY PT, R67, R67, 0x1, 0x1f ;  /* 0x0c201f0043437f89 */ /* 0x000e2200000e0000 */
[----:B------:R-:W-:Y:S01]  /*54e0*/  PRMT R42, R53, 0x7632, R42 ;  /* 0x00007632352a7816 */ /* 0x000fe2000000002a */
[----:B------:R-:W-:Y:S01]  /*54f0*/  HFMA2 R52, R33, R14, R18 ;  /* 0x0000000e21347231 */ /* 0x000fe20000000012 */
[----:B------:R-:W-:Y:S02]  /*5500*/  HSETP2.GEU.AND P3, P4, R17, RZ.H0_H0, PT ;  /* 0x200000ff11007234 */ /* 0x000fe40003c6e000 */
[----:B------:R-:W-:Y:S02]  /*5510*/  PRMT R31, R31, 0x5410, R55 ;  /* 0x000054101f1f7816 */ /* 0x000fe40000000037 */
[----:B------:R-:W-:-:S02]  /*5520*/  PRMT R18, R53, 0x5410, R42 ;  /* 0x0000541035127816 */ /* 0x000fc4000000002a */
[----:B------:R-:W-:Y:S02]  /*5530*/  SEL R33, R34, RZ, P3 ;  /* 0x000000ff22217207 */ /* 0x000fe40001800000 */
[----:B------:R-:W-:Y:S01]  /*5540*/  SEL R14, R16, RZ, P4 ;  /* 0x000000ff100e7207 */ /* 0x000fe20002000000 */
[----:B------:R-:W-:Y:S01]  /*5550*/  LDS R34, [R0+0x7c] ;  /* 0x00007c0000227984 */ /* 0x000fe20000000800 */
[----:B------:R-:W-:Y:S02]  /*5560*/  PRMT R17, R52, 0x7632, R17 ;  /* 0x0000763234117816 */ /* 0x000fe40000000011 */
[----:B------:R-:W-:Y:S02]  /*5570*/  PRMT R28, R63, 0x7610, R31 ;  /* 0x000076103f1c7816 */ /* 0x000fe4000000001f */
[----:B------:R-:W-:Y:S02]  /*5580*/  @!P6 PRMT R9, R11, 0x7632, R9 ;  /* 0x000076320b09e816 */ /* 0x000fe40000000009 */
[----:B------:R-:W-:-:S02]  /*5590*/  HSETP2.GEU.AND P3, P4, R18, RZ.H0_H0, PT ;  /* 0x200000ff12007234 */ /* 0x000fc40003c6e000 */
[----:B------:R-:W-:Y:S01]  /*55a0*/  PRMT R18, R33, 0x5410, R14 ;  /* 0x0000541021127816 */ /* 0x000fe2000000000e */
[----:B------:R1:W2:Y:S01]  /*55b0*/  SHFL.BFLY PT, R46, R28, 0x10, 0x1f ;  /* 0x0e001f001c2e7f89 */ /* 0x0002a200000e0000 */
[----:B------:R-:W-:Y:S02]  /*55c0*/  PRMT R16, R52, 0x5410, R17 ;  /* 0x0000541034107816 */ /* 0x000fe40000000011 */
[----:B------:R-:W-:Y:S02]  /*55d0*/  SEL R65, R11, R4, !P2 ;  /* 0x000000040b417207 */ /* 0x000fe40005000000 */
[----:B------:R-:W-:Y:S01]  /*55e0*/  PRMT R32, R32, 0x5410, R9 ;  /* 0x0000541020207816 */ /* 0x000fe20000000009 */
[----:B------:R-:W3:Y:S01]  /*55f0*/  SHFL.BFLY PT, R18, R18, 0x1, 0x1f ;  /* 0x0c201f0012127f89 */ /* 0x000ee200000e0000 */
[----:B------:R-:W-:Y:S02]  /*5600*/  HSETP2.GEU.AND P6, P2, R16, RZ.H0_H0, PT ;  /* 0x200000ff10007234 */ /* 0x000fe40003ace000 */
[----:B-1----:R-:W-:-:S02]  /*5610*/  PRMT R28, R65, 0x7610, R32 ;  /* 0x00007610411c7816 */ /* 0x002fc40000000020 */
[----:B------:R-:W-:Y:S02]  /*5620*/  SEL R53, R53, RZ, P3 ;  /* 0x000000ff35357207 */ /* 0x000fe40001800000 */
[----:B------:R-:W-:Y:S02]  /*5630*/  SEL R16, R42, RZ, P4 ;  /* 0x000000ff2a107207 */ /* 0x000fe40002000000 */
[----:B------:R-:W-:Y:S01]  /*5640*/  PRMT R0, R20, 0x5410, R13 ;  /* 0x0000541014007816 */ /* 0x000fe2000000000d */
[----:B------:R-:W1:Y:S01]  /*5650*/  SHFL.BFLY PT, R28, R28, 0x2, 0x1f ;  /* 0x0c401f001c1c7f89 */ /* 0x000e6200000e0000 */
[----:B------:R-:W-:Y:S02]  /*5660*/  SEL R11, R52, RZ, P6 ;  /* 0x000000ff340b7207 */ /* 0x000fe40003000000 */
[----:B------:R-:W-:Y:S02]  /*5670*/  PRMT R52, R53, 0x5410, R16 ;  /* 0x0000541035347816 */ /* 0x000fe40000000010 */
[----:B0-----:R-:W-:-:S02]  /*5680*/  HSETP2.GT.AND P3, P4, R0, R67, PT ;  /* 0x0000004300007234 */ /* 0x001fc40003c64000 */
[----:B------:R-:W-:Y:S01]  /*5690*/  SEL R0, R17, RZ, P2 ;  /* 0x000000ff11007207 */ /* 0x000fe20001000000 */
[----:B------:R-:W-:Y:S01]  /*56a0*/  HADD2.F32 R4, -RZ, R29.H0_H0 ;  /* 0x2000001dff047230 */ /* 0x000fe20000004100 */
[----:B------:R-:W0:Y:S01]  /*56b0*/  SHFL.BFLY PT, R52, R52, 0x1, 0x1f ;  /* 0x0c201f0034347f89 */ /* 0x000e2200000e0000 */
[----:B------:R-:W-:Y:S01]  /*56c0*/  HADD2.F32 R5, -RZ, R5.H0_H0 ;  /* 0x20000005ff057230 */ /* 0x000fe20000004100 */
[----:B------:R-:W-:Y:S02]  /*56d0*/  PRMT R42, R11, 0x5410, R0 ;  /* 0x000054100b2a7816 */ /* 0x000fe40000000000 */
[----:B------:R-:W-:Y:S02]  /*56e0*/  PRMT R69, R63, 0x7610, R31 ;  /* 0x000076103f457816 */ /* 0x000fe4000000001f */
[----:B------:R4:W-:Y:S01]  /*56f0*/  @!P0 STG.E.64 desc[UR4][R2.64+0x30], R4 ;  /* 0x0000300402008986 */ /* 0x0009e2000c101b04 */
[C---:B------:R-:W-:Y:S02]  /*5700*/  SEL R61, R10.reuse, R61, !P5 ;  /* 0x0000003d0a3d7207 */ /* 0x040fe40006800000 */
[----:B--2---:R-:W-:Y:S01]  /*5710*/  HSETP2.GT.AND P5, P6, R69, R46, PT ;  /* 0x0000002e45007234 */ /* 0x004fe20003ea4000 */
[----:B------:R-:W2:Y:S01]  /*5720*/  SHFL.BFLY PT, R42, R42, 0x1, 0x1f ;  /* 0x0c201f002a2a7f89 */ /* 0x000ea200000e0000 */
[----:B------:R-:W-:-:S02]  /*5730*/  @!P1 PRMT R41, R10, 0x7632, R41 ;  /* 0x000076320a299816 */ /* 0x000fc40000000029 */
[----:B----4-:R-:W-:Y:S02]  /*5740*/  PRMT R5, R33, 0x5410, R14 ;  /* 0x0000541021057816 */ /* 0x010fe4000000000e */
[----:B------:R-:W-:-:S03]  /*5750*/  PRMT R30, R30, 0x5410, R41 ;  /* 0x000054101e1e7816 */ /* 0x000fc60000000029 */
[----:B---3--:R-:W-:Y:S02]  /*5760*/  HSETP2.GT.AND P1, P2, R5, R18, PT ;  /* 0x0000001205007234 */ /* 0x008fe40003a24000 */
[----:B------:R-:W-:Y:S02]  /*5770*/  PRMT R5, R65, 0x7610, R32 ;  /* 0x0000761041057816 */ /* 0x000fe40000000020 */
[C---:B------:R-:W-:Y:S02]  /*5780*/  @!P4 PRMT R13, R67.reuse, 0x7632, R13 ;  /* 0x00007632430dc816 */ /* 0x040fe4000000000d */
[----:B------:R-:W-:Y:S02]  /*5790*/  SEL R10, R67, R20, !P3 ;  /* 0x00000014430a7207 */ /* 0x000fe40005800000 */
[----:B------:R-:W-:Y:S02]  /*57a0*/  PRMT R4, R61, 0x7610, R30 ;  /* 0x000076103d047816 */ /* 0x000fe4000000001e */
[----:B-1----:R-:W-:Y:S01]  /*57b0*/  HSETP2.GT.AND P3, P4, R5, R28, PT ;  /* 0x0000001c05007234 */ /* 0x002fe20003c64000 */
[----:B------:R-:W-:Y:S01]  /*57c0*/  HFMA2 R19, R34, R15, R19 ;  /* 0x0000000f22137231 */ /* 0x000fe20000000013 */
[----:B------:R-:W-:-:S02]  /*57d0*/  PRMT R5, R53, 0x5410, R16 ;  /* 0x0000541035057816 */ /* 0x000fc40000000010 */
[C---:B------:R-:W-:Y:S02]  /*57e0*/  SEL R17, R46.reuse, R63, !P5 ;  /* 0x0000003f2e117207 */ /* 0x040fe40006800000 */
[----:B------:R-:W-:Y:S02]  /*57f0*/  @!P6 PRMT R55, R46, 0x7632, R55 ;  /* 0x000076322e37e816 */ /* 0x000fe40000000037 */
[----:B------:R-:W-:Y:S01]  /*5800*/  PRMT R0, R0, 0x5410, R13 ;  /* 0x0000541000007816 */ /* 0x000fe2000000000d */
[----:B------:R1:W3:Y:S01]  /*5810*/  SHFL.BFLY PT, R46, R4, 0x8, 0x1f ;  /* 0x0d001f00042e7f89 */ /* 0x0002e200000e0000 */
[----:B0-----:R-:W-:Y:S02]  /*5820*/  HSETP2.GT.AND P6, P5, R5, R52, PT ;  /* 0x0000003405007234 */ /* 0x001fe40003dc4000 */
[----:B------:R-:W-:Y:S02]  /*5830*/  @!P2 PRMT R14, R18, 0x7632, R14 ;  /* 0x00007632120ea816 */ /* 0x000fe4000000000e */
[----:B------:R-:W-:-:S02]  /*5840*/  PRMT R15, R19, 0x7632, R15 ;  /* 0x00007632130f7816 */ /* 0x000fc4000000000f */
[----:B------:R-:W-:Y:S02]  /*5850*/  PRMT R5, R19, 0x7610, R5 ;  /* 0x0000761013057816 */ /* 0x000fe40000000005 */
[--C-:B------:R-:W-:Y:S02]  /*5860*/  PRMT R19, R11, 0x5410, R0.reuse ;  /* 0x000054100b137816 */ /* 0x100fe40000000000 */
[----:B-1----:R-:W-:Y:S02]  /*5870*/  PRMT R4, R10, 0x7610, R0 ;  /* 0x000076100a047816 */ /* 0x002fe40000000000 */
[----:B------:R-:W-:Y:S02]  /*5880*/  SEL R20, R18, R33, !P1 ;  /* 0x0000002112147207 */ /* 0x000fe40004800000 */
[----:B------:R-:W-:Y:S01]  /*5890*/  PRMT R6, R6, 0x5410, R14 ;  /* 0x0000541006067816 */ /* 0x000fe2000000000e */
[----:B------:R0:W1:Y:S01]  /*58a0*/  SHFL.BFLY PT, R29, R4, 0x2, 0x1f ;  /* 0x0c401f00041d7f89 */ /* 0x00006200000e0000 */
[----:B--2---:R-:W-:-:S02]  /*58b0*/  HSETP2.GT.AND P1, P2, R19, R42, PT ;  /* 0x0000002a13007234 */ /* 0x004fc40003a24000 */
[----:B------:R-:W-:Y:S02]  /*58c0*/  PRMT R19, R5, 0x5410, R15 ;  /* 0x0000541005137816 */ /* 0x000fe4000000000f */
[----:B0-----:R-:W-:Y:S02]  /*58d0*/  PRMT R4, R20, 0x7610, R6 ;  /* 0x0000761014047816 */ /* 0x001fe40000000006 */
[----:B------:R-:W-:Y:S02]  /*58e0*/  @!P5 PRMT R16, R52, 0x7632, R16 ;  /* 0x000076323410d816 */ /* 0x000fe40000000010 */
[C---:B------:R-:W-:Y:S01]  /*58f0*/  SEL R18, R28.reuse, R65, !P3 ;  /* 0x000000411c127207 */ /* 0x040fe20005800000 */
[----:B------:R0:W2:Y:S01]  /*5900*/  SHFL.BFLY PT, R33, R4, 0x2, 0x1f ;  /* 0x0c401f0004217f89 */ /* 0x0000a200000e0000 */
[----:B------:R-:W-:Y:S02]  /*5910*/  @!P4 PRMT R9, R28, 0x7632, R9 ;  /* 0x000076321c09c816 */ /* 0x000fe40000000009 */
[----:B------:R-:W-:-:S02]  /*5920*/  HSETP2.GEU.AND P3, P4, R19, RZ.H0_H0, PT ;  /* 0x200000ff13007234 */ /* 0x000fc40003c6e000 */
[----:B------:R-:W-:Y:S02]  /*5930*/  SEL R53, R52, R53, !P6 ;  /* 0x0000003534357207 */ /* 0x000fe40007000000 */
[----:B------:R-:W-:Y:S02]  /*5940*/  PRMT R19, R61, 0x7610, R30 ;  /* 0x000076103d137816 */ /* 0x000fe4000000001e */
[----:B------:R-:W-:Y:S02]  /*5950*/  PRMT R26, R26, 0x5410, R16 ;  /* 0x000054101a1a7816 */ /* 0x000fe40000000010 */
[----:B------:R-:W-:Y:S02]  /*5960*/  @!P2 PRMT R0, R42, 0x7632, R0 ;  /* 0x000076322a00a816 */ /* 0x000fe40000000000 */
[----:B------:R-:W-:Y:S02]  /*5970*/  PRMT R34, R53, 0x7610, R26 ;  /* 0x0000761035227816 */ /* 0x000fe4000000001a */
[----:B---3--:R-:W-:-:S02]  /*5980*/  HSETP2.GT.AND P6, P5, R19, R46, PT ;  /* 0x0000002e13007234 */ /* 0x008fc40003dc4000 */
[----:B------:R-:W-:Y:S02]  /*5990*/  SEL R19, R42, R11, !P1 ;  /* 0x0000000b2a137207 */ /* 0x000fe40004800000 */
[--C-:B------:R-:W-:Y:S01]  /*59a0*/  PRMT R11, R11, 0x5410, R0.reuse ;  /* 0x000054100b0b7816 */ /* 0x100fe20000000000 */
[----:B------:R-:W3:Y:S01]  /*59b0*/  SHFL.BFLY PT, R34, R34, 0x2, 0x1f ;  /* 0x0c401f0022227f89 */ /* 0x000ee200000e0000 */
[----:B------:R-:W-:Y:S02]  /*59c0*/  SEL R28, R5, RZ, P3 ;  /* 0x000000ff051c7207 */ /* 0x000fe40001800000 */
[----:B------:R-:W-:Y:S02]  /*59d0*/  SEL R15, R15, RZ, P4 ;  /* 0x000000ff0f0f7207 */ /* 0x000fe40002000000 */
[----:B0-----:R-:W-:Y:S02]  /*59e0*/  PRMT R4, R10, 0x7610, R0 ;  /* 0x000076100a047816 */ /* 0x001fe40000000000 */
[----:B------:R-:W-:-:S02]  /*59f0*/  PRMT R11, R19, 0x7610, R11 ;  /* 0x00007610130b7816 */ /* 0x000fc4000000000b */
[----:B------:R-:W-:Y:S01]  /*5a00*/  PRMT R63, R28, 0x5410, R15 ;  /* 0x000054101c3f7816 */ /* 0x000fe2000000000f */
[----:B------:R-:W-:Y:S01]  /*5a10*/  HADD2.F32 R5, -RZ, R24.H0_H0 ;  /* 0x20000018ff057230 */ /* 0x000fe20000004100 */
[----:B-1----:R-:W-:Y:S01]  /*5a20*/  HSETP2.GT.AND P3, P2, R4, R29, PT ;  /* 0x0000001d04007234 */ /* 0x002fe20003a64000 */
[----:B------:R-:W0:Y:S01]  /*5a30*/  SHFL.BFLY PT, R24, R11, 0x2, 0x1f ;  /* 0x0c401f000b187f89 */ /* 0x000e2200000e0000 */
[----:B------:R-:W-:Y:S01]  /*5a40*/  PRMT R42, R20, 0x7610, R6 ;  /* 0x00007610142a7816 */ /* 0x000fe20000000006 */
[----:B------:R-:W-:Y:S01]  /*5a50*/  HADD2.F32 R4, -RZ, R30.H0_H0 ;  /* 0x2000001eff047230 */ /* 0x000fe20000004100 */
[----:B------:R-:W-:Y:S01]  /*5a60*/  PRMT R7, R7, 0x5410, R9 ;  /* 0x0000541007077816 */ /* 0x000fe20000000009 */
[----:B------:R-:W1:Y:S02]  /*5a70*/  SHFL.BFLY PT, R63, R63, 0x1, 0x1f ;  /* 0x0c201f003f3f7f89 */ /* 0x000e6400000e0000 */
[----:B--2---:R-:W-:Y:S02]  /*5a80*/  HSETP2.GT.AND P1, P4, R42, R33, PT ;  /* 0x000000212a007234 */ /* 0x004fe40003c24000 */
[----:B------:R2:W-:Y:S01]  /*5a90*/  @!P0 STG.E.64 desc[UR4][R2.64+0x38], R4 ;  /* 0x0000380402008986 */ /* 0x0005e2000c101b04 */
[----:B------:R-:W-:-:S03]  /*5aa0*/  PRMT R6, R6, 0x5410, R23 ;  /* 0x0000541006067816 */ /* 0x000fc60000000017 */
[C---:B------:R-:W-:Y:S02]  /*5ab0*/  @!P2 PRMT R13, R29.reuse, 0x7632, R13 ;  /* 0x000076321d0da816 */ /* 0x040fe4000000000d */
[----:B------:R-:W-:Y:S02]  /*5ac0*/  PRMT R0, R0, 0x5410, R21 ;  /* 0x0000541000007816 */ /* 0x000fe40000000015 */
[----:B--2---:R-:W-:Y:S02]  /*5ad0*/  PRMT R5, R18, 0x7610, R7 ;  /* 0x0000761012057816 */ /* 0x004fe40000000007 */
[----:B------:R-:W-:-:S03]  /*5ae0*/  SEL R21, R29, R10, !P3 ;  /* 0x0000000a1d157207 */ /* 0x000fc60005800000 */
[----:B------:R2:W4:Y:S01]  /*5af0*/  SHFL.BFLY PT, R23, R5, 0x4, 0x1f ;  /* 0x0c801f0005177f89 */ /* 0x00052200000e0000 */
[----:B------:R-:W-:Y:S02]  /*5b00*/  PRMT R29, R29, 0x5410, R13 ;  /* 0x000054101d1d7816 */ /* 0x000fe4000000000d */
[----:B------:R-:W-:Y:S02]  /*5b10*/  SEL R20, R33, R20, !P1 ;  /* 0x0000001421147207 */ /* 0x000fe40004800000 */
[----:B--2---:R-:W-:Y:S02]  /*5b20*/  PRMT R5, R53, 0x7610, R26 ;  /* 0x0000761035057816 */ /* 0x004fe4000000001a */
[----:B------:R-:W-:Y:S02]  /*5b30*/  @!P4 PRMT R14, R33, 0x7632, R14 ;  /* 0x00007632210ec816 */ /* 0x000fe4000000000e */
[----:B------:R-:W-:Y:S02]  /*5b40*/  PRMT R33, R19, 0x7610, R11 ;  /* 0x0000761013217816 */ /* 0x000fe4000000000b */
[----:B---3--:R-:W-:-:S02]  /*5b50*/  HSETP2.GT.AND P1, P2, R5, R34, PT ;  /* 0x0000002205007234 */ /* 0x008fc40003a24000 */
[----:B------:R-:W-:Y:S02]  /*5b60*/  PRMT R29, R21, 0x7610, R29 ;  /* 0x00007610151d7816 */ /* 0x000fe4000000001d */
[----:B------:R-:W-:Y:S02]  /*5b70*/  PRMT R4, R28, 0x5410, R15 ;  /* 0x000054101c047816 */ /* 0x000fe4000000000f */
[C---:B------:R-:W-:Y:S01]  /*5b80*/  SEL R61, R46.reuse, R61, !P6 ;  /* 0x0000003d2e3d7207 */ /* 0x040fe20007000000 */
[----:B------:R-:W2:Y:S01]  /*5b90*/  SHFL.BFLY PT, R30, R29, 0x4, 0x1f ;  /* 0x0c801f001d1e7f89 */ /* 0x000ea200000e0000 */
[----:B0-----:R-:W-:Y:S02]  /*5ba0*/  HSETP2.GT.AND P3, P6, R33, R24, PT ;  /* 0x0000001821007234 */ /* 0x001fe40003e64000 */
[----:B------:R-:W-:Y:S01]  /*5bb0*/  @!P5 PRMT R41, R46, 0x7632, R41 ;  /* 0x000076322e29d816 */ /* 0x000fe20000000029 */
[----:B------:R-:W-:Y:S01]  /*5bc0*/  HADD2.F32 R5, -RZ, R0.H1_H1 ;  /* 0x30000000ff057230 */ /* 0x000fe20000004100 */
[----:B-1----:R-:W-:Y:S01]  /*5bd0*/  HSETP2.GT.AND P4, P5, R4, R63, PT ;  /* 0x0000003f04007234 */ /* 0x002fe20003d84000 */
[----:B------:R-:W-:Y:S01]  /*5be0*/  HADD2.F32 R4, -RZ, R31.H0_H0 ;  /* 0x2000001fff047230 */ /* 0x000fe20000004100 */
[----:B------:R-:W-:-:S02]  /*5bf0*/  @!P2 PRMT R16, R34, 0x7632, R16 ;  /* 0x000076322210a816 */ /* 0x000fc40000000010 */
[----:B------:R-:W-:Y:S02]  /*5c00*/  PRMT R0, R0, 0x5410, R22 ;  /* 0x0000541000007816 */ /* 0x000fe40000000016 */
[----:B------:R0:W-:Y:S01]  /*5c10*/  @!P0 STG.E.64 desc[UR4][R2.64+0x40], R4 ;  /* 0x0000400402008986 */ /* 0x0001e2000c101b04 */
[----:B------:R-:W-:Y:S02]  /*5c20*/  SEL R53, R34, R53, !P1 ;  /* 0x0000003522357207 */ /* 0x000fe40004800000 */
[----:B------:R-:W-:Y:S01]  /*5c30*/  PRMT R26, R26, 0x5410, R16 ;  /* 0x000054101a1a7816 */ /* 0x000fe20000000010 */
[----:B------:R-:W-:Y:S01]  /*5c40*/  HADD2.F32 R11, -RZ, R6.H1_H1 ;  /* 0x30000006ff0b7230 */ /* 0x000fe20000004100 */
[----:B------:R-:W-:Y:S02]  /*5c50*/  @!P6 PRMT R0, R24, 0x7632, R0 ;  /* 0x000076321800e816 */ /* 0x000fe40000000000 */
[----:B------:R-:W-:Y:S02]  /*5c60*/  PRMT R6, R6, 0x5410, R25 ;  /* 0x0000541006067816 */ /* 0x000fe40000000019 */
[----:B------:R-:W-:-:S02]  /*5c70*/  PRMT R22, R53, 0x7610, R26 ;  /* 0x0000761035167816 */ /* 0x000fc4000000001a */
[----:B0-----:R-:W-:Y:S02]  /*5c80*/  PRMT R4, R18, 0x7610, R7 ;  /* 0x0000761012047816 */ /* 0x001fe40000000007 */
[----:B------:R-:W-:Y:S02]  /*5c90*/  PRMT R7, R7, 0x5410, R14 ;  /* 0x0000541007077816 */ /* 0x000fe4000000000e */
[C---:B------:R-:W-:Y:S02]  /*5ca0*/  @!P5 PRMT R15, R63.reuse, 0x7632, R15 ;  /* 0x000076323f0fd816 */ /* 0x040fe4000000000f */
[----:B------:R-:W-:Y:S01]  /*5cb0*/  PRMT R25, R20, 0x7610, R7 ;  /* 0x0000761014197816 */ /* 0x000fe20000000007 */
[----:B------:R-:W-:Y:S01]  /*5cc0*/  HADD2.F32 R5, -RZ, R0.H1_H1 ;  /* 0x30000000ff057230 */ /* 0x000fe20000004100 */
[----:B----4-:R-:W-:Y:S01]  /*5cd0*/  HSETP2.GT.AND P2, P1, R4, R23, PT ;  /* 0x0000001704007234 */ /* 0x010fe20003944000 */
[----:B------:R-:W-:Y:S01]  /*5ce0*/  HADD2.F32 R4, -RZ, R43.H0_H0 ;  /* 0x2000002bff047230 */ /* 0x000fe20000004100 */
[----:B------:R-:W-:Y:S01]  /*5cf0*/  SEL R28, R63, R28, !P4 ;  /* 0x0000001c3f1c7207 */ /* 0x000fe20006000000 */
[----:B------:R-:W-:Y:S01]  /*5d00*/  SHFL.BFLY PT, R22, R22, 0x4, 0x1f ;  /* 0x0c801f0016167f89 */ /* 0x000fe200000e0000 */
[----:B------:R-:W-:-:S02]  /*5d10*/  PRMT R29, R21, 0x7610, R29 ;  /* 0x00007610151d7816 */ /* 0x000fc4000000001d */
[----:B------:R-:W-:Y:S01]  /*5d20*/  PRMT R8, R8, 0x5410, R15 ;  /* 0x0000541008087816 */ /* 0x000fe2000000000f */
[----:B------:R-:W0:Y:S01]  /*5d30*/  SHFL.BFLY PT, R25, R25, 0x4, 0x1f ;  /* 0x0c801f0019197f89 */ /* 0x000e2200000e0000 */
[----:B------:R-:W-:-:S03]  /*5d40*/  PRMT R0, R0, 0x5410, R27 ;  /* 0x0000541000007816 */ /* 0x000fc6000000001b */
[----:B------:R1:W-:Y:S01]  /*5d50*/  @!P0 STG.E.64 desc[UR4][R2.64+0x50], R4 ;  /* 0x0000500402008986 */ /* 0x0003e2000c101b04 */
[----:B--2---:R-:W-:Y:S02]  /*5d60*/  HSETP2.GT.AND P4, P5, R29, R30, PT ;  /* 0x0000001e1d007234 */ /* 0x004fe40003d84000 */
[----:B------:R-:W-:Y:S02]  /*5d70*/  PRMT R9, R9, 0x5410, R0 ;  /* 0x0000541009097816 */ /* 0x000fe40000000000 */
[----:B------:R-:W-:Y:S02]  /*5d80*/  SEL R19, R24, R19, !P3 ;  /* 0x0000001318137207 */ /* 0x000fe40005800000 */
[----:B------:R-:W-:Y:S02]  /*5d90*/  @!P1 PRMT R9, R23, 0x7632, R9 ;  /* 0x0000763217099816 */ /* 0x000fe40000000009 */
[----:B-1----:R-:W-:-:S05]  /*5da0*/  PRMT R4, R28, 0x7610, R8 ;  /* 0x000076101c047816 */ /* 0x002fca0000000008 */
[----:B------:R1:W2:Y:S01]  /*5db0*/  SHFL.BFLY PT, R27, R4, 0x2, 0x1f ;  /* 0x0c401f00041b7f89 */ /* 0x0002a200000e0000 */
[----:B------:R-:W-:Y:S01]  /*5dc0*/  PRMT R5, R19, 0x7610, R9 ;  /* 0x0000761013057816 */ /* 0x000fe20000000009 */
[----:B------:R-:W-:Y:S01]  /*5dd0*/  HADD2.F32 R10, -RZ, R35.H0_H0 ;  /* 0x20000023ff0a7230 */ /* 0x000fe20000004100 */
[C---:B------:R-:W-:Y:S02]  /*5de0*/  SEL R21, R30.reuse, R21, !P4 ;  /* 0x000000151e157207 */ /* 0x040fe40006000000 */
[----:B------:R-:W-:Y:S02]  /*5df0*/  @!P5 PRMT R13, R30, 0x7632, R13 ;  /* 0x000076321e0dd816 */ /* 0x000fe4000000000d */
[----:B------:R3:W4:Y:S01]  /*5e00*/  SHFL.BFLY PT, R30, R5, 0x4, 0x1f ;  /* 0x0c801f00051e7f89 */ /* 0x00072200000e0000 */
[----:B-1----:R-:W-:-:S03]  /*5e10*/  PRMT R4, R20, 0x7610, R7 ;  /* 0x0000761014047816 */ /* 0x002fc60000000007 */
[----:B------:R1:W-:Y:S01]  /*5e20*/  @!P0 STG.E.64 desc[UR4][R2.64+0x48], R10 ;  /* 0x0000480a02008986 */ /* 0x0003e2000c101b04 */
[----:B------:R-:W-:Y:S02]  /*5e30*/  PRMT R29, R41, 0x7610, R29 ;  /* 0x00007610291d7816 */ /* 0x000fe4000000001d */
[----:B---3--:R-:W-:Y:S02]  /*5e40*/  PRMT R5, R53, 0x7610, R26 ;  /* 0x0000761035057816 */ /* 0x008fe4000000001a */
[----:B------:R-:W-:Y:S02]  /*5e50*/  SEL R18, R23, R18, !P2 ;  /* 0x0000001217127207 */ /* 0x000fe40005000000 */
[----:B0-----:R-:W-:Y:S01]  /*5e60*/  HSETP2.GT.AND P3, P5, R4, R25, PT ;  /* 0x0000001904007234 */ /* 0x001fe20003d64000 */
[----:B------:R-:W-:Y:S01]  /*5e70*/  HADD2.F32 R4, -RZ, R45.H0_H0 ;  /* 0x2000002dff047230 */ /* 0x000fe20000004100 */
[----:B------:R-:W-:Y:S01]  /*5e80*/  HSETP2.GT.AND P1, P2, R5, R22, PT ;  /* 0x0000001605007234 */ /* 0x000fe20003a24000 */
[----:B-1----:R-:W-:-:S02]  /*5e90*/  HADD2.F32 R10, -RZ, R44.H0_H0 ;  /* 0x2000002cff0a7230 */ /* 0x002fc40000004100 */
[----:B------:R-:W-:Y:S01]  /*5ea0*/  HADD2.F32 R11, -RZ, R6.H1_H1 ;  /* 0x30000006ff0b7230 */ /* 0x000fe20000004100 */
[----:B------:R-:W-:Y:S01]  /*5eb0*/  PRMT R24, R61, 0x5410, R29 ;  /* 0x000054103d187816 */ /* 0x000fe2000000001d */
[----:B------:R-:W-:Y:S01]  /*5ec0*/  HADD2.F32 R5, -RZ, R0.H1_H1 ;  /* 0x30000000ff057230 */ /* 0x000fe20000004100 */
[----:B------:R-:W-:Y:S02]  /*5ed0*/  PRMT R29, R29, 0x5410, R13 ;  /* 0x000054101d1d7816 */ /* 0x000fe4000000000d */
[----:B------:R0:W-:Y:S04]  /*5ee0*/  @!P0 STG.E.64 desc[UR4][R2.64+0x58], R10 ;  /* 0x0000580a02008986 */ /* 0x0001e8000c101b04 */
[----:B------:R1:W-:Y:S01]  /*5ef0*/  @!P0 STG.E.64 desc[UR4][R2.64+0x60], R4 ;  /* 0x0000600402008986 */ /* 0x0003e2000c101b04 */
[----:B0-----:R-:W-:Y:S01]  /*5f00*/  HADD2.F32 R11, -RZ, R26.H0_H0 ;  /* 0x2000001aff0b7230 */ /* 0x001fe20000004100 */
[----:B------:R-:W-:-:S02]  /*5f10*/  PRMT R26, R28, 0x7610, R8 ;  /* 0x000076101c1a7816 */ /* 0x000fc40000000008 */
[----:B-1----:R-:W-:-:S03]  /*5f20*/  PRMT R4, R21, 0x7610, R29 ;  /* 0x0000761015047816 */ /* 0x002fc6000000001d */
[----:B--2---:R-:W-:Y:S02]  /*5f30*/  HSETP2.GT.AND P4, P6, R26, R27, PT ;  /* 0x0000001b1a007234 */ /* 0x004fe40003e84000 */
[--C-:B------:R-:W-:Y:S01]  /*5f40*/  PRMT R6, R6, 0x5410, R9.reuse ;  /* 0x0000541006067816 */ /* 0x100fe20000000009 */
[----:B------:R-:W0:Y:S01]  /*5f50*/  SHFL.BFLY PT, R26, R4, 0x8, 0x1f ;  /* 0x0d001f00041a7f89 */ /* 0x000e2200000e0000 */
[----:B------:R-:W-:Y:S02]  /*5f60*/  PRMT R5, R19, 0x7610, R9 ;  /* 0x0000761013057816 */ /* 0x000fe40000000009 */
[----:B------:R-:W-:Y:S02]  /*5f70*/  PRMT R23, R18, 0x7610, R6 ;  /* 0x0000761012177816 */ /* 0x000fe40000000006 */
[C---:B------:R-:W-:Y:S02]  /*5f80*/  SEL R20, R25.reuse, R20, !P3 ;  /* 0x0000001419147207 */ /* 0x040fe40005800000 */
[----:B------:R-:W-:-:S02]  /*5f90*/  @!P5 PRMT R14, R25, 0x7632, R14 ;  /* 0x00007632190ed816 */ /* 0x000fc4000000000e */
[----:B----4-:R-:W-:Y:S01]  /*5fa0*/  HSETP2.GT.AND P5, P3, R5, R30, PT ;  /* 0x0000001e05007234 */ /* 0x010fe20003ba4000 */
[----:B------:R-:W1:Y:S01]  /*5fb0*/  SHFL.BFLY PT, R24, R24, 0x10, 0x1f ;  /* 0x0e001f0018187f89 */ /* 0x000e6200000e0000 */
[C---:B------:R-:W-:Y:S01]  /*5fc0*/  @!P6 PRMT R15, R27.reuse, 0x7632, R15 ;  /* 0x000076321b0fe816 */ /* 0x040fe2000000000f */
[----:B------:R-:W-:Y:S02]  /*5fd0*/  HADD2.F32 R10, -RZ, R48.H0_H0 ;  /* 0x20000030ff0a7230 */ /* 0x000fe40000004100 */
[----:B------:R-:W2:Y:S01]  /*5fe0*/  SHFL.BFLY PT, R23, R23, 0x8, 0x1f ;  /* 0x0d001f0017177f89 */ /* 0x000ea200000e0000 */
[----:B------:R-:W-:Y:S02]  /*5ff0*/  SEL R27, R27, R28, !P4 ;  /* 0x0000001c1b1b7207 */ /* 0x000fe40006000000 */
[----:B------:R-:W-:Y:S01]  /*6000*/  PRMT R13, R13, 0x5410, R15 ;  /* 0x000054100d0d7816 */ /* 0x000fe2000000000f */
[----:B------:R3:W-:Y:S01]  /*6010*/  @!P0 STG.E.64 desc[UR4][R2.64+0x68], R10 ;  /* 0x0000680a02008986 */ /* 0x0007e2000c101b04 */
[----:B------:R-:W-:-:S02]  /*6020*/  PRMT R5, R61, 0x5410, R29 ;  /* 0x000054103d057816 */ /* 0x000fc4000000001d */
[----:B------:R-:W-:Y:S02]  /*6030*/  PRMT R29, R21, 0x7610, R29 ;  /* 0x00007610151d7816 */ /* 0x000fe4000000001d */
[C---:B------:R-:W-:Y:S02]  /*6040*/  SEL R19, R30.reuse, R19, !P5 ;  /* 0x000000131e137207 */ /* 0x040fe40006800000 */
[----:B------:R-:W-:Y:S02]  /*6050*/  @!P3 PRMT R0, R30, 0x7632, R0 ;  /* 0x000076321e00b816 */ /* 0x000fe40000000000 */
[----:B------:R-:W-:Y:S02]  /*6060*/  @!P2 PRMT R16, R22, 0x7632, R16 ;  /* 0x000076321610a816 */ /* 0x000fe40000000010 */
[----:B---3--:R-:W-:Y:S02]  /*6070*/  PRMT R11, R27, 0x7610, R13 ;  /* 0x000076101b0b7816 */ /* 0x008fe4000000000d */
[----:B0-----:R-:W-:-:S03]  /*6080*/  HSETP2.GT.AND P3, P6, R29, R26, PT ;  /* 0x0000001a1d007234 */ /* 0x001fc60003e64000 */
[----:B------:R-:W0:Y:S01]  /*6090*/  SHFL.BFLY PT, R30, R11, 0x4, 0x1f ;  /* 0x0c801f000b1e7f89 */ /* 0x000e2200000e0000 */
[----:B------:R-:W-:Y:S02]  /*60a0*/  PRMT R4, R18, 0x7610, R6 ;  /* 0x0000761012047816 */ /* 0x000fe40000000006 */
[----:B------:R-:W-:Y:S02]  /*60b0*/  SEL R53, R22, R53, !P1 ;  /* 0x0000003516357207 */ /* 0x000fe40004800000 */
[----:B------:R-:W-:Y:S02]  /*60c0*/  PRMT R6, R6, 0x5410, R14 ;  /* 0x0000541006067816 */ /* 0x000fe4000000000e */
[----:B------:R-:W-:Y:S02]  /*60d0*/  PRMT R31, R16, 0x7610, R31 ;  /* 0x00007610101f7816 */ /* 0x000fe4000000001f */
[----:B------:R-:W-:Y:S02]  /*60e0*/  PRMT R25, R20, 0x7610, R6 ;  /* 0x0000761014197816 */ /* 0x000fe40000000006 */
[----:B------:R-:W-:-:S02]  /*60f0*/  PRMT R22, R53, 0x5410, R31 ;  /* 0x0000541035167816 */ /* 0x000fc4000000001f */
[----:B-1----:R-:W-:Y:S01]  /*6100*/  HSETP2.GT.AND P1, P2, R5, R24, PT ;  /* 0x0000001805007234 */ /* 0x002fe20003a24000 */
[----:B------:R-:W-:Y:S01]  /*6110*/  HADD2.F32 R5, -RZ, R38.H0_H0 ;  /* 0x20000026ff057230 */ /* 0x000fe20000004100 */
[----:B--2---:R-:W-:Y:S01]  /*6120*/  HSETP2.GT.AND P5, P4, R4, R23, PT ;  /* 0x0000001704007234 */ /* 0x004fe20003ca4000 */
[----:B------:R-:W-:Y:S01]  /*6130*/  HADD2.F32 R4, -RZ, R49.H0_H0 ;  /* 0x20000031ff047230 */ /* 0x000fe20000004100 */
[----:B------:R-:W1:Y:S01]  /*6140*/  SHFL.BFLY PT, R25, R25, 0x8, 0x1f ;  /* 0x0d001f0019197f89 */ /* 0x000e6200000e0000 */
[----:B------:R-:W-:-:S03]  /*6150*/  @!P6 PRMT R13, R26, 0x7632, R13 ;  /* 0x000076321a0de816 */ /* 0x000fc6000000000d */
[----:B------:R-:W2:Y:S04]  /*6160*/  SHFL.BFLY PT, R22, R22, 0x8, 0x1f ;  /* 0x0d001f0016167f89 */ /* 0x000ea800000e0000 */
[----:B------:R3:W-:Y:S01]  /*6170*/  @!P0 STG.E.64 desc[UR4][R2.64+0x70], R4 ;  /* 0x0000700402008986 */ /* 0x0007e2000c101b04 */
[----:B------:R-:W-:Y:S02]  /*6180*/  PRMT R9, R9, 0x5410, R0 ;  /* 0x0000541009097816 */ /* 0x000fe40000000000 */
[----:B------:R-:W-:Y:S02]  /*6190*/  SEL R18, R23, R18, !P5 ;  /* 0x0000001217127207 */ /* 0x000fe40006800000 */
[----:B---3--:R-:W-:Y:S02]  /*61a0*/  PRMT R5, R27, 0x7610, R13 ;  /* 0x000076101b057816 */ /* 0x008fe4000000000d */
[----:B------:R-:W-:-:S03]  /*61b0*/  PRMT R4, R19, 0x7610, R9 ;  /* 0x0000761013047816 */ /* 0x000fc60000000009 */
[----:B0-----:R-:W-:Y:S02]  /*61c0*/  HSETP2.GT.AND P5, P6, R5, R30, PT ;  /* 0x0000001e05007234 */ /* 0x001fe40003ea4000 */
[----:B------:R-:W-:Y:S01]  /*61d0*/  PRMT R51, R51, 0x5410, R37 ;  /* 0x0000541033337816 */ /* 0x000fe20000000025 */
[----:B------:R0:W3:Y:S01]  /*61e0*/  SHFL.BFLY PT, R28, R4, 0x8, 0x1f ;  /* 0x0d001f00041c7f89 */ /* 0x0000e200000e0000 */
[----:B------:R-:W-:Y:S01]  /*61f0*/  PRMT R5, R53, 0x5410, R31 ;  /* 0x0000541035057816 */ /* 0x000fe2000000001f */
[----:B------:R-:W-:Y:S02]  /*6200*/  HADD2.F32 R11, -RZ, R36.H0_H0 ;  /* 0x20000024ff0b7230 */ /* 0x000fe40000004100 */
[----:B------:R-:W-:Y:S01]  /*6210*/  HADD2.F32 R10, -RZ, R51.H0_H0 ;  /* 0x20000033ff0a7230 */ /* 0x000fe20000004100 */
[----:B0-----:R-:W-:Y:S02]  /*6220*/  PRMT R4, R20, 0x7610, R6 ;  /* 0x0000761014047816 */ /* 0x001fe40000000006 */
[----:B------:R-:W-:-:S02]  /*6230*/  @!P4 PRMT R9, R23, 0x7632, R9 ;  /* 0x000076321709c816 */ /* 0x000fc40000000009 */
[C---:B------:R-:W-:Y:S02]  /*6240*/  SEL R61, R24.reuse, R61, !P1 ;  /* 0x0000003d183d7207 */ /* 0x040fe40004800000 */
[----:B------:R-:W-:Y:S02]  /*6250*/  @!P2 PRMT R41, R24, 0x7632, R41 ;  /* 0x000076321829a816 */ /* 0x000fe40000000029 */
[----:B------:R-:W-:Y:S02]  /*6260*/  SEL R21, R26, R21, !P3 ;  /* 0x000000151a157207 */ /* 0x000fe40005800000 */
[----:B------:R-:W-:Y:S02]  /*6270*/  @!P6 PRMT R15, R30, 0x7632, R15 ;  /* 0x000076321e0fe816 */ /* 0x000fe4000000000f */
[----:B-1----:R-:W-:Y:S01]  /*6280*/  HSETP2.GT.AND P2, P1, R4, R25, PT ;  /* 0x0000001904007234 */ /* 0x002fe20003944000 */
[----:B------:R-:W-:Y:S01]  /*6290*/  HADD2.F32 R4, -RZ, R60.H0_H0 ;  /* 0x2000003cff047230 */ /* 0x000fe20000004100 */
[----:B--2---:R-:W-:Y:S01]  /*62a0*/  HSETP2.GT.AND P3, P4, R5, R22, PT ;  /* 0x0000001605007234 */ /* 0x004fe20003c64000 */
[----:B------:R-:W-:Y:S01]  /*62b0*/  HADD2.F32 R5, -RZ, R40.H0_H0 ;  /* 0x20000028ff057230 */ /* 0x000fe20000004100 */
[----:B------:R0:W-:Y:S01]  /*62c0*/  @!P0 STG.E.64 desc[UR4][R2.64+0x80], R10 ;  /* 0x0000800a02008986 */ /* 0x0001e2000c101b04 */
[----:B------:R-:W-:-:S02]  /*62d0*/  PRMT R6, R6, 0x5410, R15 ;  /* 0x0000541006067816 */ /* 0x000fc4000000000f */
[----:B------:R-:W-:Y:S01]  /*62e0*/  PRMT R26, R13, 0x7610, R26 ;  /* 0x000076100d1a7816 */ /* 0x000fe2000000001a */
[----:B------:R1:W-:Y:S03]  /*62f0*/  @!P0 STG.E.64 desc[UR4][R2.64+0x88], R4 ;  /* 0x0000880402008986 */ /* 0x0003e6000c101b04 */
[----:B------:R-:W-:Y:S02]  /*6300*/  PRMT R23, R21, 0x5410, R26 ;  /* 0x0000541015177816 */ /* 0x000fe4000000001a */
[----:B0-----:R-:W-:-:S04]  /*6310*/  SEL R10, R30, R27, !P5 ;  /* 0x0000001b1e0a7207 */ /* 0x001fc80006800000 */
[----:B-1----:R-:W-:Y:S01]  /*6320*/  PRMT R4, R10, 0x7610, R6 ;  /* 0x000076100a047816 */ /* 0x002fe20000000006 */
[----:B------:R0:W-:Y:S01]  /*6330*/  SHFL.BFLY PT, R24, R23, 0x10, 0x1f ;  /* 0x0e001f0017187f89 */ /* 0x0001e200000e0000 */
[----:B------:R-:W-:-:S03]  /*6340*/  PRMT R0, R0, 0x5410, R9 ;  /* 0x0000541000007816 */ /* 0x000fc60000000009 */
[----:B------:R1:W2:Y:S01]  /*6350*/  SHFL.BFLY PT, R29, R4, 0x8, 0x1f ;  /* 0x0d001f00041d7f89 */ /* 0x0002a200000e0000 */
[----:B0-----:R-:W-:Y:S02]  /*6360*/  PRMT R23, R19, 0x7610, R9 ;  /* 0x0000761013177816 */ /* 0x001fe40000000009 */
[----:B------:R-:W-:-:S03]  /*6370*/  PRMT R11, R18, 0x7610, R0 ;  /* 0x00007610120b7816 */ /* 0x000fc60000000000 */
[----:B---3--:R-:W-:-:S03]  /*6380*/  HSETP2.GT.AND P5, P6, R23, R28, PT ;  /* 0x0000001c17007234 */ /* 0x008fc60003ea4000 */
[----:B------:R-:W0:Y:S01]  /*6390*/  SHFL.BFLY PT, R11, R11, 0x10, 0x1f ;  /* 0x0e001f000b0b7f89 */ /* 0x000e2200000e0000 */
[C---:B------:R-:W-:Y:S02]  /*63a0*/  @!P4 PRMT R16, R22.reuse, 0x7632, R16 ;  /* 0x000076321610c816 */ /* 0x040fe40000000010 */
[C---:B------:R-:W-:Y:S02]  /*63b0*/  @!P1 PRMT R14, R25.reuse, 0x7632, R14 ;  /* 0x00007632190e9816 */ /* 0x040fe4000000000e */
[----:B------:R-:W-:Y:S01]  /*63c0*/  SEL R53, R22, R53, !P3 ;  /* 0x0000003516357207 */ /* 0x000fe20005800000 */
[----:B------:R-:W-:Y:S01]  /*63d0*/  HADD2.F32 R22, -RZ, R6.H0_H0 ;  /* 0x20000006ff167230 */ /* 0x000fe20000004100 */
[----:B------:R-:W-:Y:S02]  /*63e0*/  PRMT R30, R16, 0x7610, R30 ;  /* 0x00007610101e7816 */ /* 0x000fe4000000001e */
[----:B------:R-:W-:Y:S02]  /*63f0*/  SEL R20, R25, R20, !P2 ;  /* 0x0000001419147207 */ /* 0x000fe40005000000 */
[----:B-1----:R-:W-:-:S02]  /*6400*/  PRMT R4, R18, 0x7610, R0 ;  /* 0x0000761012047816 */ /* 0x002fc40000000000 */
[----:B------:R-:W-:Y:S02]  /*6410*/  PRMT R6, R10, 0x7610, R6 ;  /* 0x000076100a067816 */ /* 0x000fe40000000006 */
[C---:B------:R-:W-:Y:S02]  /*6420*/  @!P6 PRMT R0, R28.reuse, 0x7632, R0 ;  /* 0x000076321c00e816 */ /* 0x040fe40000000000 */
[----:B------:R-:W-:Y:S02]  /*6430*/  PRMT R25, R25, 0x5410, R14 ;  /* 0x0000541019197816 */ /* 0x000fe4000000000e */
[----:B------:R-:W-:Y:S02]  /*6440*/  PRMT R5, R21, 0x5410, R26 ;  /* 0x0000541015057816 */ /* 0x000fe4000000001a */
[----:B------:R-:W-:Y:S02]  /*6450*/  PRMT R26, R53, 0x5410, R30 ;  /* 0x00005410351a7816 */ /* 0x000fe4000000001e */
[----:B------:R-:W-:-:S02]  /*6460*/  SEL R19, R28, R19, !P5 ;  /* 0x000000131c137207 */ /* 0x000fc40006800000 */
[----:B------:R-:W-:Y:S02]  /*6470*/  PRMT R9, R9, 0x5410, R0 ;  /* 0x0000541009097816 */ /* 0x000fe40000000000 */
[----:B------:R-:W-:Y:S02]  /*6480*/  PRMT R25, R20, 0x7610, R25 ;  /* 0x0000761014197816 */ /* 0x000fe40000000019 */
[----:B--2---:R-:W-:Y:S01]  /*6490*/  HSETP2.GT.AND P3, P6, R6, R29, PT ;  /* 0x0000001d06007234 */ /* 0x004fe20003e64000 */
[----:B------:R-:W1:Y:S01]  /*64a0*/  SHFL.BFLY PT, R26, R26, 0x10, 0x1f ;  /* 0x0e001f001a1a7f89 */ /* 0x000e6200000e0000 */
[----:B------:R-:W-:-:S03]  /*64b0*/  PRMT R28, R19, 0x7610, R9 ;  /* 0x00007610131c7816 */ /* 0x000fc60000000009 */
[----:B------:R2:W3:Y:S01]  /*64c0*/  SHFL.BFLY PT, R27, R25, 0x10, 0x1f ;  /* 0x0e001f00191b7f89 */ /* 0x0004e200000e0000 */
[----:B0-----:R-:W-:-:S03]  /*64d0*/  HSETP2.GT.AND P2, P1, R4, R11, PT ;  /* 0x0000000b04007234 */ /* 0x001fc60003944000 */
[----:B------:R-:W0:Y:S01]  /*64e0*/  SHFL.BFLY PT, R28, R28, 0x10, 0x1f ;  /* 0x0e001f001c1c7f89 */ /* 0x000e2200000e0000 */
[----:B------:R-:W-:Y:S01]  /*64f0*/  HSETP2.GT.AND P4, P5, R5, R24, PT ;  /* 0x0000001805007234 */ /* 0x000fe20003d84000 */
[----:B------:R-:W-:Y:S02]  /*6500*/  HADD2.F32 R4, -RZ, R54.H0_H0 ;  /* 0x20000036ff047230 */ /* 0x000fe40000004100 */
[C---:B------:R-:W-:Y:S01]  /*6510*/  @!P6 PRMT R15, R29.reuse, 0x7632, R15 ;  /* 0x000076321d0fe816 */ /* 0x040fe2000000000f */
[----:B------:R-:W-:Y:S01]  /*6520*/  HADD2.F32 R5, -RZ, R39.H0_H0 ;  /* 0x20000027ff057230 */ /* 0x000fe20000004100 */
[----:B------:R-:W-:Y:S02]  /*6530*/  SEL R29, R29, R10, !P3 ;  /* 0x0000000a1d1d7207 */ /* 0x000fe40005800000 */
[----:B------:R-:W-:Y:S02]  /*6540*/  PRMT R14, R14, 0x5410, R15 ;  /* 0x000054100e0e7816 */ /* 0x000fe4000000000f */
[----:B------:R4:W-:Y:S01]  /*6550*/  @!P0 STG.E.64 desc[UR4][R2.64+0x90], R4 ;  /* 0x0000900402008986 */ /* 0x0009e2000c101b04 */
[----:B--2---:R-:W-:-:S02]  /*6560*/  PRMT R25, R41, 0x7610, R25 ;  /* 0x0000761029197816 */ /* 0x004fc40000000019 */
[----:B------:R-:W-:Y:S02]  /*6570*/  @!P1 PRMT R9, R11, 0x7632, R9 ;  /* 0x000076320b099816 */ /* 0x000fe40000000009 */
[----:B------:R-:W-:Y:S02]  /*6580*/  SEL R21, R24, R21, !P4 ;  /* 0x0000001518157207 */ /* 0x000fe40006000000 */
[----:B----4-:R-:W-:Y:S02]  /*6590*/  PRMT R5, R53, 0x5410, R30 ;  /* 0x0000541035057816 */ /* 0x010fe4000000001e */
[----:B------:R-:W-:Y:S02]  /*65a0*/  PRMT R30, R29, 0x7610, R14 ;  /* 0x000076101d1e7816 */ /* 0x000fe4000000000e */
[----:B------:R-:W-:Y:S02]  /*65b0*/  PRMT R4, R20, 0x7610, R25 ;  /* 0x0000761014047816 */ /* 0x000fe40000000019 */
[----:B------:R-:W-:-:S02]  /*65c0*/  SEL R18, R11, R18, !P2 ;  /* 0x000000120b127207 */ /* 0x000fc40005000000 */
[----:B------:R-:W2:Y:S01]  /*65d0*/  SHFL.BFLY PT, R30, R30, 0x10, 0x1f ;  /* 0x0e001f001e1e7f89 */ /* 0x000ea200000e0000 */
[----:B-1----:R-:W-:Y:S02]  /*65e0*/  HSETP2.GT.AND P3, P4, R5, R26, PT ;  /* 0x0000001a05007234 */ /* 0x002fe40003c64000 */
[----:B---3--:R-:W-:Y:S02]  /*65f0*/  HSETP2.GT.AND P2, P1, R4, R27, PT ;  /* 0x0000001b04007234 */ /* 0x008fe40003944000 */
[----:B------:R-:W-:Y:S02]  /*6600*/  PRMT R5, R19, 0x7610, R9 ;  /* 0x0000761013057816 */ /* 0x000fe40000000009 */
[----:B------:R-:W-:-:S03]  /*6610*/  @!P5 PRMT R13, R24, 0x7632, R13 ;  /* 0x00007632180dd816 */ /* 0x000fc6000000000d */
[----:B0-----:R-:W-:Y:S01]  /*6620*/  HSETP2.GT.AND P5, P6, R5, R28, PT ;  /* 0x0000001c05007234 */ /* 0x001fe20003ea4000 */
[----:B------:R-:W-:Y:S01]  /*6630*/  HADD2.F32 R4, -RZ, R8.H0_H0 ;  /* 0x20000008ff047230 */ /* 0x000fe20000004100 */
[----:B------:R-:W-:Y:S01]  /*6640*/  PRMT R7, R7, 0x5410, R58 ;  /* 0x0000541007077816 */ /* 0x000fe2000000003a */
[----:B------:R-:W-:-:S03]  /*6650*/  HADD2.F32 R5, -RZ, R56.H0_H0 ;  /* 0x20000038ff057230 */ /* 0x000fc60000004100 */
[----:B------:R-:W-:Y:S01]  /*6660*/  @!P1 PRMT R14, R27, 0x7632, R14 ;  /* 0x000076321b0e9816 */ /* 0x000fe2000000000e */
[--C-:B------:R-:W-:Y:S01]  /*6670*/  HADD2.F32 R6, -RZ, R7.reuse.H0_H0 ;  /* 0x20000007ff067230 */ /* 0x100fe20000004100 */
[----:B------:R-:W-:Y:S01]  /*6680*/  PRMT R23, R57, 0x7610, R23 ;  /* 0x0000761039177816 */ /* 0x000fe20000000017 */
[----:B------:R-:W-:Y:S01]  /*6690*/  HADD2.F32 R7, -RZ, R7.H1_H1 ;  /* 0x30000007ff077230 */ /* 0x000fe20000004100 */
[----:B------:R0:W-:Y:S01]  /*66a0*/  @!P0 STG.E.64 desc[UR4][R2.64+0xa8], R4 ;  /* 0x0000a80402008986 */ /* 0x0001e2000c101b04 */
[----:B------:R-:W-:Y:S02]  /*66b0*/  @!P4 PRMT R16, R26, 0x7632, R16 ;  /* 0x000076321a10c816 */ /* 0x000fe40000000010 */
[----:B------:R-:W-:Y:S01]  /*66c0*/  @!P6 PRMT R0, R28, 0x7632, R0 ;  /* 0x000076321c00e816 */ /* 0x000fe20000000000 */
[----:B------:R-:W-:Y:S01]  /*66d0*/  HADD2.F32 R23, -RZ, R23.H0_H0 ;  /* 0x20000017ff177230 */ /* 0x000fe20000004100 */
[----:B------:R1:W-:Y:S01]  /*66e0*/  @!P0 STG.E.64 desc[UR4][R2.64+0xb0], R6 ;  /* 0x0000b00602008986 */ /* 0x0003e2000c101b04 */
[----:B------:R-:W-:-:S02]  /*66f0*/  SEL R20, R27, R20, !P2 ;  /* 0x000000141b147207 */ /* 0x000fc40005000000 */
[--C-:B------:R-:W-:Y:S02]  /*6700*/  PRMT R21, R21, 0x5410, R14.reuse ;  /* 0x0000541015157816 */ /* 0x100fe4000000000e */
[----:B------:R-:W-:Y:S02]  /*6710*/  SEL R19, R28, R19, !P5 ;  /* 0x000000131c137207 */ /* 0x000fe40006800000 */
[----:B0-----:R-:W-:Y:S02]  /*6720*/  PRMT R5, R29, 0x7610, R14 ;  /* 0x000076101d057816 */ /* 0x001fe4000000000e */
[----:B------:R-:W-:Y:S02]  /*6730*/  PRMT R33, R47, 0x7610, R33 ;  /* 0x000076102f217816 */ /* 0x000fe40000000021 */
[----:B------:R-:W-:Y:S02]  /*6740*/  SEL R26, R26, R53, !P3 ;  /* 0x000000351a1a7207 */ /* 0x000fe40005800000 */
[----:B------:R-:W-:-:S02]  /*6750*/  PRMT R27, R16, 0x7610, R27 ;  /* 0x00007610101b7816 */ /* 0x000fc4000000001b */
[----:B-1----:R-:W-:Y:S02]  /*6760*/  PRMT R7, R0, 0x7610, R7 ;  /* 0x0000761000077816 */ /* 0x002fe40000000007 */
[----:B--2---:R-:W-:Y:S01]  /*6770*/  HSETP2.GT.AND P1, P2, R5, R30, PT ;  /* 0x0000001e05007234 */ /* 0x004fe20003a24000 */
[----:B------:R0:W-:Y:S01]  /*6780*/  @!P0 STG.E.64 desc[UR4][R2.64+0xa0], R22 ;  /* 0x0000a01602008986 */ /* 0x0001e2000c101b04 */
[----:B------:R-:W-:Y:S02]  /*6790*/  HADD2.F32 R4, -RZ, R21.H0_H0 ;  /* 0x20000015ff047230 */ /* 0x000fe40000004100 */
[----:B------:R-:W-:Y:S02]  /*67a0*/  HADD2.F32 R6, -RZ, R19.H0_H0 ;  /* 0x20000013ff067230 */ /* 0x000fe40000004100 */
[----:B------:R-:W-:Y:S02]  /*67b0*/  HADD2.F32 R50, -RZ, R50.H0_H0 ;  /* 0x20000032ff327230 */ /* 0x000fe40000004100 */
[----:B------:R-:W-:-:S02]  /*67c0*/  HADD2.F32 R51, -RZ, R51.H1_H1 ;  /* 0x30000033ff337230 */ /* 0x000fc40000004100 */
[----:B------:R-:W-:Y:S02]  /*67d0*/  HADD2.F32 R32, -RZ, R32.H0_H0 ;  /* 0x20000020ff207230 */ /* 0x000fe40000004100 */
[----:B------:R-:W-:Y:S02]  /*67e0*/  HADD2.F32 R33, -RZ, R33.H0_H0 ;  /* 0x20000021ff217230 */ /* 0x000fe40000004100 */
[----:B------:R-:W-:Y:S02]  /*67f0*/  HADD2.F32 R10, -RZ, R12.H0_H0 ;  /* 0x2000000cff0a7230 */ /* 0x000fe40000004100 */
[----:B0-----:R-:W-:Y:S02]  /*6800*/  HADD2.F32 R22, -RZ, R17.H0_H0 ;  /* 0x20000011ff167230 */ /* 0x001fe40000004100 */
[----:B------:R-:W-:Y:S02]  /*6810*/  HADD2.F32 R24, -RZ, R61.H0_H0 ;  /* 0x2000003dff187230 */ /* 0x000fe40000004100 */
[----:B------:R-:W-:-:S02]  /*6820*/  HADD2.F32 R11, -RZ, R59.H0_H0 ;  /* 0x2000003bff0b7230 */ /* 0x000fc40000004100 */
[----:B------:R-:W-:Y:S02]  /*6830*/  HADD2.F32 R23, -RZ, R55.H0_H0 ;  /* 0x20000037ff177230 */ /* 0x000fe40000004100 */
[----:B------:R-:W-:Y:S02]  /*6840*/  HADD2.F32 R25, -RZ, R25.H0_H0 ;  /* 0x20000019ff197230 */ /* 0x000fe40000004100 */
[----:B------:R-:W-:Y:S02]  /*6850*/  HADD2.F32 R18, -RZ, R18.H0_H0 ;  /* 0x20000012ff127230 */ /* 0x000fe40000004100 */
[----:B------:R-:W-:Y:S02]  /*6860*/  HADD2.F32 R20, -RZ, R20.H0_H0 ;  /* 0x20000014ff147230 */ /* 0x000fe40000004100 */
[----:B------:R-:W-:Y:S02]  /*6870*/  HADD2.F32 R26, -RZ, R26.H0_H0 ;  /* 0x2000001aff1a7230 */ /* 0x000fe40000004100 */
[----:B------:R-:W-:-:S02]  /*6880*/  HADD2.F32 R19, -RZ, R9.H0_H0 ;  /* 0x20000009ff137230 */ /* 0x000fc40000004100 */
[----:B------:R-:W-:Y:S02]  /*6890*/  HADD2.F32 R5, -RZ, R13.H0_H0 ;  /* 0x2000000dff057230 */ /* 0x000fe40000004100 */
[----:B------:R-:W-:Y:S02]  /*68a0*/  HADD2.F32 R21, -RZ, R21.H1_H1 ;  /* 0x30000015ff157230 */ /* 0x000fe40000004100 */
[----:B------:R-:W-:Y:S02]  /*68b0*/  HADD2.F32 R27, -RZ, R27.H0_H0 ;  /* 0x2000001bff1b7230 */ /* 0x000fe40000004100 */
[----:B------:R-:W-:Y:S01]  /*68c0*/  HADD2.F32 R7, -RZ, R7.H0_H0 ;  /* 0x20000007ff077230 */ /* 0x000fe20000004100 */
[----:B------:R0:W-:Y:S01]  /*68d0*/  @!P0 STG.E.64 desc[UR4][R2.64+0x78], R50 ;  /* 0x0000783202008986 */ /* 0x0001e2000c101b04 */
[----:B------:R-:W-:-:S03]  /*68e0*/  SEL R29, R30, R29, !P1 ;  /* 0x0000001d1e1d7207 */ /* 0x000fc60004800000 */
[----:B------:R0:W-:Y:S01]  /*68f0*/  @!P0 STG.E.64 desc[UR4][R2.64+0x98], R32 ;  /* 0x0000982002008986 */ /* 0x0001e2000c101b04 */
[----:B------:R-:W-:-:S03]  /*6900*/  @!P2 PRMT R15, R30, 0x7632, R15 ;  /* 0x000076321e0fa816 */ /* 0x000fc6000000000f */
[----:B------:R0:W-:Y:S04]  /*6910*/  @!P0 STG.E.64 desc[UR4][R2.64+0xb8], R10 ;  /* 0x0000b80a02008986 */ /* 0x0001e8000c101b04 */
[----:B------:R0:W-:Y:S04]  /*6920*/  @!P0 STG.E.64 desc[UR4][R2.64+0xc0], R22 ;  /* 0x0000c01602008986 */ /* 0x0001e8000c101b04 */
[----:B------:R0:W-:Y:S04]  /*6930*/  @!P0 STG.E.64 desc[UR4][R2.64+0xc8], R24 ;  /* 0x0000c81802008986 */ /* 0x0001e8000c101b04 */
[----:B------:R0:W-:Y:S04]  /*6940*/  @!P0 STG.E.64 desc[UR4][R2.64+0xd0], R18 ;  /* 0x0000d01202008986 */ /* 0x0001e8000c101b04 */
[----:B------:R0:W-:Y:S04]  /*6950*/  @!P0 STG.E.64 desc[UR4][R2.64+0xd8], R4 ;  /* 0x0000d80402008986 */ /* 0x0001e8000c101b04 */
[----:B------:R0:W-:Y:S04]  /*6960*/  @!P0 STG.E.64 desc[UR4][R2.64+0xe0], R20 ;  /* 0x0000e01402008986 */ /* 0x0001e8000c101b04 */
[----:B------:R0:W-:Y:S04]  /*6970*/  @!P0 STG.E.64 desc[UR4][R2.64+0xe8], R26 ;  /* 0x0000e81a02008986 */ /* 0x0001e8000c101b04 */
[----:B------:R0:W-:Y:S01]  /*6980*/  @!P0 STG.E.64 desc[UR4][R2.64+0xf0], R6 ;  /* 0x0000f00602008986 */ /* 0x0001e2000c101b04 */
[----:B------:R-:W-:Y:S05]  /*6990*/  @P0 EXIT ;  /* 0x000000000000094d */ /* 0x000fea0003800000 */
[----:B------:R-:W-:Y:S02]  /*69a0*/  HADD2.F32 R14, -RZ, R29.H0_H0 ;  /* 0x2000001dff0e7230 */ /* 0x000fe40000004100 */
[----:B------:R-:W-:-:S05]  /*69b0*/  HADD2.F32 R15, -RZ, R15.H0_H0 ;  /* 0x2000000fff0f7230 */ /* 0x000fca0000004100 */
[----:B------:R-:W-:Y:S01]  /*69c0*/  STG.E.64 desc[UR4][R2.64+0xf8], R14 ;  /* 0x0000f80e02007986 */ /* 0x000fe2000c101b04 */
[----:B------:R-:W-:Y:S05]  /*69d0*/  EXIT ;  /* 0x000000000000794d */ /* 0x000fea0003800000 */
.L_x_0:
[----:B------:R-:W-:-:S00]  /*69e0*/  BRA `(.L_x_0) ;  /* 0xfffffffc00fc7947 */ /* 0x000fc0000383ffff */
[----:B------:R-:W-:-:S00]  /*69f0*/  NOP ;  /* 0x0000000000007918 */ /* 0x000fc00000000000 */
        /* <DEDUP_REMOVED lines=8> */
.L_x_5:


//--------------------- .text.tvmgen_default_fused_nn_dense_cast_bn_relu_max_v2_kernel0 --------------------------
	.section	.text.tvmgen_default_fused_nn_dense_cast_bn_relu_max_v2_kernel0,"ax",@progbits
	.align	128
        .global         tvmgen_default_fused_nn_dense_cast_bn_relu_max_v2_kernel0
        .type           tvmgen_default_fused_nn_dense_cast_bn_relu_max_v2_kernel0,@function
        .size           tvmgen_default_fused_nn_dense_cast_bn_relu_max_v2_kernel0,(.L_x_6 - tvmgen_default_fused_nn_dense_cast_bn_relu_max_v2_kernel0)
        .other          tvmgen_default_fused_nn_dense_cast_bn_relu_max_v2_kernel0,@"STO_CUDA_ENTRY STV_DEFAULT"
tvmgen_default_fused_nn_dense_cast_bn_relu_max_v2_kernel0:
.text.tvmgen_default_fused_nn_dense_cast_bn_relu_max_v2_kernel0:
        /* <DEDUP_REMOVED lines=8> */
[----:B0-----:R-:W-:-:S04]  /*0080*/  IMAD.SHL.U32 R2, R10, 0x100, RZ ;  /* 0x000001000a027824 */ /* 0x001fc800078e00ff */
[----:B---3--:R-:W-:Y:S02]  /*0090*/  IMAD R4, R0, 0x800, R2 ;  /* 0x0000080000047824 */ /* 0x008fe400078e0202 */
        /* <DEDUP_REMOVED lines=15> */
[----:B------:R-:W-:Y:S01]  /*0190*/  MOV R34, 0x400 ;  /* 0x0000040000227802 */ /* 0x000fe20000000f00 */
[----:B------:R-:W0:Y:S01]  /*01a0*/  S2R R23, SR_LANEID ;  /* 0x0000000000177919 */ /* 0x000e220000000000 */
[----:B------:R-:W-:Y:S01]  /*01b0*/  LOP3.LUT R12, R12, 0xc, RZ, 0xc0, !PT ;  /* 0x0000000c0c0c7812 */ /* 0x000fe200078ec0ff */
[----:B------:R-:W-:Y:S01]  /*01c0*/  IMAD R25, R24, 0x8, R13 ;  /* 0x0000000818197824 */ /* 0x000fe200078e020d */
[----:B------:R-:W1:Y:S01]  /*01d0*/  S2R R22, SR_CgaCtaId ;  /* 0x0000000000167919 */ /* 0x000e620000008800 */
[----:B------:R-:W-:Y:S01]  /*01e0*/  VIADD R13, R34, 0x4000 ;  /* 0x00004000220d7836 */ /* 0x000fe20000000000 */
[----:B------:R-:W5:Y:S01]  /*01f0*/  S2R R28, SR_TID.Y ;  /* 0x00000000001c7919 */ /* 0x000f620000002200 */
[----:B------:R-:W5:Y:S01]  /*0200*/  S2R R31, SR_TID.Z ;  /* 0x00000000001f7919 */ /* 0x000f620000002300 */
[----:B------:R-:W5:Y:S01]  /*0210*/  S2R R30, SR_LANEID ;  /* 0x00000000001e7919 */ /* 0x000f620000000000 */
[----:B0-----:R-:W-:-:S02]  /*0220*/  SHF.R.U32.HI R15, RZ, 0x3, R23 ;  /* 0x00000003ff0f7819 */ /* 0x001fc40000011617 */
[----:B-1----:R-:W-:Y:S02]  /*0230*/  LOP3.LUT R20, R23, 0x7, RZ, 0xc0, !PT ;  /* 0x0000000717147812 */ /* 0x002fe400078ec0ff */
[C---:B------:R-:W-:Y:S01]  /*0240*/  LEA R34, R22.reuse, R34, 0x18 ;  /* 0x0000002216227211 */ /* 0x040fe200078ec0ff */
[----:B------:R-:W-:Y:S01]  /*0250*/  IMAD.SHL.U32 R27, R15, 0x8, RZ ;  /* 0x000000080f1b7824 */ /* 0x000fe200078e00ff */
[----:B------:R-:W-:Y:S01]  /*0260*/  LEA R14, R22, R13, 0x18 ;  /* 0x0000000d160e7211 */ /* 0x000fe200078ec0ff */
[----:B------:R-:W-:Y:S01]  /*0270*/  IMAD R13, R25, 0x18, R12 ;  /* 0x00000018190d7824 */ /* 0x000fe200078e020c */
[----:B------:R-:W-:Y:S01]  /*0280*/  SHF.R.U32.HI R21, RZ, 0x4, R23 ;  /* 0x00000004ff157819 */ /* 0x000fe20000011617 */
[----:B------:R-:W-:Y:S01]  /*0290*/  IMAD.SHL.U32 R12, R15, 0x8, RZ ;  /* 0x000000080f0c7824 */ /* 0x000fe200078e00ff */
[----:B------:R-:W-:Y:S01]  /*02a0*/  LOP3.LUT R15, R27, 0x8, R20, 0xe2, !PT ;  /* 0x000000081b0f7812 */ /* 0x000fe200078ee214 */
[C---:B------:R-:W-:Y:S02]  /*02b0*/  IMAD R26, R13.reuse, 0x2, R34 ;  /* 0x000000020d1a7824 */ /* 0x040fe400078e0222 */
[----:B------:R-:W-:Y:S01]  /*02c0*/  IMAD R27, R13, 0x2, R14 ;  /* 0x000000020d1b7824 */ /* 0x000fe200078e020e */
[----:B------:R-:W-:Y:S01]  /*02d0*/  LOP3.LUT R12, R12, 0x8, RZ, 0xe2, !PT ;  /* 0x000000080c0c7812 */ /* 0x000fe200078ee2ff */
[----:B------:R-:W-:-:S02]  /*02e0*/  IMAD R23, R21, 0x8, R20 ;  /* 0x0000000815177824 */ /* 0x000fc400078e0214 */
[----:B------:R-:W-:Y:S02]  /*02f0*/  IMAD.SHL.U32 R24, R21, 0x8, RZ ;  /* 0x0000000815187824 */ /* 0x000fe400078e00ff */
[----:B------:R-:W-:Y:S02]  /*0300*/  IMAD R10, R10, 0x600, R14 ;  /* 0x000006000a0a7824 */ /* 0x000fe400078e020e */
[----:B------:R-:W-:Y:S02]  /*0310*/  IMAD R29, R23, 0x18, R12 ;  /* 0x00000018171d7824 */ /* 0x000fe400078e020c */
[----:B------:R-:W-:Y:S02]  /*0320*/  IMAD R24, R15, 0x18, R24 ;  /* 0x000000180f187824 */ /* 0x000fe400078e0218 */
[----:B------:R-:W-:Y:S02]  /*0330*/  IMAD R25, R11, 0xc00, R34 ;  /* 0x00000c000b197824 */ /* 0x000fe400078e0222 */
[----:B------:R-:W-:-:S02]  /*0340*/  IMAD.U32 R12, R29, 0x2, R10 ;  /* 0x000000021d0c7824 */ /* 0x000fc400078e000a */
[----:B------:R-:W-:Y:S02]  /*0350*/  VIADD R10, R10, 0x300 ;  /* 0x000003000a0a7836 */ /* 0x000fe40000000000 */
[----:B------:R-:W-:Y:S02]  /*0360*/  IMAD.U32 R20, R24, 0x2, R25 ;  /* 0x0000000218147824 */ /* 0x000fe400078e0019 */
[----:B------:R-:W-:Y:S01]  /*0370*/  IMAD.U32 R10, R29, 0x2, R10 ;  /* 0x000000021d0a7824 */ /* 0x000fe200078e000a */
[----:B--2---:R-:W-:Y:S04]  /*0380*/  STS.64 [R26], R6 ;  /* 0x000000061a007388 */ /* 0x004fe80000000a00 */
[----:B---3--:R-:W-:Y:S04]  /*0390*/  STS.64 [R26+0x600], R4 ;  /* 0x000600041a007388 */ /* 0x008fe80000000a00 */
[----:B----4-:R0:W-:Y:S04]  /*03a0*/  STS.64 [R26+0xc00], R2 ;  /* 0x000c00021a007388 */ /* 0x0101e80000000a00 */
[----:B-----5:R1:W-:Y:S04]  /*03b0*/  STS.64 [R26+0x1200], R8 ;  /* 0x001200081a007388 */ /* 0x0203e80000000a00 */
[----:B------:R2:W-:Y:S04]  /*03c0*/  STS.64 [R27], R16 ;  /* 0x000000101b007388 */ /* 0x0005e80000000a00 */
[----:B------:R3:W-:Y:S01]  /*03d0*/  STS.64 [R27+0x600], R18 ;  /* 0x000600121b007388 */ /* 0x0007e20000000a00 */
[----:B0-----:R-:W-:-:S02]  /*03e0*/  VIADD R3, R25, 0x300 ;  /* 0x0000030019037836 */ /* 0x001fc40000000000 */
[----:B------:R-:W-:Y:S01]  /*03f0*/  IMAD.SHL.U32 R2, R28, 0x2000, RZ ;  /* 0x000020001c027824 */ /* 0x000fe200078e00ff */
[----:B------:R-:W-:Y:S01]  /*0400*/  BAR.SYNC.DEFER_BLOCKING 0x0 ;  /* 0x0000000000007b1d */ /* 0x000fe20000010000 */
[----:B------:R-:W-:Y:S01]  /*0410*/  IMAD.U32 R4, R24, 0x2, R3 ;  /* 0x0000000218047824 */ /* 0x000fe200078e0003 */
[----:B-1----:R-:W-:Y:S01]  /*0420*/  LOP3.LUT R26, R30, 0x3, RZ, 0xc0, !PT ;  /* 0x000000031e1a7812 */ /* 0x002fe200078ec0ff */
[----:B------:R-:W-:Y:S02]  /*0430*/  VIADD R3, R25, 0x600 ;  /* 0x0000060019037836 */ /* 0x000fe40000000000 */
[----:B--2---:R-:W-:Y:S02]  /*0440*/  IMAD.SHL.U32 R17, R31, 0x40, RZ ;  /* 0x000000401f117824 */ /* 0x004fe400078e00ff */
[----:B------:R-:W-:Y:S02]  /*0450*/  VIADD R25, R25, 0x900 ;  /* 0x0000090019197836 */ /* 0x000fe40000000000 */
[C---:B------:R-:W-:Y:S01]  /*0460*/  IMAD.U32 R16, R24.reuse, 0x2, R3 ;  /* 0x0000000218107824 */ /* 0x040fe200078e0003 */
[----:B------:R-:W-:Y:S01]  /*0470*/  SHF.R.U32.HI R3, RZ, 0x2, R30 ;  /* 0x00000002ff037819 */ /* 0x000fe2000001161e */
[----:B------:R-:W-:Y:S01]  /*0480*/  IMAD.U32 R25, R24, 0x2, R25 ;  /* 0x0000000218197824 */ /* 0x000fe200078e0019 */
[----:B---3--:R-:W-:-:S03]  /*0490*/  LOP3.LUT R27, R17, R2, RZ, 0xfc, !PT ;  /* 0x00000002111b7212 */ /* 0x008fc600078efcff */
[----:B------:R-:W-:Y:S02]  /*04a0*/  IMAD R3, R3, 0x20, R26 ;  /* 0x0000002003037824 */ /* 0x000fe400078e021a */
[----:B------:R-:W-:-:S04]  /*04b0*/  IMAD.IADD R2, R34, 0x1, R27 ;  /* 0x0000000122027824 */ /* 0x000fc800078e021b */
[C---:B------:R-:W-:Y:S02]  /*04c0*/  VIADD R36, R2.reuse, 0x20 ;  /* 0x0000002002247836 */ /* 0x040fe40000000000 */
[C---:B------:R-:W-:Y:S01]  /*04d0*/  IMAD.U32 R35, R3.reuse, 0x4, R2 ;  /* 0x0000000403237824 */ /* 0x040fe200078e0002 */
[----:B------:R-:W-:Y:S01]  /*04e0*/  LDSM.16.M88.4 R20, [R20] ;  /* 0x000000001414783b */ /* 0x000fe20000000200 */
[C---:B------:R-:W-:Y:S02]  /*04f0*/  IMAD.U32 R36, R3.reuse, 0x4, R36 ;  /* 0x0000000403247824 */ /* 0x040fe400078e0024 */
[----:B------:R-:W-:Y:S01]  /*0500*/  VIADD R37, R2, 0x800 ;  /* 0x0000080002257836 */ /* 0x000fe20000000000 */
[----:B------:R-:W0:Y:S04]  /*0510*/  LDSM.16.M88.4 R12, [R12] ;  /* 0x000000000c0c783b */ /* 0x000e280000000200 */
[----:B------:R-:W1:Y:S04]  /*0520*/  LDSM.16.M88.4 R8, [R10] ;  /* 0x000000000a08783b */ /* 0x000e680000000200 */
[----:B------:R-:W2:Y:S04]  /*0530*/  LDSM.16.M88.4 R4, [R4] ;  /* 0x000000000404783b */ /* 0x000ea80000000200 */
[----:B------:R-:W3:Y:S04]  /*0540*/  LDSM.16.M88.4 R16, [R16] ;  /* 0x000000001010783b */ /* 0x000ee80000000200 */
[----:B------:R-:W4:Y:S01]  /*0550*/  LDSM.16.M88.4 R24, [R25] ;  /* 0x000000001918783b */ /* 0x000f220000000200 */
[C---:B0-----:R-:W-:Y:S01]  /*0560*/  HMMA.16816.F16 R28, R20.reuse, R12, RZ ;  /* 0x0000000c141c723c */ /* 0x041fe200000008ff */
[----:B------:R-:W-:Y:S07]  /*0570*/  BAR.SYNC.DEFER_BLOCKING 0x0 ;  /* 0x0000000000007b1d */ /* 0x000fee0000010000 */
[C---:B------:R-:W-:Y:S08]  /*0580*/  HMMA.16816.F16 R32, R20.reuse, R14, RZ ;  /* 0x0000000e1420723c */ /* 0x040ff000000008ff */
[C---:B-1----:R-:W-:Y:S08]  /*0590*/  HMMA.16816.F16 R30, R20.reuse, R8, RZ ;  /* 0x00000008141e723c */ /* 0x042ff000000008ff */
[----:B------:R-:W-:Y:S01]  /*05a0*/  HMMA.16816.F16 R20, R20, R10, RZ ;  /* 0x0000000a1414723c */ /* 0x000fe200000008ff */
[----:B------:R-:W-:Y:S04]  /*05b0*/  STS [R35], R28 ;  /* 0x0000001c23007388 */ /* 0x000fe80000000800 */
[----:B------:R0:W-:Y:S03]  /*05c0*/  STS [R35+0x400], R29 ;  /* 0x0004001d23007388 */ /* 0x0001e60000000800 */
[C---:B--2---:R-:W-:Y:S01]  /*05d0*/  HMMA.16816.F16 R22, R4.reuse, R8, RZ ;  /* 0x000000080416723c */ /* 0x044fe200000008ff */
[----:B------:R-:W-:Y:S04]  /*05e0*/  STS [R35+0x10], R32 ;  /* 0x0000102023007388 */ /* 0x000fe80000000800 */
[----:B------:R1:W-:Y:S03]  /*05f0*/  STS [R35+0x410], R33 ;  /* 0x0004102123007388 */ /* 0x0003e60000000800 */
[----:B0-----:R-:W-:Y:S01]  /*0600*/  HMMA.16816.F16 R28, R4, R14, RZ ;  /* 0x0000000e041c723c */ /* 0x001fe200000008ff */
[----:B------:R-:W-:Y:S04]  /*0610*/  STS [R36], R30 ;  /* 0x0000001e24007388 */ /* 0x000fe80000000800 */
[----:B------:R-:W-:Y:S01]  /*0620*/  STS [R36+0x400], R31 ;  /* 0x0004001f24007388 */ /* 0x000fe20000000800 */
[----:B-1----:R-:W-:-:S02]  /*0630*/  IMAD.U32 R35, R3, 0x4, R37 ;  /* 0x0000000403237824 */ /* 0x002fc400078e0025 */
[C---:B------:R-:W-:Y:S01]  /*0640*/  HMMA.16816.F16 R32, R4.reuse, R12, RZ ;  /* 0x0000000c0420723c */ /* 0x040fe200000008ff */
[----:B------:R-:W-:Y:S04]  /*0650*/  STS [R36+0x10], R20 ;  /* 0x0000101424007388 */ /* 0x000fe80000000800 */
[----:B------:R0:W-:Y:S03]  /*0660*/  STS [R36+0x410], R21 ;  /* 0x0004101524007388 */ /* 0x0001e60000000800 */
[----:B------:R-:W-:Y:S08]  /*0670*/  HMMA.16816.F16 R4, R4, R10, RZ ;  /* 0x0000000a0404723c */ /* 0x000ff000000008ff */
[C---:B---3--:R-:W-:Y:S08]  /*0680*/  HMMA.16816.F16 R6, R16.reuse, R12, RZ ;  /* 0x0000000c1006723c */ /* 0x048ff000000008ff */
[C---:B0-----:R-:W-:Y:S08]  /*0690*/  HMMA.16816.F16 R20, R16.reuse, R14, RZ ;  /* 0x0000000e1014723c */ /* 0x041ff000000008ff */
[C---:B------:R-:W-:Y:S01]  /*06a0*/  HMMA.16816.F16 R30, R16.reuse, R8, RZ ;  /* 0x00000008101e723c */ /* 0x040fe200000008ff */
[----:B------:R-:W-:Y:S04]  /*06b0*/  STS [R35+0x410], R29 ;  /* 0x0004101d23007388 */ /* 0x000fe80000000800 */
[----:B------:R0:W-:Y:S03]  /*06c0*/  STS [R35], R32 ;  /* 0x0000002023007388 */ /* 0x0001e60000000800 */
[----:B------:R-:W-:Y:S01]  /*06d0*/  HMMA.16816.F16 R16, R16, R10, RZ ;  /* 0x0000000a1010723c */ /* 0x000fe200000008ff */
[----:B------:R-:W1:Y:S07]  /*06e0*/  LDC.64 R18, c[0x0][0x398] ;  /* 0x0000e600ff127b82 */ /* 0x000e6e0000000a00 */
[C---:B----4-:R-:W-:Y:S08]  /*06f0*/  HMMA.16816.F16 R12, R24.reuse, R12, RZ ;  /* 0x0000000c180c723c */ /* 0x050ff000000008ff */
[C---:B------:R-:W-:Y:S08]  /*0700*/  HMMA.16816.F16 R14, R24.reuse, R14, RZ ;  /* 0x0000000e180e723c */ /* 0x040ff000000008ff */
[C---:B------:R-:W-:Y:S01]  /*0710*/  HMMA.16816.F16 R8, R24.reuse, R8, RZ ;  /* 0x000000081808723c */ /* 0x040fe200000008ff */
[----:B-1----:R-:W2:Y:S07]  /*0720*/  LDG.E.CONSTANT R36, desc[UR6][R18.64] ;  /* 0x0000000612247981 */ /* 0x002eae000c1e9900 */
[----:B------:R-:W-:Y:S01]  /*0730*/  HMMA.16816.F16 R10, R24, R10, RZ ;  /* 0x0000000a180a723c */ /* 0x000fe200000008ff */
[----:B------:R-:W1:Y:S02]  /*0740*/  LDC.64 R24, c[0x0][0x390] ;  /* 0x0000e400ff187b82 */ /* 0x000e640000000a00 */
[----:B-1----:R-:W2:Y:S01]  /*0750*/  LDG.E.CONSTANT R37, desc[UR6][R24.64] ;  /* 0x0000000618257981 */ /* 0x002ea2000c1e9900 */
[----:B------:R-:W1:Y:S01]  /*0760*/  S2R R27, SR_TID.Z ;  /* 0x00000000001b7919 */ /* 0x000e620000002300 */
[----:B------:R-:W1:Y:S02]  /*0770*/  S2R R26, SR_TID.Y ;  /* 0x00000000001a7919 */ /* 0x000e640000002200 */
[----:B-1----:R-:W-:-:S02]  /*0780*/  IMAD R27, R27, 0x2, R26 ;  /* 0x000000021b1b7824 */ /* 0x002fc400078e021a */
[----:B------:R-:W1:Y:S01]  /*0790*/  S2R R26, SR_TID.X ;  /* 0x00000000001a7919 */ /* 0x000e620000002100 */
[C---:B0-----:R-:W-:Y:S01]  /*07a0*/  VIADD R32, R2.reuse, 0x820 ;  /* 0x0000082002207836 */ /* 0x041fe20000000000 */
[----:B------:R0:W-:Y:S04]  /*07b0*/  STS [R35+0x400], R33 ;  /* 0x0004002123007388 */ /* 0x0001e80000000800 */
[----:B------:R3:W-:Y:S01]  /*07c0*/  STS [R35+0x10], R28 ;  /* 0x0000101c23007388 */ /* 0x0007e20000000800 */
[C---:B0-----:R-:W-:Y:S02]  /*07d0*/  IMAD.U32 R33, R3.reuse, 0x4, R32 ;  /* 0x0000000403217824 */ /* 0x041fe400078e0020 */
[C---:B------:R-:W-:Y:S02]  /*07e0*/  VIADD R32, R2.reuse, 0x1020 ;  /* 0x0000102002207836 */ /* 0x040fe40000000000 */
[----:B---3--:R-:W-:Y:S01]  /*07f0*/  VIADD R28, R2, 0x1000 ;  /* 0x00001000021c7836 */ /* 0x008fe20000000000 */
[----:B------:R0:W-:Y:S01]  /*0800*/  STS [R33], R22 ;  /* 0x0000001621007388 */ /* 0x0001e20000000800 */
[----:B------:R-:W-:-:S02]  /*0810*/  IMAD.U32 R32, R3, 0x4, R32 ;  /* 0x0000000403207824 */ /* 0x000fc400078e0020 */
[----:B-1----:R-:W-:-:S04]  /*0820*/  IMAD R29, R27, 0x20, R26 ;  /* 0x000000201b1d7824 */ /* 0x002fc800078e021a */
[----:B------:R-:W-:-:S04]  /*0830*/  IMAD.SHL.U32 R29, R29, 0x40, RZ ;  /* 0x000000401d1d7824 */ /* 0x000fc800078e00ff */
[----:B------:R-:W-:Y:S02]  /*0840*/  IMAD R34, R29, 0x2, R34 ;  /* 0x000000021d227824 */ /* 0x000fe400078e0222 */
[C---:B------:R-:W-:Y:S02]  /*0850*/  VIADD R29, R2.reuse, 0x1800 ;  /* 0x00001800021d7836 */ /* 0x040fe40000000000 */
[----:B------:R-:W-:Y:S02]  /*0860*/  VIADD R2, R2, 0x1820 ;  /* 0x0000182002027836 */ /* 0x000fe40000000000 */
[C---:B------:R-:W-:Y:S02]  /*0870*/  IMAD.U32 R28, R3.reuse, 0x4, R28 ;  /* 0x00000004031c7824 */ /* 0x040fe400078e001c */
[C---:B------:R-:W-:Y:S01]  /*0880*/  IMAD.U32 R29, R3.reuse, 0x4, R29 ;  /* 0x00000004031d7824 */ /* 0x040fe200078e001d */
[----:B------:R-:W-:Y:S01]  /*0890*/  STS [R33+0x400], R23 ;  /* 0x0004001721007388 */ /* 0x000fe20000000800 */
[----:B0-----:R-:W-:-:S03]  /*08a0*/  IMAD.U32 R22, R3, 0x4, R2 ;  /* 0x0000000403167824 */ /* 0x001fc600078e0002 */
[----:B------:R-:W-:Y:S04]  /*08b0*/  STS [R33+0x10], R4 ;  /* 0x0000100421007388 */ /* 0x000fe80000000800 */
[----:B------:R0:W-:Y:S04]  /*08c0*/  STS [R33+0x410], R5 ;  /* 0x0004100521007388 */ /* 0x0001e80000000800 */
        /* <DEDUP_REMOVED lines=15> */
[----:B------:R-:W-:Y:S01]  /*09c0*/  STS [R22+0x410], R11 ;  /* 0x0004100b16007388 */ /* 0x000fe20000000800 */
[----:B------:R-:W-:Y:S06]  /*09d0*/  BAR.SYNC.DEFER_BLOCKING 0x0 ;  /* 0x0000000000007b1d */ /* 0x000fec0000010000 */
[----:B0-----:R-:W3:Y:S04]  /*09e0*/  LDG.E.CONSTANT R5, desc[UR6][R24.64+0x4] ;  /* 0x0000040618057981 */ /* 0x001ee8000c1e9900 */
[----:B------:R-:W3:Y:S04]  /*09f0*/  LDG.E.CONSTANT R4, desc[UR6][R18.64+0x4] ;  /* 0x0000040612047981 */ /* 0x000ee8000c1e9900 */
[----:B------:R-:W2:Y:S02]  /*0a00*/  LDS R2, [R34] ;  /* 0x0000000022027984 */ /* 0x000ea40000000800 */
[----:B--2---:R-:W-:-:S05]  /*0a10*/  HFMA2 R3, R2, R37, R36 ;  /* 0x0000002502037231 */ /* 0x004fca0000000024 */
[----:B------:R-:W-:-:S04]  /*0a20*/  PRMT R2, R3, 0x7632, R2 ;  /* 0x0000763203027816 */ /* 0x000fc80000000002 */
[----:B------:R-:W-:-:S05]  /*0a30*/  PRMT R6, R3, 0x5410, R2 ;  /* 0x0000541003067816 */ /* 0x000fca0000000002 */
[----:B------:R-:W-:-:S05]  /*0a40*/  HSETP2.GEU.AND P0, P1, R6, RZ.H0_H0, PT ;  /* 0x200000ff06007234 */ /* 0x000fca000390e000 */
[----:B------:R-:W-:Y:S02]  /*0a50*/  SEL R2, R2, RZ, P1 ;  /* 0x000000ff02027207 */ /* 0x000fe40000800000 */
[----:B------:R-:W-:-:S04]  /*0a60*/  SEL R3, R3, RZ, P0 ;  /* 0x000000ff03037207 */ /* 0x000fc80000000000 */
[----:B------:R-:W-:-:S06]  /*0a70*/  PRMT R6, R3, 0x5410, R2 ;  /* 0x0000541003067816 */ /* 0x000fcc0000000002 */
[----:B------:R-:W0:Y:S01]  /*0a80*/  SHFL.BFLY PT, R6, R6, 0x1, 0x1f ;  /* 0x0c201f0006067f89 */ /* 0x000e2200000e0000 */
[----:B------:R-:W-:-:S05]  /*0a90*/  PRMT R7, R3, 0x5410, R2 ;  /* 0x0000541003077816 */ /* 0x000fca0000000002 */
[----:B0-----:R-:W-:-:S05]  /*0aa0*/  HSETP2.GT.AND P0, P1, R7, R6, PT ;  /* 0x0000000607007234 */ /* 0x001fca0003904000 */
[----:B------:R-:W-:-:S08]  /*0ab0*/  SEL R3, R6, R3, !P0 ;  /* 0x0000000306037207 */ /* 0x000fd00004000000 */
[----:B------:R-:W-:-:S04]  /*0ac0*/  @!P1 PRMT R2, R6, 0x7632, R2 ;  /* 0x0000763206029816 */ /* 0x000fc80000000002 */
[----:B------:R-:W-:-:S04]  /*0ad0*/  PRMT R7, R7, 0x5410, R2 ;  /* 0x0000541007077816 */ /* 0x000fc80000000002 */
[----:B------:R-:W-:-:S05]  /*0ae0*/  PRMT R6, R3, 0x7610, R7 ;  /* 0x0000761003067816 */ /* 0x000fca0000000007 */
        /* <DEDUP_REMOVED lines=22> */
[----:B------:R-:W1:Y:S01]  /*0c50*/  S2UR UR5, SR_CgaCtaId ;  /* 0x00000000000579c3 */ /* 0x000e620000008800 */
[----:B------:R-:W-:Y:S01]  /*0c60*/  PRMT R7, R3, 0x7610, R7 ;  /* 0x0000761003077816 */ /* 0x000fe20000000007 */
[----:B------:R-:W-:Y:S02]  /*0c70*/  UMOV UR4, 0x400 ;  /* 0x0000040000047882 */ /* 0x000fe40000000000 */
[----:B------:R-:W-:Y:S01]  /*0c80*/  UIADD3 UR4, UPT, UPT, UR4, 0x4000, URZ ;  /* 0x0000400004047890 */ /* 0x000fe2000fffe0ff */
[----:B------:R-:W-:Y:S02]  /*0c90*/  ISETP.NE.AND P0, PT, R26, RZ, PT ;  /* 0x000000ff1a00720c */ /* 0x000fe40003f05270 */
[----:B0-----:R-:W-:Y:S01]  /*0ca0*/  HSETP2.GT.AND P1, P2, R7, R8, PT ;  /* 0x0000000807007234 */ /* 0x001fe20003a24000 */
[----:B-1----:R-:W-:-:S12]  /*0cb0*/  ULEA UR4, UR5, UR4, 0x18 ;  /* 0x0000000405047291 */ /* 0x002fd8000f8ec0ff */
[C---:B------:R-:W-:Y:S02]  /*0cc0*/  @!P2 PRMT R2, R8.reuse, 0x7632, R2 ;  /* 0x000076320802a816 */ /* 0x040fe40000000002 */
[----:B------:R-:W-:Y:S01]  /*0cd0*/  SEL R8, R8, R3, !P1 ;  /* 0x0000000308087207 */ /* 0x000fe20004800000 */
[----:B------:R-:W-:Y:S01]  /*0ce0*/  IMAD.SHL.U32 R3, R27, 0x40, RZ ;  /* 0x000000401b037824 */ /* 0x000fe200078e00ff */
[----:B------:R-:W-:-:S03]  /*0cf0*/  PRMT R9, R2, 0x7610, R9 ;  /* 0x0000761002097816 */ /* 0x000fc60000000009 */
[----:B------:R-:W-:Y:S01]  /*0d00*/  HADD2.F32 R8, -RZ, R8.H0_H0 ;  /* 0x20000008ff087230 */ /* 0x000fe20000004100 */
[----:B------:R-:W-:Y:S01]  /*0d10*/  LEA R2, R3, UR4, 0x2 ;  /* 0x0000000403027c11 */ /* 0x000fe2000f8e10ff */
[----:B------:R-:W-:Y:S01]  /*0d20*/  HADD2.F32 R9, -RZ, R9.H0_H0 ;  /* 0x20000009ff097230 */ /* 0x000fe20000004100 */
[----:B------:R-:W0:Y:S04]  /*0d30*/  LDCU.64 UR4, c[0x0][0x3a0] ;  /* 0x00007400ff0477ac */ /* 0x000e280008000a00 */
[----:B------:R-:W-:Y:S04]  /*0d40*/  @!P0 STS.64 [R2], R8 ;  /* 0x0000000802008388 */ /* 0x000fe80000000a00 */
[----:B------:R-:W3:Y:S02]  /*0d50*/  LDS R6, [R34+0x4] ;  /* 0x0000040022067984 */ /* 0x000ee40000000800 */
[----:B---3--:R-:W-:-:S02]  /*0d60*/  HFMA2 R7, R6, R5, R4 ;  /* 0x0000000506077231 */ /* 0x008fc40000000004 */
[----:B------:R-:W2:Y:S03]  /*0d70*/  LDG.E.CONSTANT R5, desc[UR6][R24.64+0x8] ;  /* 0x0000080618057981 */ /* 0x000ea6000c1e9900 */
[C---:B------:R-:W-:Y:S01]  /*0d80*/  PRMT R6, R7.reuse, 0x7632, R6 ;  /* 0x0000763207067816 */ /* 0x040fe20000000006 */
[----:B------:R-:W2:Y:S03]  /*0d90*/  LDG.E.CONSTANT R4, desc[UR6][R18.64+0x8] ;  /* 0x0000080612047981 */ /* 0x000ea6000c1e9900 */
[----:B------:R-:W-:-:S05]  /*0da0*/  PRMT R10, R7, 0x5410, R6 ;  /* 0x00005410070a7816 */ /* 0x000fca0000000006 */
[----:B------:R-:W-:-:S05]  /*0db0*/  HSETP2.GEU.AND P1, P2, R10, RZ.H0_H0, PT ;  /* 0x200000ff0a007234 */ /* 0x000fca0003a2e000 */
[----:B------:R-:W-:Y:S02]  /*0dc0*/  SEL R6, R6, RZ, P2 ;  /* 0x000000ff06067207 */ /* 0x000fe40001000000 */
[----:B------:R-:W-:-:S04]  /*0dd0*/  SEL R7, R7, RZ, P1 ;  /* 0x000000ff07077207 */ /* 0x000fc80000800000 */
[----:B------:R-:W-:-:S06]  /*0de0*/  PRMT R8, R7, 0x5410, R6 ;  /* 0x0000541007087816 */ /* 0x000fcc0000000006 */
[----:B------:R-:W1:Y:S01]  /*0df0*/  SHFL.BFLY PT, R8, R8, 0x1, 0x1f ;  /* 0x0c201f0008087f89 */ /* 0x000e6200000e0000 */
[----:B------:R-:W-:-:S05]  /*0e00*/  PRMT R9, R7, 0x5410, R6 ;  /* 0x0000541007097816 */ /* 0x000fca0000000006 */
[----:B-1----:R-:W-:-:S05]  /*0e10*/  HSETP2.GT.AND P1, P2, R9, R8, PT ;  /* 0x0000000809007234 */ /* 0x002fca0003a24000 */
[----:B------:R-:W-:-:S08]  /*0e20*/  SEL R7, R8, R7, !P1 ;  /* 0x0000000708077207 */ /* 0x000fd00004800000 */
[----:B------:R-:W-:-:S04]  /*0e30*/  @!P2 PRMT R6, R8, 0x7632, R6 ;  /* 0x000076320806a816 */ /* 0x000fc80000000006 */
[----:B------:R-:W-:-:S04]  /*0e40*/  PRMT R9, R9, 0x5410, R6 ;  /* 0x0000541009097816 */ /* 0x000fc80000000006 */
[----:B------:R-:W-:-:S05]  /*0e50*/  PRMT R8, R7, 0x7610, R9 ;  /* 0x0000761007087816 */ /* 0x000fca0000000009 */
        /* <DEDUP_REMOVED lines=26> */
[----:B------:R-:W-:Y:S01]  /*1000*/  PRMT R11, R6, 0x7610, R11 ;  /* 0x00007610060b7816 */ /* 0x000fe2000000000b */
[----:B------:R-:W-:-:S04]  /*1010*/  HADD2.F32 R10, -RZ, R7.H0_H0 ;  /* 0x20000007ff0a7230 */ /* 0x000fc80000004100 */
[----:B------:R-:W-:-:S05]  /*1020*/  HADD2.F32 R11, -RZ, R11.H0_H0 ;  /* 0x2000000bff0b7230 */ /* 0x000fca0000004100 */
[----:B------:R-:W-:Y:S04]  /*1030*/  @!P0 STS.64 [R2+0x8], R10 ;  /* 0x0000080a02008388 */ /* 0x000fe80000000a00 */
[----:B------:R-:W2:Y:S02]  /*1040*/  LDS R6, [R34+0x8] ;  /* 0x0000080022067984 */ /* 0x000ea40000000800 */
[----:B--2---:R-:W-:Y:S02]  /*1050*/  HFMA2 R7, R6, R5, R4 ;  /* 0x0000000506077231 */ /* 0x004fe40000000004 */
        /* <DEDUP_REMOVED lines=1272> */
[----:B------:R-:W-:Y:S01]  /*5fe0*/  PRMT R8, R7, 0x5410, R6 ;  /* 0x0000541007087816 */ /* 0x000fe20000000006 */
[----:B------:R-:W3:Y:S04]  /*5ff0*/  LDG.E.CONSTANT R24, desc[UR6][R24.64+0x7c] ;  /* 0x00007c0618187981 */ /* 0x000ee8000c1e9900 */
[----:B------:R-:W-:Y:S01]  /*6000*/  HSETP2.GEU.AND P1, P2, R8, RZ.H0_H0, PT ;  /* 0x200000ff08007234 */ /* 0x000fe20003a2e000 */
[----:B------:R-:W3:Y:S04]  /*6010*/  LDG.E.CONSTANT R19, desc[UR6][R18.64+0x7c] ;  /* 0x00007c0612137981 */ /* 0x000ee8000c1e9900 */
[----:B------:R-:W-:-:S02]  /*6020*/  SEL R6, R6, RZ, P2 ;  /* 0x000000ff06067207 */ /* 0x000fc40001000000 */
        /* <DEDUP_REMOVED lines=35> */
[----:B------:R-:W-:-:S05]  /*6260*/  PRMT R7, R7, 0x5410, R6 ;  /* 0x0000541007077816 */ /* 0x000fca0000000006 */
[--C-:B------:R-:W-:Y:S02]  /*6270*/  HADD2.F32 R6, -RZ, R7.reuse.H0_H0 ;  /* 0x20000007ff067230 */ /* 0x100fe40000004100 */
[----:B------:R-:W-:-:S05]  /*6280*/  HADD2.F32 R7, -RZ, R7.H1_H1 ;  /* 0x30000007ff077230 */ /* 0x000fca0000004100 */
[----:B------:R-:W-:Y:S04]  /*6290*/  @!P0 STS.64 [R2+0xe8], R6 ;  /* 0x0000e80602008388 */ /* 0x000fe80000000a00 */
[----:B------:R-:W2:Y:S02]  /*62a0*/  LDS R9, [R34+0x78] ;  /* 0x0000780022097984 */ /* 0x000ea40000000800 */
[----:B--2---:R-:W-:-:S05]  /*62b0*/  HFMA2 R4, R9, R5, R4 ;  /* 0x0000000509047231 */ /* 0x004fca0000000004 */
[----:B------:R-:W-:-:S04]  /*62c0*/  PRMT R5, R4, 0x7632, R5 ;  /* 0x0000763204057816 */ /* 0x000fc80000000005 */
[----:B------:R-:W-:-:S05]  /*62d0*/  PRMT R8, R4, 0x5410, R5 ;  /* 0x0000541004087816 */ /* 0x000fca0000000005 */
[----:B------:R-:W-:-:S05]  /*62e0*/  HSETP2.GEU.AND P1, P2, R8, RZ.H0_H0, PT ;  /* 0x200000ff08007234 */ /* 0x000fca0003a2e000 */
[----:B------:R-:W-:Y:S02]  /*62f0*/  SEL R5, R5, RZ, P2 ;  /* 0x000000ff05057207 */ /* 0x000fe40001000000 */
[----:B------:R-:W-:-:S04]  /*6300*/  SEL R4, R4, RZ, P1 ;  /* 0x000000ff04047207 */ /* 0x000fc80000800000 */
[----:B------:R-:W-:-:S05]  /*6310*/  PRMT R6, R4, 0x5410, R5 ;  /* 0x0000541004067816 */ /* 0x000fca0000000005 */
[----:B------:R-:W1:Y:S02]  /*6320*/  SHFL.BFLY PT, R7, R6, 0x1, 0x1f ;  /* 0x0c201f0006077f89 */ /* 0x000e6400000e0000 */
[----:B-1----:R-:W-:-:S05]  /*6330*/  HSETP2.GT.AND P1, P2, R6, R7, PT ;  /* 0x0000000706007234 */ /* 0x002fca0003a24000 */
[----:B------:R-:W-:-:S08]  /*6340*/  SEL R4, R7, R4, !P1 ;  /* 0x0000000407047207 */ /* 0x000fd00004800000 */
[----:B------:R-:W-:-:S04]  /*6350*/  @!P2 PRMT R5, R7, 0x7632, R5 ;  /* 0x000076320705a816 */ /* 0x000fc80000000005 */
[----:B------:R-:W-:-:S04]  /*6360*/  PRMT R6, R6, 0x5410, R5 ;  /* 0x0000541006067816 */ /* 0x000fc80000000005 */
[----:B------:R-:W-:-:S05]  /*6370*/  PRMT R6, R4, 0x7610, R6 ;  /* 0x0000761004067816 */ /* 0x000fca0000000006 */
[----:B------:R1:W2:Y:S02]  /*6380*/  SHFL.BFLY PT, R7, R6, 0x2, 0x1f ;  /* 0x0c401f0006077f89 */ /* 0x0002a400000e0000 */
[----:B-1----:R-:W-:-:S05]  /*6390*/  PRMT R6, R4, 0x7610, R6 ;  /* 0x0000761004067816 */ /* 0x002fca0000000006 */
[----:B--2---:R-:W-:-:S05]  /*63a0*/  HSETP2.GT.AND P1, P2, R6, R7, PT ;  /* 0x0000000706007234 */ /* 0x004fca0003a24000 */
        /* <DEDUP_REMOVED lines=22> */
[----:B------:R-:W-:Y:S01]  /*6510*/  @!P2 PRMT R5, R7, 0x7632, R5 ;  /* 0x000076320705a816 */ /* 0x000fe20000000005 */
[----:B------:R-:W-:-:S04]  /*6520*/  HADD2.F32 R4, -RZ, R4.H0_H0 ;  /* 0x20000004ff047230 */ /* 0x000fc80000004100 */
[----:B------:R-:W-:-:S05]  /*6530*/  HADD2.F32 R5, -RZ, R5.H0_H0 ;  /* 0x20000005ff057230 */ /* 0x000fca0000004100 */
[----:B------:R-:W-:Y:S04]  /*6540*/  @!P0 STS.64 [R2+0xf0], R4 ;  /* 0x0000f00402008388 */ /* 0x000fe80000000a00 */
[----:B------:R-:W3:Y:S02]  /*6550*/  LDS R34, [R34+0x7c] ;  /* 0x00007c0022227984 */ /* 0x000ee40000000800 */
[----:B---3--:R-:W-:-:S05]  /*6560*/  HFMA2 R19, R34, R24, R19 ;  /* 0x0000001822137231 */ /* 0x008fca0000000013 */
[C---:B------:R-:W-:Y:S02]  /*6570*/  PRMT R6, R19.reuse, 0x7610, R6 ;  /* 0x0000761013067816 */ /* 0x040fe40000000006 */
[----:B------:R-:W-:-:S04]  /*6580*/  PRMT R7, R19, 0x7632, R7 ;  /* 0x0000763213077816 */ /* 0x000fc80000000007 */
[----:B------:R-:W-:-:S05]  /*6590*/  PRMT R8, R6, 0x5410, R7 ;  /* 0x0000541006087816 */ /* 0x000fca0000000007 */
[----:B------:R-:W-:-:S05]  /*65a0*/  HSETP2.GEU.AND P1, P2, R8, RZ.H0_H0, PT ;  /* 0x200000ff08007234 */ /* 0x000fca0003a2e000 */
[----:B------:R-:W-:Y:S02]  /*65b0*/  SEL R7, R7, RZ, P2 ;  /* 0x000000ff07077207 */ /* 0x000fe40001000000 */
[----:B------:R-:W-:-:S04]  /*65c0*/  SEL R6, R6, RZ, P1 ;  /* 0x000000ff06067207 */ /* 0x000fc80000800000 */
[----:B------:R-:W-:-:S05]  /*65d0*/  PRMT R4, R6, 0x5410, R7 ;  /* 0x0000541006047816 */ /* 0x000fca0000000007 */
[----:B------:R-:W1:Y:S02]  /*65e0*/  SHFL.BFLY PT, R5, R4, 0x1, 0x1f ;  /* 0x0c201f0004057f89 */ /* 0x000e6400000e0000 */
[----:B-1----:R-:W-:-:S13]  /*65f0*/  HSETP2.GT.AND P1, P2, R4, R5, PT ;  /* 0x0000000504007234 */ /* 0x002fda0003a24000 */
[C---:B------:R-:W-:Y:S02]  /*6600*/  @!P2 PRMT R7, R5.reuse, 0x7632, R7 ;  /* 0x000076320507a816 */ /* 0x040fe40000000007 */
[----:B------:R-:W-:Y:S02]  /*6610*/  SEL R5, R5, R6, !P1 ;  /* 0x0000000605057207 */ /* 0x000fe40004800000 */
        /* <DEDUP_REMOVED lines=25> */
[----:B-1----:R-:W-:Y:S01]  /*67b0*/  HSETP2.GT.AND P1, P2, R9, R6, PT ;  /* 0x0000000609007234 */ /* 0x002fe20003a24000 */
[----:B------:R-:W-:-:S04]  /*67c0*/  IMAD.SHL.U32 R9, R26, 0x4, RZ ;  /* 0x000000041a097824 */ /* 0x000fc800078e00ff */
[----:B------:R-:W-:Y:S01]  /*67d0*/  SEL R5, R6, R5, !P1 ;  /* 0x0000000506057207 */ /* 0x000fe20004800000 */
[----:B------:R-:W-:-:S07]  /*67e0*/  IMAD.IADD R8, R9, 0x1, R2 ;  /* 0x0000000109087824 */ /* 0x000fce00078e0202 */
[----:B------:R-:W-:Y:S01]  /*67f0*/  @!P2 PRMT R7, R6, 0x7632, R7 ;  /* 0x000076320607a816 */ /* 0x000fe20000000007 */
[----:B------:R-:W-:-:S04]  /*6800*/  HADD2.F32 R6, -RZ, R5.H0_H0 ;  /* 0x20000005ff067230 */ /* 0x000fc80000004100 */
[----:B------:R-:W-:-:S05]  /*6810*/  HADD2.F32 R7, -RZ, R7.H0_H0 ;  /* 0x20000007ff077230 */ /* 0x000fca0000004100 */
[----:B------:R-:W-:Y:S01]  /*6820*/  @!P0 STS.64 [R2+0xf8], R6 ;  /* 0x0000f80602008388 */ /* 0x000fe20000000a00 */
[----:B------:R-:W-:-:S03]  /*6830*/  NOP ;  /* 0x0000000000007918 */ /* 0x000fc60000000000 */
[----:B------:R-:W1:Y:S04]  /*6840*/  LDS R9, [R8] ;  /* 0x0000000008097984 */ /* 0x000e680000000800 */
[----:B------:R-:W2:Y:S01]  /*6850*/  LDS R11, [R8+0x80] ;  /* 0x00008000080b7984 */ /* 0x000ea20000000800 */
[----:B------:R-:W-:-:S05]  /*6860*/  IMAD.SHL.U32 R5, R0, 0x100, RZ ;  /* 0x0000010000057824 */ /* 0x000fca00078e00ff */
[----:B------:R-:W-:-:S04]  /*6870*/  LOP3.LUT R26, R5, R26, RZ, 0xfc, !PT ;  /* 0x0000001a051a7212 */ /* 0x000fc800078efcff */
[----:B------:R-:W-:-:S05]  /*6880*/  IADD3 R26, P0, PT, R3, R26, RZ ;  /* 0x0000001a031a7210 */ /* 0x000fca0007f1e0ff */
[----:B------:R-:W-:Y:S01]  /*6890*/  IMAD.X R3, RZ, RZ, RZ, P0 ;  /* 0x000000ffff037224 */ /* 0x000fe200000e06ff */
[----:B0-----:R-:W-:-:S04]  /*68a0*/  LEA R4, P0, R26, UR4, 0x2 ;  /* 0x000000041a047c11 */ /* 0x001fc8000f8010ff */
[----:B------:R-:W-:-:S05]  /*68b0*/  LEA.HI.X R5, R26, UR5, R3, 0x2, P0 ;  /* 0x000000051a057c11 */ /* 0x000fca00080f1403 */
[----:B-1----:R-:W-:Y:S04]  /*68c0*/  STG.E desc[UR6][R4.64], R9 ;  /* 0x0000000904007986 */ /* 0x002fe8000c101906 */
[----:B--2---:R-:W-:Y:S01]  /*68d0*/  STG.E desc[UR6][R4.64+0x80], R11 ;  /* 0x0000800b04007986 */ /* 0x004fe2000c101906 */
[----:B------:R-:W-:Y:S05]  /*68e0*/  EXIT ;  /* 0x000000000000794d */ /* 0x000fea0003800000 */
.L_x_1:
        /* <DEDUP_REMOVED lines=9> */
.L_x_6:


//--------------------- .text.tvmgen_default_fused_nn_dense_cast_bn_relu_max_kernel0 --------------------------
	.section	.text.tvmgen_default_fused_nn_dense_cast_bn_relu_max_kernel0,"ax",@progbits
	.align	128
        .global         tvmgen_default_fused_nn_dense_cast_bn_relu_max_kernel0
        .type           tvmgen_default_fused_nn_dense_cast_bn_relu_max_kernel0,@function
        .size           tvmgen_default_fused_nn_dense_cast_bn_relu_max_kernel0,(.L_x_7 - tvmgen_default_fused_nn_dense_cast_bn_relu_max_kernel0)
        .other          tvmgen_default_fused_nn_dense_cast_bn_relu_max_kernel0,@"STO_CUDA_ENTRY STV_DEFAULT"
tvmgen_default_fused_nn_dense_cast_bn_relu_max_kernel0:
.text.tvmgen_default_fused_nn_dense_cast_bn_relu_max_kernel0:
[----:B------:R-:W-:Y:S01]  /*0000*/  LDC R1, c[0x0][0x37c] ;  /* 0x0000df00ff017b82 */ /* 0x000fe20000000800 */
[----:B------:R-:W0:Y:S07]  /*0010*/  S2R R12, SR_CTAID.X ;  /* 0x00000000000c7919 */ /* 0x000e2e0000002500 */
[----:B------:R-:W1:Y:S01]  /*0020*/  LDC.64 R16, c[0x0][0x380] ;  /* 0x0000e000ff107b82 */ /* 0x000e620000000a00 */
[----:B------:R-:W2:Y:S01]  /*0030*/  LDCU.64 UR8, c[0x0][0x358] ;  /* 0x00006b00ff0877ac */ /* 0x000ea20008000a00 */
[----:B------:R-:W3:Y:S01]  /*0040*/  S2R R0, SR_TID.X ;  /* 0x0000000000007919 */ /* 0x000ee20000002100 */
[----:B------:R-:W4:Y:S05]  /*0050*/  S2R R13, SR_CTAID.Y ;  /* 0x00000000000d7919 */ /* 0x000f2a0000002600 */
[----:B------:R-:W5:Y:S08]  /*0060*/  LDC.64 R18, c[0x0][0x388] ;  /* 0x0000e200ff127b82 */ /* 0x000f700000000a00 */
[----:B------:R-:W5:Y:S01]  /*0070*/  LDC.64 R4, c[0x0][0x398] ;  /* 0x0000e600ff047b82 */ /* 0x000f620000000a00 */
[----:B0-----:R-:W-:-:S05]  /*0080*/  IMAD.SHL.U32 R3, R12, 0x200, RZ ;  /* 0x000002000c037824 */ /* 0x001fca00078e00ff */
[----:B---3--:R-:W-:-:S05]  /*0090*/  LOP3.LUT R3, R3, R0, RZ, 0xfc, !PT ;  /* 0x0000000003037212 */ /* 0x008fca00078efcff */
[----:B-1----:R-:W-:-:S04]  /*00a0*/  IMAD.WIDE.U32 R16, R3, 0x2, R16 ;  /* 0x0000000203107825 */ /* 0x002fc800078e0010 */
[----:B----4-:R-:W-:Y:S01]  /*00b0*/  IMAD.SHL.U32 R3, R13, 0x80, RZ ;  /* 0x000000800d037824 */ /* 0x010fe200078e00ff */
[----:B--2---:R-:W2:Y:S04]  /*00c0*/  LDG.E.U16.CONSTANT R6, desc[UR8][R16.64] ;  /* 0x0000000810067981 */ /* 0x004ea8000c1e9500 */
[----:B------:R-:W-:Y:S01]  /*00d0*/  LOP3.LUT R3, R3, R0, RZ, 0xfc, !PT ;  /* 0x0000000003037212 */ /* 0x000fe200078efcff */
[----:B------:R-:W3:Y:S04]  /*00e0*/  LDG.E.U16.CONSTANT R14, desc[UR8][R16.64+0x40] ;  /* 0x00004008100e7981 */ /* 0x000ee8000c1e9500 */
[----:B-----5:R-:W-:Y:S01]  /*00f0*/  IMAD.WIDE.U32 R18, R3, 0x2, R18 ;  /* 0x0000000203127825 */ /* 0x020fe200078e0012 */
[----:B------:R-:W4:Y:S01]  /*0100*/  LDG.E.U16.CONSTANT R11, desc[UR8][R16.64+0x80] ;  /* 0x00008008100b7981 */ /* 0x000f22000c1e9500 */
[----:B------:R-:W0:Y:S03]  /*0110*/  LDC.64 R2, c[0x0][0x390] ;  /* 0x0000e400ff027b82 */ /* 0x000e260000000a00 */
[----:B------:R-:W5:Y:S04]  /*0120*/  LDG.E.U16.CONSTANT R10, desc[UR8][R16.64+0xc0] ;  /* 0x0000c008100a7981 */ /* 0x000f68000c1e9500 */
        /* <DEDUP_REMOVED lines=15> */
[----:B------:R-:W5:Y:S01]  /*0220*/  LDG.E.U16.CONSTANT R44, desc[UR8][R18.64+0xc0] ;  /* 0x0000c008122c7981 */ /* 0x000f62000c1e9500 */
[----:B------:R-:W-:-:S04]  /*0230*/  IMAD.SHL.U32 R13, R13, 0x8, RZ ;  /* 0x000000080d0d7824 */ /* 0x000fc800078e00ff */
[----:B0-----:R-:W-:-:S04]  /*0240*/  IMAD.WIDE.U32 R2, R13, 0x2, R2 ;  /* 0x000000020d027825 */ /* 0x001fc800078e0002 */
[----:B------:R-:W-:Y:S01]  /*0250*/  IMAD.WIDE.U32 R4, R13, 0x2, R4 ;  /* 0x000000020d047825 */ /* 0x000fe200078e0004 */
        /* <DEDUP_REMOVED lines=14> */
[----:B------:R0:W5:Y:S04]  /*0340*/  LDG.E.U16.CONSTANT R34, desc[UR8][R2.64+0xe] ;  /* 0x00000e0802227981 */ /* 0x000168000c1e9500 */
[----:B------:R1:W5:Y:S01]  /*0350*/  LDG.E.U16.CONSTANT R38, desc[UR8][R4.64+0xe] ;  /* 0x00000e0804267981 */ /* 0x000362000c1e9500 */
[----:B------:R-:W0:Y:S01]  /*0360*/  S2UR UR5, SR_CgaCtaId ;  /* 0x00000000000579c3 */ /* 0x000e220000008800 */
[----:B------:R-:W-:Y:S01]  /*0370*/  UMOV UR4, 0x400 ;  /* 0x0000040000047882 */ /* 0x000fe20000000000 */
[----:B------:R-:W-:Y:S01]  /*0380*/  ISETP.NE.AND P0, PT, R0, RZ, PT ;  /* 0x000000ff0000720c */ /* 0x000fe20003f05270 */
[----:B------:R-:W1:Y:S01]  /*0390*/  S2R R40, SR_LANEID ;  /* 0x0000000000287919 */ /* 0x000e620000000000 */
[----:B------:R-:W-:Y:S01]  /*03a0*/  IMAD R13, R12, 0x40, R13 ;  /* 0x000000400c0d7824 */ /* 0x000fe200078e020d */
[----:B0-----:R-:W-:-:S02]  /*03b0*/  ULEA UR6, UR5, UR4, 0x18 ;  /* 0x0000000405067291 */ /* 0x001fc4000f8ec0ff */
[----:B------:R-:W-:-:S04]  /*03c0*/  UIADD3 UR4, UPT, UPT, UR4, 0x400, URZ ;  /* 0x0000040004047890 */ /* 0x000fc8000fffe0ff */
[----:B------:R-:W-:Y:S01]  /*03d0*/  ULEA UR4, UR5, UR4, 0x18 ;  /* 0x0000000405047291 */ /* 0x000fe2000f8ec0ff */
[--C-:B-1----:R-:W-:Y:S02]  /*03e0*/  SHF.R.U32.HI R45, RZ, 0x3, R40.reuse ;  /* 0x00000003ff2d7819 */ /* 0x102fe40000011628 */
[C---:B------:R-:W-:Y:S02]  /*03f0*/  LOP3.LUT R46, R40.reuse, 0x7, RZ, 0xc0, !PT ;  /* 0x00000007282e7812 */ /* 0x040fe400078ec0ff */
[----:B------:R-:W-:Y:S01]  /*0400*/  SHF.R.U32.HI R2, RZ, 0x4, R40 ;  /* 0x00000004ff027819 */ /* 0x000fe20000011628 */
[----:B------:R-:W-:Y:S01]  /*0410*/  IMAD.SHL.U32 R49, R45, 0x8, RZ ;  /* 0x000000082d317824 */ /* 0x000fe200078e00ff */
[----:B------:R-:W-:-:S03]  /*0420*/  LOP3.LUT R47, R40, 0xf, RZ, 0xc0, !PT ;  /* 0x0000000f282f7812 */ /* 0x000fc600078ec0ff */
[----:B------:R-:W-:Y:S01]  /*0430*/  IMAD.SHL.U32 R3, R2, 0x8, RZ ;  /* 0x0000000802037824 */ /* 0x000fe200078e00ff */
[----:B------:R-:W-:Y:S02]  /*0440*/  LOP3.LUT R46, R49, 0x8, R46, 0xe2, !PT ;  /* 0x00000008312e7812 */ /* 0x000fe400078ee22e */
[----:B------:R-:W-:Y:S02]  /*0450*/  LEA R2, R0, UR6, 0x1 ;  /* 0x0000000600027c11 */ /* 0x000fe4000f8e08ff */
[----:B------:R-:W-:Y:S01]  /*0460*/  SHF.R.U32.HI R45, RZ, 0x3, R47 ;  /* 0x00000003ff2d7819 */ /* 0x000fe2000001162f */
[----:B------:R-:W-:Y:S01]  /*0470*/  IMAD R46, R46, 0x10, R3 ;  /* 0x000000102e2e7824 */ /* 0x000fe200078e0203 */
[----:B------:R-:W-:Y:S02]  /*0480*/  LEA R3, R0, UR4, 0x1 ;  /* 0x0000000400037c11 */ /* 0x000fe4000f8e08ff */
[----:B------:R-:W-:Y:S01]  /*0490*/  LOP3.LUT R47, R47, 0x7, RZ, 0xc0, !PT ;  /* 0x000000072f2f7812 */ /* 0x000fe200078ec0ff */
[----:B------:R-:W-:Y:S01]  /*04a0*/  IMAD.SHL.U32 R4, R45, 0x8, RZ ;  /* 0x000000082d047824 */ /* 0x000fe200078e00ff */
[----:B------:R-:W-:-:S04]  /*04b0*/  LEA R46, R46, UR6, 0x1 ;  /* 0x000000062e2e7c11 */ /* 0x000fc8000f8e08ff */
[----:B------:R-:W-:-:S05]  /*04c0*/  LOP3.LUT R4, R4, 0x8, RZ, 0xe2, !PT ;  /* 0x0000000804047812 */ /* 0x000fca00078ee2ff */
[----:B------:R-:W-:Y:S01]  /*04d0*/  IMAD R4, R47, 0x10, R4 ;  /* 0x000000102f047824 */ /* 0x000fe200078e0204 */
[----:B--2---:R-:W-:Y:S04]  /*04e0*/  STS.U16 [R2], R6 ;  /* 0x0000000602007388 */ /* 0x004fe80000000400 */
[----:B---3--:R0:W-:Y:S04]  /*04f0*/  STS.U16 [R2+0x40], R14 ;  /* 0x0000400e02007388 */ /* 0x0081e80000000400 */
[----:B----4-:R-:W-:Y:S04]  /*0500*/  STS.U16 [R2+0x80], R11 ;  /* 0x0000800b02007388 */ /* 0x010fe80000000400 */
[----:B-----5:R-:W-:Y:S01]  /*0510*/  STS.U16 [R2+0xc0], R10 ;  /* 0x0000c00a02007388 */ /* 0x020fe20000000400 */
[----:B0-----:R-:W-:-:S03]  /*0520*/  LEA R14, R4, UR4, 0x1 ;  /* 0x00000004040e7c11 */ /* 0x001fc6000f8e08ff */
[----:B------:R-:W-:Y:S04]  /*0530*/  STS.U16 [R2+0x100], R9 ;  /* 0x0001000902007388 */ /* 0x000fe80000000400 */
        /* <DEDUP_REMOVED lines=10> */
[----:B------:R0:W-:Y:S04]  /*05e0*/  STS.U16 [R2+0x3c0], R43 ;  /* 0x0003c02b02007388 */ /* 0x0001e80000000400 */
[----:B------:R-:W-:Y:S04]  /*05f0*/  STS.U16 [R3], R42 ;  /* 0x0000002a03007388 */ /* 0x000fe80000000400 */
[----:B------:R-:W-:Y:S01]  /*0600*/  STS.U16 [R3+0x40], R41 ;  /* 0x0000402903007388 */ /* 0x000fe20000000400 */
[----:B0-----:R-:W-:-:S03]  /*0610*/  IMAD R2, R0, 0xe, R2 ;  /* 0x0000000e00027824 */ /* 0x001fc600078e0202 */
[----:B------:R-:W-:Y:S04]  /*0620*/  STS.U16 [R3+0x80], R39 ;  /* 0x0000802703007388 */ /* 0x000fe80000000400 */
[----:B------:R-:W-:Y:S01]  /*0630*/  STS.U16 [R3+0xc0], R44 ;  /* 0x0000c02c03007388 */ /* 0x000fe20000000400 */
[----:B------:R-:W-:Y:S01]  /*0640*/  BAR.SYNC.DEFER_BLOCKING 0x0 ;  /* 0x0000000000007b1d */ /* 0x000fe20000010000 */
[----:B------:R-:W-:Y:S02]  /*0650*/  HADD2.F32 R15, -RZ, R15.H0_H0 ;  /* 0x2000000fff0f7230 */ /* 0x000fe40000004100 */
[----:B------:R-:W-:Y:S02]  /*0660*/  HADD2.F32 R28, -RZ, R28.H0_H0 ;  /* 0x2000001cff1c7230 */ /* 0x000fe40000004100 */
[----:B------:R-:W-:-:S02]  /*0670*/  HADD2.F32 R26, -RZ, R26.H0_H0 ;  /* 0x2000001aff1a7230 */ /* 0x000fc40000004100 */
[----:B------:R-:W-:Y:S01]  /*0680*/  HADD2.F32 R23, -RZ, R23.H0_H0 ;  /* 0x20000017ff177230 */ /* 0x000fe20000004100 */
[----:B------:R-:W-:Y:S01]  /*0690*/  LDSM.16.M88.2 R30, [R14] ;  /* 0x000000000e1e783b */ /* 0x000fe20000000100 */
[----:B------:R-:W-:-:S03]  /*06a0*/  HADD2.F32 R18, -RZ, R18.H0_H0 ;  /* 0x20000012ff127230 */ /* 0x000fc60000004100 */
[----:B------:R-:W0:Y:S01]  /*06b0*/  LDSM.16.M88.4 R4, [R46] ;  /* 0x000000002e04783b */ /* 0x000e220000000200 */
[----:B------:R-:W-:-:S03]  /*06c0*/  HADD2.F32 R20, -RZ, R20.H0_H0 ;  /* 0x20000014ff147230 */ /* 0x000fc60000004100 */
[----:B------:R-:W1:Y:S01]  /*06d0*/  LDSM.16.M88.4 R8, [R46+0x200] ;  /* 0x000200002e08783b */ /* 0x000e620000000200 */
[----:B------:R-:W-:Y:S02]  /*06e0*/  HADD2.F32 R27, -RZ, R27.H0_H0 ;  /* 0x2000001bff1b7230 */ /* 0x000fe40000004100 */
[----:B------:R-:W-:Y:S02]  /*06f0*/  HADD2.F32 R19, -RZ, R19.H0_H0 ;  /* 0x20000013ff137230 */ /* 0x000fe40000004100 */
[----:B------:R-:W-:Y:S02]  /*0700*/  HADD2.F32 R21, -RZ, R21.H0_H0 ;  /* 0x20000015ff157230 */ /* 0x000fe40000004100 */
[----:B------:R-:W-:Y:S02]  /*0710*/  HADD2.F32 R24, -RZ, R24.H0_H0 ;  /* 0x20000018ff187230 */ /* 0x000fe40000004100 */
[----:B------:R-:W-:Y:S02]  /*0720*/  HADD2.F32 R17, -RZ, R17.H0_H0 ;  /* 0x20000011ff117230 */ /* 0x000fe40000004100 */
[----:B------:R-:W-:-:S02]  /*0730*/  HADD2.F32 R22, -RZ, R22.H0_H0 ;  /* 0x20000016ff167230 */ /* 0x000fc40000004100 */
[----:B------:R-:W-:Y:S01]  /*0740*/  HADD2.F32 R34, -RZ, R34.H0_H0 ;  /* 0x20000022ff227230 */ /* 0x000fe20000004100 */
[----:B0-----:R-:W-:Y:S01]  /*0750*/  HMMA.16816.F16 R4, R4, R30, RZ ;  /* 0x0000001e0404723c */ /* 0x001fe200000008ff */
[----:B------:R-:W-:Y:S02]  /*0760*/  SHF.R.U32.HI R6, RZ, 0x2, R40 ;  /* 0x00000002ff067819 */ /* 0x000fe40000011628 */
[----:B------:R-:W-:-:S05]  /*0770*/  LOP3.LUT R7, R40, 0x3, RZ, 0xc0, !PT ;  /* 0x0000000328077812 */ /* 0x000fca00078ec0ff */
[----:B-1----:R-:W-:Y:S01]  /*0780*/  HMMA.16816.F16 R8, R8, R30, RZ ;  /* 0x0000001e0808723c */ /* 0x002fe200000008ff */
[----:B------:R-:W-:Y:S01]  /*0790*/  BAR.SYNC.DEFER_BLOCKING 0x0 ;  /* 0x0000000000007b1d */ /* 0x000fe20000010000 */
[----:B------:R-:W-:-:S05]  /*07a0*/  IMAD R6, R6, 0x4, R7 ;  /* 0x0000000406067824 */ /* 0x000fca00078e0207 */
[----:B------:R-:W-:-:S05]  /*07b0*/  LEA R31, R6, UR6, 0x2 ;  /* 0x00000006061f7c11 */ /* 0x000fca000f8e10ff */
[----:B------:R0:W-:Y:S04]  /*07c0*/  STS [R31], R4 ;  /* 0x000000041f007388 */ /* 0x0001e80000000800 */
[----:B------:R1:W-:Y:S04]  /*07d0*/  STS [R31+0x80], R5 ;  /* 0x000080051f007388 */ /* 0x0003e80000000800 */
[----:B------:R-:W-:Y:S01]  /*07e0*/  STS [R31+0x100], R8 ;  /* 0x000100081f007388 */ /* 0x000fe20000000800 */
[----:B0-----:R-:W-:-:S03]  /*07f0*/  HADD2.F32 R4, -RZ, R25.H0_H0 ;  /* 0x20000019ff047230 */ /* 0x001fc60000004100 */
[----:B------:R0:W-:Y:S01]  /*0800*/  STS [R31+0x180], R9 ;  /* 0x000180091f007388 */ /* 0x0001e20000000800 */
[----:B-1----:R-:W-:Y:S01]  /*0810*/  HADD2.F32 R5, -RZ, R16.H0_H0 ;  /* 0x20000010ff057230 */ /* 0x002fe20000004100 */
[----:B------:R-:W-:Y:S01]  /*0820*/  BAR.SYNC.DEFER_BLOCKING 0x0 ;  /* 0x0000000000007b1d */ /* 0x000fe20000010000 */
[----:B0-----:R-:W-:-:S05]  /*0830*/  HADD2.F32 R9, -RZ, R38.H0_H0 ;  /* 0x20000026ff097230 */ /* 0x001fca0000004100 */
[----:B------:R-:W0:Y:S04]  /*0840*/  LDS.U16 R3, [R2] ;  /* 0x0000000002037984 */ /* 0x000e280000000400 */
[----:B------:R-:W1:Y:S04]  /*0850*/  LDS.U16 R6, [R2+0x2] ;  /* 0x0000020002067984 */ /* 0x000e680000000400 */
[----:B------:R-:W2:Y:S04]  /*0860*/  LDS.U16 R7, [R2+0x4] ;  /* 0x0000040002077984 */ /* 0x000ea80000000400 */
[----:B------:R-:W3:Y:S04]  /*0870*/  LDS.U16 R10, [R2+0x6] ;  /* 0x00000600020a7984 */ /* 0x000ee80000000400 */
[----:B------:R-:W4:Y:S04]  /*0880*/  LDS.U16 R11, [R2+0x8] ;  /* 0x00000800020b7984 */ /* 0x000f280000000400 */
[----:B------:R-:W5:Y:S04]  /*0890*/  LDS.U16 R14, [R2+0xa] ;  /* 0x00000a00020e7984 */ /* 0x000f680000000400 */
[----:B------:R-:W5:Y:S04]  /*08a0*/  LDS.U16 R29, [R2+0xc] ;  /* 0x00000c00021d7984 */ /* 0x000f680000000400 */
[----:B------:R-:W5:Y:S01]  /*08b0*/  LDS.U16 R30, [R2+0xe] ;  /* 0x00000e00021e7984 */ /* 0x000f620000000400 */
[----:B0-----:R-:W-:-:S02]  /*08c0*/  HADD2.F32 R3, -RZ, R3.H0_H0 ;  /* 0x20000003ff037230 */ /* 0x001fc40000004100 */
[----:B-1----:R-:W-:-:S03]  /*08d0*/  HADD2.F32 R6, -RZ, R6.H0_H0 ;  /* 0x20000006ff067230 */ /* 0x002fc60000004100 */
[----:B------:R-:W-:Y:S01]  /*08e0*/  FFMA R3, R15, R3, R28 ;  /* 0x000000030f037223 */ /* 0x000fe2000000001c */
[----:B--2---:R-:W-:Y:S02]  /*08f0*/  HADD2.F32 R7, -RZ, R7.H0_H0 ;  /* 0x20000007ff077230 */ /* 0x004fe40000004100 */
[----:B------:R-:W-:Y:S02]  /*0900*/  FFMA R5, R26, R6, R5 ;  /* 0x000000061a057223 */ /* 0x000fe40000000005 */
[----:B------:R-:W-:Y:S01]  /*0910*/  FMNMX R3, RZ, R3, !PT ;  /* 0x00000003ff037209 */ /* 0x000fe20007800000 */
[----:B---3--:R-:W-:Y:S02]  /*0920*/  HADD2.F32 R10, -RZ, R10.H0_H0 ;  /* 0x2000000aff0a7230 */ /* 0x008fe40000004100 */
[----:B------:R-:W-:Y:S01]  /*0930*/  FFMA R7, R23, R7, R18 ;  /* 0x0000000717077223 */ /* 0x000fe20000000012 */
[----:B------:R-:W-:Y:S01]  /*0940*/  FMNMX R5, RZ, R5, !PT ;  /* 0x00000005ff057209 */ /* 0x000fe20007800000 */
[----:B------:R-:W0:Y:S01]  /*0950*/  SHFL.BFLY PT, R2, R3, 0x1, 0x1f ;  /* 0x0c201f0003027f89 */ /* 0x000e2200000e0000 */
[----:B----4-:R-:W-:-:S02]  /*0960*/  HADD2.F32 R11, -RZ, R11.H0_H0 ;  /* 0x2000000bff0b7230 */ /* 0x010fc40000004100 */
[----:B------:R-:W-:Y:S01]  /*0970*/  FFMA R10, R20, R10, R27 ;  /* 0x0000000a140a7223 */ /* 0x000fe2000000001b */
[----:B------:R-:W-:Y:S01]  /*0980*/  FMNMX R7, RZ, R7, !PT ;  /* 0x00000007ff077209 */ /* 0x000fe20007800000 */
[----:B-----5:R-:W-:Y:S02]  /*0990*/  HADD2.F32 R14, -RZ, R14.H0_H0 ;  /* 0x2000000eff0e7230 */ /* 0x020fe40000004100 */
[----:B------:R-:W-:Y:S01]  /*09a0*/  FFMA R11, R19, R11, R4 ;  /* 0x0000000b130b7223 */ /* 0x000fe20000000004 */
[----:B------:R-:W-:Y:S01]  /*09b0*/  FMNMX R10, RZ, R10, !PT ;  /* 0x0000000aff0a7209 */ /* 0x000fe20007800000 */
[----:B------:R-:W1:Y:S01]  /*09c0*/  SHFL.BFLY PT, R4, R5, 0x1, 0x1f ;  /* 0x0c201f0005047f89 */ /* 0x000e6200000e0000 */
[----:B------:R-:W-:Y:S02]  /*09d0*/  HADD2.F32 R29, -RZ, R29.H0_H0 ;  /* 0x2000001dff1d7230 */ /* 0x000fe40000004100 */
[----:B------:R-:W-:Y:S01]  /*09e0*/  FFMA R14, R21, R14, R24 ;  /* 0x0000000e150e7223 */ /* 0x000fe20000000018 */
[----:B------:R-:W-:Y:S01]  /*09f0*/  FMNMX R11, RZ, R11, !PT ;  /* 0x0000000bff0b7209 */ /* 0x000fe20007800000 */
[----:B------:R-:W2:Y:S01]  /*0a00*/  SHFL.BFLY PT, R6, R7, 0x1, 0x1f ;  /* 0x0c201f0007067f89 */ /* 0x000ea200000e0000 */
[----:B------:R-:W-:-:S02]  /*0a10*/  HADD2.F32 R30, -RZ, R30.H0_H0 ;  /* 0x2000001eff1e7230 */ /* 0x000fc40000004100 */
[----:B------:R-:W-:Y:S01]  /*0a20*/  FFMA R17, R17, R29, R22 ;  /* 0x0000001d11117223 */ /* 0x000fe20000000016 */
[----:B------:R-:W-:Y:S01]  /*0a30*/  FMNMX R14, RZ, R14, !PT ;  /* 0x0000000eff0e7209 */ /* 0x000fe20007800000 */
[----:B------:R-:W3:Y:S01]  /*0a40*/  SHFL.BFLY PT, R8, R11, 0x1, 0x1f ;  /* 0x0c201f000b087f89 */ /* 0x000ee200000e0000 */
[----:B------:R-:W-:Y:S02]  /*0a50*/  FFMA R30, R34, R30, R9 ;  /* 0x0000001e221e7223 */ /* 0x000fe40000000009 */
[----:B------:R-:W-:Y:S01]  /*0a60*/  FMNMX R17, RZ, R17, !PT ;  /* 0x00000011ff117209 */ /* 0x000fe20007800000 */
[----:B------:R-:W4:Y:S02]  /*0a70*/  SHFL.BFLY PT, R9, R10, 0x1, 0x1f ;  /* 0x0c201f000a097f89 */ /* 0x000f2400000e0000 */
[----:B------:R-:W-:Y:S02]  /*0a80*/  FMNMX R30, RZ, R30, !PT ;  /* 0x0000001eff1e7209 */ /* 0x000fe40007800000 */
[----:B------:R-:W5:Y:S01]  /*0a90*/  SHFL.BFLY PT, R15, R14, 0x1, 0x1f ;  /* 0x0c201f000e0f7f89 */ /* 0x000f6200000e0000 */
[----:B0-----:R-:W-:-:S03]  /*0aa0*/  FMNMX R2, R3, R2, !PT ;  /* 0x0000000203027209 */ /* 0x001fc60007800000 */
[----:B------:R-:W0:Y:S04]  /*0ab0*/  SHFL.BFLY PT, R16, R17, 0x1, 0x1f ;  /* 0x0c201f0011107f89 */ /* 0x000e2800000e0000 */
[----:B------:R-:W0:Y:S01]  /*0ac0*/  SHFL.BFLY PT, R19, R30, 0x1, 0x1f ;  /* 0x0c201f001e137f89 */ /* 0x000e2200000e0000 */
[----:B-1----:R-:W-:Y:S02]  /*0ad0*/  FMNMX R4, R5, R4, !PT ;  /* 0x0000000405047209 */ /* 0x002fe40007800000 */
[----:B--2---:R-:W-:Y:S01]  /*0ae0*/  FMNMX R6, R7, R6, !PT ;  /* 0x0000000607067209 */ /* 0x004fe20007800000 */
[----:B------:R-:W1:Y:S01]  /*0af0*/  SHFL.BFLY PT, R3, R2, 0x2, 0x1f ;  /* 0x0c401f0002037f89 */ /* 0x000e6200000e0000 */
[----:B---3--:R-:W-:-:S03]  /*0b00*/  FMNMX R11, R11, R8, !PT ;  /* 0x000000080b0b7209 */ /* 0x008fc60007800000 */
[----:B------:R-:W2:Y:S01]  /*0b10*/  SHFL.BFLY PT, R5, R4, 0x2, 0x1f ;  /* 0x0c401f0004057f89 */ /* 0x000ea200000e0000 */
[----:B----4-:R-:W-:-:S03]  /*0b20*/  FMNMX R9, R10, R9, !PT ;  /* 0x000000090a097209 */ /* 0x010fc60007800000 */
[----:B------:R-:W3:Y:S01]  /*0b30*/  SHFL.BFLY PT, R7, R6, 0x2, 0x1f ;  /* 0x0c401f0006077f89 */ /* 0x000ee200000e0000 */
[----:B-----5:R-:W-:-:S03]  /*0b40*/  FMNMX R15, R14, R15, !PT ;  /* 0x0000000f0e0f7209 */ /* 0x020fc60007800000 */
[----:B------:R-:W4:Y:S01]  /*0b50*/  SHFL.BFLY PT, R8, R9, 0x2, 0x1f ;  /* 0x0c401f0009087f89 */ /* 0x000f2200000e0000 */
[----:B0-----:R-:W-:-:S03]  /*0b60*/  FMNMX R16, R17, R16, !PT ;  /* 0x0000001011107209 */ /* 0x001fc60007800000 */
[----:B------:R-:W0:Y:S01]  /*0b70*/  SHFL.BFLY PT, R10, R11, 0x2, 0x1f ;  /* 0x0c401f000b0a7f89 */ /* 0x000e2200000e0000 */
[----:B------:R-:W-:-:S03]  /*0b80*/  FMNMX R19, R30, R19, !PT ;  /* 0x000000131e137209 */ /* 0x000fc60007800000 */
[----:B------:R-:W5:Y:S04]  /*0b90*/  SHFL.BFLY PT, R14, R15, 0x2, 0x1f ;  /* 0x0c401f000f0e7f89 */ /* 0x000f6800000e0000 */
[----:B------:R-:W5:Y:S01]  /*0ba0*/  SHFL.BFLY PT, R17, R16, 0x2, 0x1f ;  /* 0x0c401f0010117f89 */ /* 0x000f6200000e0000 */
[----:B-1----:R-:W-:-:S03]  /*0bb0*/  FMNMX R3, R2, R3, !PT ;  /* 0x0000000302037209 */ /* 0x002fc60007800000 */
[----:B------:R-:W1:Y:S01]  /*0bc0*/  SHFL.BFLY PT, R20, R19, 0x2, 0x1f ;  /* 0x0c401f0013147f89 */ /* 0x000e6200000e0000 */
[----:B--2---:R-:W-:Y:S02]  /*0bd0*/  FMNMX R5, R4, R5, !PT ;  /* 0x0000000504057209 */ /* 0x004fe40007800000 */
[----:B---3--:R-:W-:Y:S01]  /*0be0*/  FMNMX R7, R6, R7, !PT ;  /* 0x0000000706077209 */ /* 0x008fe20007800000 */
[----:B------:R-:W2:Y:S01]  /*0bf0*/  SHFL.BFLY PT, R2, R3, 0x4, 0x1f ;  /* 0x0c801f0003027f89 */ /* 0x000ea200000e0000 */
[----:B----4-:R-:W-:-:S03]  /*0c00*/  FMNMX R9, R9, R8, !PT ;  /* 0x0000000809097209 */ /* 0x010fc60007800000 */
[----:B------:R-:W3:Y:S01]  /*0c10*/  SHFL.BFLY PT, R4, R5, 0x4, 0x1f ;  /* 0x0c801f0005047f89 */ /* 0x000ee200000e0000 */
[----:B0-----:R-:W-:-:S03]  /*0c20*/  FMNMX R11, R11, R10, !PT ;  /* 0x0000000a0b0b7209 */ /* 0x001fc60007800000 */
[----:B------:R-:W0:Y:S01]  /*0c30*/  SHFL.BFLY PT, R8, R7, 0x4, 0x1f ;  /* 0x0c801f0007087f89 */ /* 0x000e2200000e0000 */
[----:B-----5:R-:W-:-:S03]  /*0c40*/  FMNMX R15, R15, R14, !PT ;  /* 0x0000000e0f0f7209 */ /* 0x020fc60007800000 */
[----:B------:R-:W4:Y:S01]  /*0c50*/  SHFL.BFLY PT, R10, R9, 0x4, 0x1f ;  /* 0x0c801f00090a7f89 */ /* 0x000f2200000e0000 */
[----:B------:R-:W-:-:S03]  /*0c60*/  FMNMX R17, R16, R17, !PT ;  /* 0x0000001110117209 */ /* 0x000fc60007800000 */
[----:B------:R-:W5:Y:S01]  /*0c70*/  SHFL.BFLY PT, R14, R11, 0x4, 0x1f ;  /* 0x0c801f000b0e7f89 */ /* 0x000f6200000e0000 */
[----:B-1----:R-:W-:-:S03]  /*0c80*/  FMNMX R20, R19, R20, !PT ;  /* 0x0000001413147209 */ /* 0x002fc60007800000 */
[----:B------:R-:W1:Y:S04]  /*0c90*/  SHFL.BFLY PT, R16, R15, 0x4, 0x1f ;  /* 0x0c801f000f107f89 */ /* 0x000e6800000e0000 */
[----:B------:R-:W1:Y:S01]  /*0ca0*/  SHFL.BFLY PT, R18, R17, 0x4, 0x1f ;  /* 0x0c801f0011127f89 */ /* 0x000e6200000e0000 */
[----:B--2---:R-:W-:-:S03]  /*0cb0*/  FMNMX R2, R3, R2, !PT ;  /* 0x0000000203027209 */ /* 0x004fc60007800000 */
[----:B------:R-:W2:Y:S01]  /*0cc0*/  SHFL.BFLY PT, R21, R20, 0x4, 0x1f ;  /* 0x0c801f0014157f89 */ /* 0x000ea200000e0000 */
[----:B---3--:R-:W-:Y:S02]  /*0cd0*/  FMNMX R5, R5, R4, !PT ;  /* 0x0000000405057209 */ /* 0x008fe40007800000 */
[----:B0-----:R-:W-:Y:S01]  /*0ce0*/  FMNMX R8, R7, R8, !PT ;  /* 0x0000000807087209 */ /* 0x001fe20007800000 */
[----:B------:R-:W0:Y:S01]  /*0cf0*/  SHFL.BFLY PT, R3, R2, 0x8, 0x1f ;  /* 0x0d001f0002037f89 */ /* 0x000e2200000e0000 */
[----:B----4-:R-:W-:-:S03]  /*0d00*/  FMNMX R10, R9, R10, !PT ;  /* 0x0000000a090a7209 */ /* 0x010fc60007800000 */
[----:B------:R-:W3:Y:S01]  /*0d10*/  SHFL.BFLY PT, R6, R5, 0x8, 0x1f ;  /* 0x0d001f0005067f89 */ /* 0x000ee200000e0000 */
[----:B-----5:R-:W-:-:S03]  /*0d20*/  FMNMX R14, R11, R14, !PT ;  /* 0x0000000e0b0e7209 */ /* 0x020fc60007800000 */
[----:B------:R-:W4:Y:S01]  /*0d30*/  SHFL.BFLY PT, R9, R8, 0x8, 0x1f ;  /* 0x0d001f0008097f89 */ /* 0x000f2200000e0000 */
[----:B-1----:R-:W-:-:S03]  /*0d40*/  FMNMX R16, R15, R16, !PT ;  /* 0x000000100f107209 */ /* 0x002fc60007800000 */
[----:B------:R-:W1:Y:S01]  /*0d50*/  SHFL.BFLY PT, R11, R10, 0x8, 0x1f ;  /* 0x0d001f000a0b7f89 */ /* 0x000e6200000e0000 */
[----:B------:R-:W-:-:S03]  /*0d60*/  FMNMX R18, R17, R18, !PT ;  /* 0x0000001211127209 */ /* 0x000fc60007800000 */
[----:B------:R-:W5:Y:S01]  /*0d70*/  SHFL.BFLY PT, R15, R14, 0x8, 0x1f ;  /* 0x0d001f000e0f7f89 */ /* 0x000f6200000e0000 */
[----:B--2---:R-:W-:-:S03]  /*0d80*/  FMNMX R21, R20, R21, !PT ;  /* 0x0000001514157209 */ /* 0x004fc60007800000 */
[----:B------:R-:W2:Y:S04]  /*0d90*/  SHFL.BFLY PT, R17, R16, 0x8, 0x1f ;  /* 0x0d001f0010117f89 */ /* 0x000ea800000e0000 */
[----:B------:R-:W2:Y:S01]  /*0da0*/  SHFL.BFLY PT, R19, R18, 0x8, 0x1f ;  /* 0x0d001f0012137f89 */ /* 0x000ea200000e0000 */
[----:B0-----:R-:W-:Y:S02]  /*0db0*/  FMNMX R4, R2, R3, !PT ;  /* 0x0000000302047209 */ /* 0x001fe40007800000 */
[----:B------:R-:W0:Y:S01]  /*0dc0*/  LDC.64 R2, c[0x0][0x3a0] ;  /* 0x0000e800ff027b82 */ /* 0x000e220000000a00 */
[----:B------:R-:W0:Y:S01]  /*0dd0*/  SHFL.BFLY PT, R20, R21, 0x8, 0x1f ;  /* 0x0d001f0015147f89 */ /* 0x000e2200000e0000 */
[----:B---3--:R-:W-:Y:S02]  /*0de0*/  FMNMX R6, R5, R6, !PT ;  /* 0x0000000605067209 */ /* 0x008fe40007800000 */
[----:B----4-:R-:W-:Y:S01]  /*0df0*/  FMNMX R9, R8, R9, !PT ;  /* 0x0000000908097209 */ /* 0x010fe20007800000 */
[----:B------:R-:W3:Y:S01]  /*0e00*/  SHFL.BFLY PT, R5, R4, 0x10, 0x1f ;  /* 0x0e001f0004057f89 */ /* 0x000ee200000e0000 */
[----:B-1----:R-:W-:-:S03]  /*0e10*/  FMNMX R11, R10, R11, !PT ;  /* 0x0000000b0a0b7209 */ /* 0x002fc60007800000 */
[----:B------:R-:W1:Y:S01]  /*0e20*/  SHFL.BFLY PT, R7, R6, 0x10, 0x1f ;  /* 0x0e001f0006077f89 */ /* 0x000e6200000e0000 */
[----:B-----5:R-:W-:-:S03]  /*0e30*/  FMNMX R15, R14, R15, !PT ;  /* 0x0000000f0e0f7209 */ /* 0x020fc60007800000 */
[----:B------:R-:W4:Y:S01]  /*0e40*/  SHFL.BFLY PT, R8, R9, 0x10, 0x1f ;  /* 0x0e001f0009087f89 */ /* 0x000f2200000e0000 */
[----:B--2---:R-:W-:-:S03]  /*0e50*/  FMNMX R17, R16, R17, !PT ;  /* 0x0000001110117209 */ /* 0x004fc60007800000 */
[----:B------:R-:W2:Y:S01]  /*0e60*/  SHFL.BFLY PT, R10, R11, 0x10, 0x1f ;  /* 0x0e001f000b0a7f89 */ /* 0x000ea200000e0000 */
[----:B------:R-:W-:-:S03]  /*0e70*/  FMNMX R19, R18, R19, !PT ;  /* 0x0000001312137209 */ /* 0x000fc60007800000 */
[----:B------:R-:W5:Y:S01]  /*0e80*/  SHFL.BFLY PT, R14, R15, 0x10, 0x1f ;  /* 0x0e001f000f0e7f89 */ /* 0x000f6200000e0000 */
[----:B0-----:R-:W-:Y:S01]  /*0e90*/  IMAD.WIDE.U32 R2, R13, 0x4, R2 ;  /* 0x000000040d027825 */ /* 0x001fe200078e0002 */
[----:B------:R-:W-:Y:S02]  /*0ea0*/  FMNMX R20, R21, R20, !PT ;  /* 0x0000001415147209 */ /* 0x000fe40007800000 */
[----:B------:R-:W0:Y:S04]  /*0eb0*/  SHFL.BFLY PT, R16, R17, 0x10, 0x1f ;  /* 0x0e001f0011107f89 */ /* 0x000e2800000e0000 */
[----:B------:R-:W0:Y:S01]  /*0ec0*/  SHFL.BFLY PT, R18, R19, 0x10, 0x1f ;  /* 0x0e001f0013127f89 */ /* 0x000e2200000e0000 */
[----:B---3--:R-:W-:-:S03]  /*0ed0*/  FMNMX R5, R4, R5, !PT ;  /* 0x0000000504057209 */ /* 0x008fc60007800000 */
[----:B------:R-:W3:Y:S01]  /*0ee0*/  SHFL.BFLY PT, R21, R20, 0x10, 0x1f ;  /* 0x0e001f0014157f89 */ /* 0x000ee200000e0000 */
[----:B-1----:R-:W-:Y:S02]  /*0ef0*/  FMNMX R7, R6, R7, !PT ;  /* 0x0000000706077209 */ /* 0x002fe40007800000 */
[----:B----4-:R-:W-:Y:S01]  /*0f00*/  FMNMX R9, R9, R8, !PT ;  /* 0x0000000809097209 */ /* 0x010fe20007800000 */
[----:B------:R1:W-:Y:S01]  /*0f10*/  @!P0 STG.E desc[UR8][R2.64], R5 ;  /* 0x0000000502008986 */ /* 0x0003e2000c101908 */
[----:B--2---:R-:W-:-:S03]  /*0f20*/  FMNMX R11, R11, R10, !PT ;  /* 0x0000000a0b0b7209 */ /* 0x004fc60007800000 */
[----:B------:R1:W-:Y:S01]  /*0f30*/  @!P0 STG.E desc[UR8][R2.64+0x4], R7 ;  /* 0x0000040702008986 */ /* 0x0003e2000c101908 */
[----:B-----5:R-:W-:-:S03]  /*0f40*/  FMNMX R15, R15, R14, !PT ;  /* 0x0000000e0f0f7209 */ /* 0x020fc60007800000 */
[----:B------:R1:W-:Y:S01]  /*0f50*/  @!P0 STG.E desc[UR8][R2.64+0x8], R9 ;  /* 0x0000080902008986 */ /* 0x0003e2000c101908 */
[----:B0-----:R-:W-:-:S03]  /*0f60*/  FMNMX R17, R17, R16, !PT ;  /* 0x0000001011117209 */ /* 0x001fc60007800000 */
[----:B------:R1:W-:Y:S01]  /*0f70*/  @!P0 STG.E desc[UR8][R2.64+0xc], R11 ;  /* 0x00000c0b02008986 */ /* 0x0003e2000c101908 */
[----:B------:R-:W-:-:S03]  /*0f80*/  FMNMX R19, R19, R18, !PT ;  /* 0x0000001213137209 */ /* 0x000fc60007800000 */
[----:B------:R1:W-:Y:S01]  /*0f90*/  @!P0 STG.E desc[UR8][R2.64+0x10], R15 ;  /* 0x0000100f02008986 */ /* 0x0003e2000c101908 */
[----:B---3--:R-:W-:-:S03]  /*0fa0*/  FMNMX R21, R20, R21, !PT ;  /* 0x0000001514157209 */ /* 0x008fc60007800000 */
[----:B------:R1:W-:Y:S04]  /*0fb0*/  @!P0 STG.E desc[UR8][R2.64+0x14], R17 ;  /* 0x0000141102008986 */ /* 0x0003e8000c101908 */
[----:B------:R1:W-:Y:S01]  /*0fc0*/  @!P0 STG.E desc[UR8][R2.64+0x18], R19 ;  /* 0x0000181302008986 */ /* 0x0003e2000c101908 */
[----:B------:R-:W-:Y:S05]  /*0fd0*/  @P0 EXIT ;  /* 0x000000000000094d */ /* 0x000fea0003800000 */
[----:B------:R-:W-:Y:S01]  /*0fe0*/  STG.E desc[UR8][R2.64+0x1c], R21 ;  /* 0x00001c1502007986 */ /* 0x000fe2000c101908 */
[----:B------:R-:W-:Y:S05]  /*0ff0*/  EXIT ;  /* 0x000000000000794d */ /* 0x000fea0003800000 */
.L_x_2:
        /* <DEDUP_REMOVED lines=16> */
.L_x_7:


//--------------------- .text.tvmgen_default_fused_nn_dense_cast_kernel0 --------------------------
	.section	.text.tvmgen_default_fused_nn_dense_cast_kernel0,"ax",@progbits
	.align	128
        .global         tvmgen_default_fused_nn_dense_cast_kernel0
        .type           tvmgen_default_fused_nn_dense_cast_kernel0,@function
        .size           tvmgen_default_fused_nn_dense_cast_kernel0,(.L_x_8 - tvmgen_default_fused_nn_dense_cast_kernel0)
        .other          tvmgen_default_fused_nn_dense_cast_kernel0,@"STO_CUDA_ENTRY STV_DEFAULT"
tvmgen_default_fused_nn_dense_cast_kernel0:
.text.tvmgen_default_fused_nn_dense_cast_kernel0:
[----:B------:R-:W-:Y:S01]  /*0000*/  LDC R1, c[0x0][0x37c] ;  /* 0x0000df00ff017b82 */ /* 0x000fe20000000800 */
[----:B------:R-:W0:Y:S07]  /*0010*/  S2R R3, SR_CTAID.X ;  /* 0x0000000000037919 */ /* 0x000e2e0000002500 */
[----:B------:R-:W1:Y:S01]  /*0020*/  LDC.64 R4, c[0x0][0x380] ;  /* 0x0000e000ff047b82 */ /* 0x000e620000000a00 */
[----:B------:R-:W2:Y:S01]  /*0030*/  LDCU.64 UR8, c[0x0][0x358] ;  /* 0x00006b00ff0877ac */ /* 0x000ea20008000a00 */
[----:B------:R-:W3:Y:S01]  /*0040*/  S2R R0, SR_CTAID.Y ;  /* 0x0000000000007919 */ /* 0x000ee20000002600 */
[----:B------:R-:W4:Y:S05]  /*0050*/  S2R R2, SR_TID.X ;  /* 0x0000000000027919 */ /* 0x000f2a0000002100 */
[----:B------:R-:W5:Y:S01]  /*0060*/  LDC.64 R6, c[0x0][0x388] ;  /* 0x0000e200ff067b82 */ /* 0x000f620000000a00 */
[----:B0-----:R-:W-:-:S02]  /*0070*/  IMAD.SHL.U32 R9, R3, 0x200, RZ ;  /* 0x0000020003097824 */ /* 0x001fc400078e00ff */
[----:B---3--:R-:W-:-:S03]  /*0080*/  IMAD.SHL.U32 R23, R0, 0x80, RZ ;  /* 0x0000008000177824 */ /* 0x008fc600078e00ff */
[-C--:B----4-:R-:W-:Y:S02]  /*0090*/  LOP3.LUT R9, R9, R2.reuse, RZ, 0xfc, !PT ;  /* 0x0000000209097212 */ /* 0x090fe400078efcff */
[----:B------:R-:W-:-:S03]  /*00a0*/  LOP3.LUT R33, R23, R2, RZ, 0xfc, !PT ;  /* 0x0000000217217212 */ /* 0x000fc600078efcff */
[----:B-1----:R-:W-:-:S04]  /*00b0*/  IMAD.WIDE.U32 R4, R9, 0x2, R4 ;  /* 0x0000000209047825 */ /* 0x002fc800078e0004 */
[----:B-----5:R-:W-:Y:S01]  /*00c0*/  IMAD.WIDE.U32 R6, R33, 0x2, R6 ;  /* 0x0000000221067825 */ /* 0x020fe200078e0006 */
[----:B--2---:R-:W2:Y:S04]  /*00d0*/  LDG.E.U16.CONSTANT R9, desc[UR8][R4.64] ;  /* 0x0000000804097981 */ /* 0x004ea8000c1e9500 */
[----:B------:R-:W3:Y:S04]  /*00e0*/  LDG.E.U16.CONSTANT R11, desc[UR8][R4.64+0x40] ;  /* 0x00004008040b7981 */ /* 0x000ee8000c1e9500 */
[----:B------:R-:W4:Y:S04]  /*00f0*/  LDG.E.U16.CONSTANT R13, desc[UR8][R4.64+0x80] ;  /* 0x00008008040d7981 */ /* 0x000f28000c1e9500 */
        /* <DEDUP_REMOVED lines=16> */
[----:B------:R0:W5:Y:S01]  /*0200*/  LDG.E.U16.CONSTANT R47, desc[UR8][R6.64+0xc0] ;  /* 0x0000c008062f7981 */ /* 0x000162000c1e9500 */
[----:B------:R-:W1:Y:S01]  /*0210*/  S2UR UR5, SR_CgaCtaId ;  /* 0x00000000000579c3 */ /* 0x000e620000008800 */
[----:B------:R-:W-:Y:S01]  /*0220*/  UMOV UR4, 0x400 ;  /* 0x0000040000047882 */ /* 0x000fe20000000000 */
[----:B------:R-:W-:Y:S01]  /*0230*/  IMAD R3, R3, 0x100, R0 ;  /* 0x0000010003037824 */ /* 0x000fe200078e0200 */
[----:B------:R-:W0:Y:S01]  /*0240*/  S2R R18, SR_LANEID ;  /* 0x0000000000127919 */ /* 0x000e220000000000 */
[----:B------:R-:W-:-:S04]  /*0250*/  LOP3.LUT R0, R2, 0x7, RZ, 0xc0, !PT ;  /* 0x0000000702007812 */ /* 0x000fc800078ec0ff */
[----:B------:R-:W-:Y:S01]  /*0260*/  LEA R3, R3, R0, 0x3 ;  /* 0x0000000003037211 */ /* 0x000fe200078e18ff */
[----:B-1----:R-:W-:Y:S02]  /*0270*/  ULEA UR6, UR5, UR4, 0x18 ;  /* 0x0000000405067291 */ /* 0x002fe4000f8ec0ff */
[----:B------:R-:W-:-:S04]  /*0280*/  UIADD3 UR4, UPT, UPT, UR4, 0x400, URZ ;  /* 0x0000040004047890 */ /* 0x000fc8000fffe0ff */
[----:B------:R-:W-:Y:S01]  /*0290*/  ULEA UR4, UR5, UR4, 0x18 ;  /* 0x0000000405047291 */ /* 0x000fe2000f8ec0ff */
[----:B0-----:R-:W-:Y:S02]  /*02a0*/  LEA R6, R2, UR6, 0x1 ;  /* 0x0000000602067c11 */ /* 0x001fe4000f8e08ff */
[--C-:B------:R-:W-:Y:S02]  /*02b0*/  SHF.R.U32.HI R8, RZ, 0x3, R18.reuse ;  /* 0x00000003ff087819 */ /* 0x100fe40000011612 */
[----:B------:R-:W-:Y:S02]  /*02c0*/  LOP3.LUT R4, R18, 0x7, RZ, 0xc0, !PT ;  /* 0x0000000712047812 */ /* 0x000fe400078ec0ff */
[----:B------:R-:W-:Y:S01]  /*02d0*/  SHF.R.U32.HI R5, RZ, 0x4, R18 ;  /* 0x00000004ff057819 */ /* 0x000fe20000011612 */
[----:B------:R-:W-:Y:S01]  /*02e0*/  IMAD.SHL.U32 R49, R8, 0x8, RZ ;  /* 0x0000000808317824 */ /* 0x000fe200078e00ff */
[----:B------:R-:W-:Y:S02]  /*02f0*/  LOP3.LUT R10, R18, 0xf, RZ, 0xc0, !PT ;  /* 0x0000000f120a7812 */ /* 0x000fe400078ec0ff */
[----:B------:R-:W-:-:S02]  /*0300*/  SHF.L.U32 R5, R5, 0x3, RZ ;  /* 0x0000000305057819 */ /* 0x000fc400000006ff */
[----:B------:R-:W-:Y:S02]  /*0310*/  LOP3.LUT R4, R49, 0x8, R4, 0xe2, !PT ;  /* 0x0000000831047812 */ /* 0x000fe400078ee204 */
[----:B------:R-:W-:Y:S02]  /*0320*/  SHF.R.U32.HI R8, RZ, 0x3, R10 ;  /* 0x00000003ff087819 */ /* 0x000fe4000001160a */
[----:B------:R-:W-:Y:S01]  /*0330*/  LOP3.LUT R10, R10, 0x7, RZ, 0xc0, !PT ;  /* 0x000000070a0a7812 */ /* 0x000fe200078ec0ff */
[----:B------:R-:W-:Y:S01]  /*0340*/  IMAD R5, R4, 0x10, R5 ;  /* 0x0000001004057824 */ /* 0x000fe200078e0205 */
[----:B------:R-:W-:Y:S01]  /*0350*/  LEA R4, R2, UR4, 0x1 ;  /* 0x0000000402047c11 */ /* 0x000fe2000f8e08ff */
[----:B------:R-:W-:Y:S02]  /*0360*/  IMAD.SHL.U32 R7, R8, 0x8, RZ ;  /* 0x0000000808077824 */ /* 0x000fe400078e00ff */
[----:B------:R-:W-:-:S03]  /*0370*/  IMAD.SHL.U32 R2, R2, 0x8, RZ ;  /* 0x0000000802027824 */ /* 0x000fc600078e00ff */
[----:B------:R-:W-:Y:S02]  /*0380*/  LOP3.LUT R7, R7, 0x8, RZ, 0xe2, !PT ;  /* 0x0000000807077812 */ /* 0x000fe400078ee2ff */
[----:B------:R-:W-:-:S03]  /*0390*/  LOP3.LUT R2, R2, 0xc0, RZ, 0xc0, !PT ;  /* 0x000000c002027812 */ /* 0x000fc600078ec0ff */
[----:B------:R-:W-:Y:S02]  /*03a0*/  IMAD R7, R10, 0x10, R7 ;  /* 0x000000100a077824 */ /* 0x000fe400078e0207 */
[----:B------:R-:W-:-:S03]  /*03b0*/  IMAD.IADD R3, R2, 0x1, R3 ;  /* 0x0000000102037824 */ /* 0x000fc600078e0203 */
[----:B------:R-:W-:Y:S01]  /*03c0*/  LEA R7, R7, UR4, 0x1 ;  /* 0x0000000407077c11 */ /* 0x000fe2000f8e08ff */
[----:B--2---:R-:W-:Y:S04]  /*03d0*/  STS.U16 [R6], R9 ;  /* 0x0000000906007388 */ /* 0x004fe80000000400 */
[----:B---3--:R-:W-:Y:S04]  /*03e0*/  STS.U16 [R6+0x40], R11 ;  /* 0x0000400b06007388 */ /* 0x008fe80000000400 */
[----:B----4-:R-:W-:Y:S04]  /*03f0*/  STS.U16 [R6+0x80], R13 ;  /* 0x0000800d06007388 */ /* 0x010fe80000000400 */
[----:B-----5:R-:W-:Y:S04]  /*0400*/  STS.U16 [R6+0xc0], R15 ;  /* 0x0000c00f06007388 */ /* 0x020fe80000000400 */
[----:B------:R-:W-:Y:S04]  /*0410*/  STS.U16 [R6+0x100], R17 ;  /* 0x0001001106007388 */ /* 0x000fe80000000400 */
[----:B------:R0:W-:Y:S04]  /*0420*/  STS.U16 [R6+0x140], R19 ;  /* 0x0001401306007388 */ /* 0x0001e80000000400 */
[----:B------:R-:W-:Y:S04]  /*0430*/  STS.U16 [R6+0x180], R21 ;  /* 0x0001801506007388 */ /* 0x000fe80000000400 */
[----:B------:R-:W-:Y:S01]  /*0440*/  STS.U16 [R6+0x1c0], R23 ;  /* 0x0001c01706007388 */ /* 0x000fe20000000400 */
[----:B0-----:R-:W-:-:S03]  /*0450*/  LEA R19, R5, UR6, 0x1 ;  /* 0x0000000605137c11 */ /* 0x001fc6000f8e08ff */
[----:B------:R-:W-:Y:S01]  /*0460*/  STS.U16 [R6+0x200], R25 ;  /* 0x0002001906007388 */ /* 0x000fe20000000400 */
[----:B------:R-:W-:-:S03]  /*0470*/  SHF.R.U32.HI R5, RZ, 0x2, R18 ;  /* 0x00000002ff057819 */ /* 0x000fc60000011612 */
[----:B------:R-:W-:Y:S04]  /*0480*/  STS.U16 [R6+0x240], R27 ;  /* 0x0002401b06007388 */ /* 0x000fe80000000400 */
[----:B------:R-:W-:Y:S04]  /*0490*/  STS.U16 [R6+0x280], R29 ;  /* 0x0002801d06007388 */ /* 0x000fe80000000400 */
[----:B------:R-:W-:Y:S04]  /*04a0*/  STS.U16 [R6+0x2c0], R31 ;  /* 0x0002c01f06007388 */ /* 0x000fe80000000400 */
[----:B------:R-:W-:Y:S04]  /*04b0*/  STS.U16 [R6+0x300], R33 ;  /* 0x0003002106007388 */ /* 0x000fe80000000400 */
[----:B------:R-:W-:Y:S04]  /*04c0*/  STS.U16 [R6+0x340], R35 ;  /* 0x0003402306007388 */ /* 0x000fe80000000400 */
[----:B------:R-:W-:Y:S04]  /*04d0*/  STS.U16 [R6+0x380], R37 ;  /* 0x0003802506007388 */ /* 0x000fe80000000400 */
[----:B------:R-:W-:Y:S04]  /*04e0*/  STS.U16 [R6+0x3c0], R39 ;  /* 0x0003c02706007388 */ /* 0x000fe80000000400 */
[----:B------:R-:W-:Y:S04]  /*04f0*/  STS.U16 [R4], R41 ;  /* 0x0000002904007388 */ /* 0x000fe80000000400 */
[----:B------:R-:W-:Y:S04]  /*0500*/  STS.U16 [R4+0x40], R43 ;  /* 0x0000402b04007388 */ /* 0x000fe80000000400 */
[----:B------:R-:W-:Y:S04]  /*0510*/  STS.U16 [R4+0x80], R45 ;  /* 0x0000802d04007388 */ /* 0x000fe80000000400 */
[----:B------:R-:W-:Y:S01]  /*0520*/  STS.U16 [R4+0xc0], R47 ;  /* 0x0000c02f04007388 */ /* 0x000fe20000000400 */
[----:B------:R-:W-:Y:S06]  /*0530*/  BAR.SYNC.DEFER_BLOCKING 0x0 ;  /* 0x0000000000007b1d */ /* 0x000fec0000010000 */
[----:B------:R-:W-:Y:S04]  /*0540*/  LDSM.16.M88.2 R16, [R7] ;  /* 0x000000000710783b */ /* 0x000fe80000000100 */
[----:B------:R-:W0:Y:S04]  /*0550*/  LDSM.16.M88.4 R8, [R19] ;  /* 0x000000001308783b */ /* 0x000e280000000200 */
[----:B------:R-:W1:Y:S01]  /*0560*/  LDSM.16.M88.4 R12, [R19+0x200] ;  /* 0x00020000130c783b */ /* 0x000e620000000200 */
[----:B0-----:R-:W-:Y:S01]  /*0570*/  HMMA.16816.F16 R8, R8, R16, RZ ;  /* 0x000000100808723c */ /* 0x001fe200000008ff */
[----:B------:R-:W-:Y:S01]  /*0580*/  BAR.SYNC.DEFER_BLOCKING 0x0 ;  /* 0x0000000000007b1d */ /* 0x000fe20000010000 */
[----:B------:R-:W-:-:S04]  /*0590*/  LOP3.LUT R10, R18, 0x3, RZ, 0xc0, !PT ;  /* 0x00000003120a7812 */ /* 0x000fc800078ec0ff */
[----:B------:R-:W-:Y:S02]  /*05a0*/  LEA R5, R5, R10, 0x2 ;  /* 0x0000000a05057211 */ /* 0x000fe400078e10ff */
[----:B-1----:R-:W-:Y:S02]  /*05b0*/  HMMA.16816.F16 R12, R12, R16, RZ ;  /* 0x000000100c0c723c */ /* 0x002fe400000008ff */
[----:B------:R-:W-:Y:S02]  /*05c0*/  LEA R17, R5, UR6, 0x2 ;  /* 0x0000000605117c11 */ /* 0x000fe4000f8e10ff */
[----:B------:R-:W0:Y:S07]  /*05d0*/  LDC.64 R4, c[0x0][0x390] ;  /* 0x0000e400ff047b82 */ /* 0x000e2e0000000a00 */
[----:B------:R-:W-:Y:S04]  /*05e0*/  STS [R17], R8 ;  /* 0x0000000811007388 */ /* 0x000fe80000000800 */
[----:B------:R-:W-:Y:S04]  /*05f0*/  STS [R17+0x80], R9 ;  /* 0x0000800911007388 */ /* 0x000fe80000000800 */
[----:B------:R-:W-:Y:S01]  /*0600*/  STS [R17+0x100], R12 ;  /* 0x0001000c11007388 */ /* 0x000fe20000000800 */
[----:B0-----:R-:W-:-:S03]  /*0610*/  IMAD.WIDE.U32 R2, R3, 0x4, R4 ;  /* 0x0000000403027825 */ /* 0x001fc600078e0004 */
[----:B------:R-:W-:Y:S01]  /*0620*/  STS [R17+0x180], R13 ;  /* 0x0001800d11007388 */ /* 0x000fe20000000800 */
[----:B------:R-:W-:Y:S06]  /*0630*/  BAR.SYNC.DEFER_BLOCKING 0x0 ;  /* 0x0000000000007b1d */ /* 0x000fec0000010000 */
        /* <DEDUP_REMOVED lines=10> */
[----:B------:R-:W-:Y:S01]  /*06e0*/  STG.E desc[UR8][R2.64], R7 ;  /* 0x0000000702007986 */ /* 0x000fe2000c101908 */
[----:B--2---:R-:W-:-:S03]  /*06f0*/  HADD2.F32 R11, -RZ, R11.H0_H0 ;  /* 0x2000000bff0b7230 */ /* 0x004fc60000004100 */
[----:B------:R-:W-:Y:S01]  /*0700*/  STG.E desc[UR8][R2.64+0x400], R5 ;  /* 0x0004000502007986 */ /* 0x000fe2000c101908 */
[----:B---3--:R-:W-:-:S03]  /*0710*/  HADD2.F32 R9, -RZ, R14.H0_H0 ;  /* 0x2000000eff097230 */ /* 0x008fc60000004100 */
[----:B------:R-:W-:Y:S01]  /*0720*/  STG.E desc[UR8][R2.64+0x800], R11 ;  /* 0x0008000b02007986 */ /* 0x000fe2000c101908 */
[----:B----4-:R-:W-:-:S03]  /*0730*/  HADD2.F32 R15, -RZ, R15.H0_H0 ;  /* 0x2000000fff0f7230 */ /* 0x010fc60000004100 */
[----:B------:R-:W-:Y:S01]  /*0740*/  STG.E desc[UR8][R2.64+0xc00], R9 ;  /* 0x000c000902007986 */ /* 0x000fe2000c101908 */
[----:B-----5:R-:W-:-:S03]  /*0750*/  HADD2.F32 R13, -RZ, R16.H0_H0 ;  /* 0x20000010ff0d7230 */ /* 0x020fc60000004100 */
[----:B------:R-:W-:Y:S01]  /*0760*/  STG.E desc[UR8][R2.64+0x1000], R15 ;  /* 0x0010000f02007986 */ /* 0x000fe2000c101908 */
[----:B------:R-:W-:-:S03]  /*0770*/  HADD2.F32 R17, -RZ, R8.H0_H0 ;  /* 0x20000008ff117230 */ /* 0x000fc60000004100 */
[----:B------:R-:W-:Y:S01]  /*0780*/  STG.E desc[UR8][R2.64+0x1400], R13 ;  /* 0x0014000d02007986 */ /* 0x000fe2000c101908 */
[----:B------:R-:W-:-:S03]  /*0790*/  HADD2.F32 R19, -RZ, R18.H0_H0 ;  /* 0x20000012ff137230 */ /* 0x000fc60000004100 */
[----:B------:R-:W-:Y:S04]  /*07a0*/  STG.E desc[UR8][R2.64+0x1800], R17 ;  /* 0x0018001102007986 */ /* 0x000fe8000c101908 */
[----:B------:R-:W-:Y:S01]  /*07b0*/  STG.E desc[UR8][R2.64+0x1c00], R19 ;  /* 0x001c001302007986 */ /* 0x000fe2000c101908 */
[----:B------:R-:W-:Y:S05]  /*07c0*/  EXIT ;  /* 0x000000000000794d */ /* 0x000fea0003800000 */
.L_x_3:
        /* <DEDUP_REMOVED lines=11> */
.L_x_8:


//--------------------- .text.tvmgen_default_fused_reshape_cast_nn_pad_kernel0 --------------------------
	.section	.text.tvmgen_default_fused_reshape_cast_nn_pad_kernel0,"ax",@progbits
	.align	128
        .global         tvmgen_default_fused_reshape_cast_nn_pad_kernel0
        .type           tvmgen_default_fused_reshape_cast_nn_pad_kernel0,@function
        .size           tvmgen_default_fused_reshape_cast_nn_pad_kernel0,(.L_x_9 - tvmgen_default_fused_reshape_cast_nn_pad_kernel0)
        .other          tvmgen_default_fused_reshape_cast_nn_pad_kernel0,@"STO_CUDA_ENTRY STV_DEFAULT"
tvmgen_default_fused_reshape_cast_nn_pad_kernel0:
.text.tvmgen_default_fused_reshape_cast_nn_pad_kernel0:
[----:B------:R-:W-:Y:S01]  /*0000*/  LDC R1, c[0x0][0x37c] ;  /* 0x0000df00ff017b82 */ /* 0x000fe20000000800 */
[----:B------:R-:W0:Y:S07]  /*0010*/  S2R R0, SR_TID.X ;  /* 0x0000000000007919 */ /* 0x000e2e0000002100 */
[----:B------:R-:W1:Y:S01]  /*0020*/  LDC.64 R30, c[0x0][0x388] ;  /* 0x0000e200ff1e7b82 */ /* 0x000e620000000a00 */
[----:B------:R-:W2:Y:S01]  /*0030*/  LDCU.64 UR4, c[0x0][0x358] ;  /* 0x00006b00ff0477ac */ /* 0x000ea20008000a00 */
[----:B------:R-:W3:Y:S01]  /*0040*/  S2R R13, SR_CTAID.X ;  /* 0x00000000000d7919 */ /* 0x000ee20000002500 */
[----:B0-----:R-:W-:Y:S01]  /*0050*/  SHF.R.U32.HI R2, RZ, 0x3, R0 ;  /* 0x00000003ff027819 */ /* 0x001fe20000011600 */
[C---:B------:R-:W-:Y:S01]  /*0060*/  IMAD.SHL.U32 R25, R0.reuse, 0x2, RZ ;  /* 0x0000000200197824 */ /* 0x040fe200078e00ff */
[----:B------:R-:W-:-:S03]  /*0070*/  LOP3.LUT R0, R0, 0x7, RZ, 0xc0, !PT ;  /* 0x0000000700007812 */ /* 0x000fc600078ec0ff */
[----:B---3--:R-:W-:Y:S01]  /*0080*/  IMAD R3, R13, 0x80, R2 ;  /* 0x000000800d037824 */ /* 0x008fe200078e0202 */
[----:B------:R-:W-:Y:S02]  /*0090*/  LOP3.LUT R2, R25, 0xe, RZ, 0xc0, !PT ;  /* 0x0000000e19027812 */ /* 0x000fe400078ec0ff */
[----:B------:R-:W-:-:S03]  /*00a0*/  ISETP.GE.U32.AND P0, PT, R0, 0x5, PT ;  /* 0x000000050000780c */ /* 0x000fc60003f06070 */
[----:B------:R-:W-:-:S04]  /*00b0*/  IMAD R3, R3, 0xa, R2 ;  /* 0x0000000a03037824 */ /* 0x000fc800078e0202 */
[----:B-1----:R-:W-:-:S06]  /*00c0*/  IMAD.WIDE.U32 R30, R3, 0x4, R30 ;  /* 0x00000004031e7825 */ /* 0x002fcc00078e001e */
[C---:B------:R-:W-:Y:S01]  /*00d0*/  @!P0 IADD3 R4, P1, PT, R30.reuse, 0x1000000, RZ ;  /* 0x010000001e048810 */ /* 0x040fe20007f3e0ff */
[----:B--2---:R-:W2:Y:S01]  /*00e0*/  @!P0 LDG.E.CONSTANT R17, desc[UR4][R30.64+0x4] ;  /* 0x000004041e118981 */ /* 0x004ea2000c1e9900 */
[C---:B------:R-:W-:Y:S02]  /*00f0*/  @!P0 IADD3 R8, P3, PT, R30.reuse, 0x1000000, RZ ;  /* 0x010000001e088810 */ /* 0x040fe40007f7e0ff */
[C---:B------:R-:W-:Y:S01]  /*0100*/  @!P0 IADD3 R6, P2, PT, R30.reuse, 0x1000000, RZ ;  /* 0x010000001e068810 */ /* 0x040fe20007f5e0ff */
[--C-:B------:R-:W-:Y:S01]  /*0110*/  @!P0 IMAD.X R5, RZ, RZ, R31.reuse, P1 ;  /* 0x000000ffff058224 */ /* 0x100fe200008e061f */
[----:B------:R-:W-:Y:S01]  /*0120*/  @!P0 IADD3 R10, P1, PT, R30, 0x1000000, RZ ;  /* 0x010000001e0a8810 */ /* 0x000fe20007f3e0ff */
[--C-:B------:R-:W-:Y:S01]  /*0130*/  @!P0 IMAD.X R9, RZ, RZ, R31.reuse, P3 ;  /* 0x000000ffff098224 */ /* 0x100fe200018e061f */
[----:B------:R-:W3:Y:S01]  /*0140*/  @!P0 LDG.E.CONSTANT R2, desc[UR4][R30.64+0x138804] ;  /* 0x138804041e028981 */ /* 0x000ee2000c1e9900 */
[--C-:B------:R-:W-:Y:S02]  /*0150*/  @!P0 IMAD.X R7, RZ, RZ, R31.reuse, P2 ;  /* 0x000000ffff078224 */ /* 0x100fe400010e061f */
[----:B------:R-:W-:Y:S01]  /*0160*/  @!P0 IMAD.X R11, RZ, RZ, R31, P1 ;  /* 0x000000ffff0b8224 */ /* 0x000fe200008e061f */
[----:B------:R-:W-:Y:S01]  /*0170*/  ISETP.GT.U32.AND P1, PT, R0, 0x4, PT ;  /* 0x000000040000780c */ /* 0x000fe20003f24070 */
[----:B------:R-:W4:Y:S04]  /*0180*/  @!P0 LDG.E.CONSTANT R21, desc[UR4][R4.64+-0x774800] ;  /* 0x88b8000404158981 */ /* 0x000f28000c1e9900 */
[----:B------:R-:W5:Y:S04]  /*0190*/  @!P0 LDG.E.CONSTANT R22, desc[UR4][R8.64+-0x63c000] ;  /* 0x9c40000408168981 */ /* 0x000f68000c1e9900 */
[----:B------:R-:W2:Y:S04]  /*01a0*/  @!P0 LDG.E.CONSTANT R23, desc[UR4][R6.64+-0x7747fc] ;  /* 0x88b8040406178981 */ /* 0x000ea8000c1e9900 */
[----:B------:R-:W3:Y:S04]  /*01b0*/  @!P1 LDG.E.CONSTANT R16, desc[UR4][R30.64] ;  /* 0x000000041e109981 */ /* 0x000ee8000c1e9900 */
[----:B------:R-:W2:Y:S04]  /*01c0*/  @!P0 LDG.E.CONSTANT R24, desc[UR4][R10.64+-0x63bffc] ;  /* 0x9c4004040a188981 */ /* 0x000ea8000c1e9900 */
        /* <DEDUP_REMOVED lines=9> */
[----:B------:R-:W2:Y:S01]  /*0260*/  @!P0 LDG.E.CONSTANT R11, desc[UR4][R30.64+0x753000] ;  /* 0x753000041e0b8981 */ /* 0x000ea2000c1e9900 */
[C---:B------:R-:W-:Y:S01]  /*0270*/  @!P0 IADD3 R12, P3, PT, R30.reuse, 0x1000000, RZ ;  /* 0x010000001e0c8810 */ /* 0x040fe20007f7e0ff */
[----:B------:R-:W-:Y:S01]  /*0280*/  IMAD.SHL.U32 R14, R13, 0x800, RZ ;  /* 0x000008000d0e7824 */ /* 0x000fe200078e00ff */
[----:B------:R-:W-:-:S03]  /*0290*/  @!P0 IADD3 R18, P2, PT, R30, 0x1000000, RZ ;  /* 0x010000001e128810 */ /* 0x000fc60007f5e0ff */
[--C-:B------:R-:W-:Y:S01]  /*02a0*/  @!P0 IMAD.X R13, RZ, RZ, R31.reuse, P3 ;  /* 0x000000ffff0d8224 */ /* 0x100fe200018e061f */
[----:B------:R-:W-:Y:S02]  /*02b0*/  LOP3.LUT R25, R25, R14, RZ, 0xfc, !PT ;  /* 0x0000000e19197212 */ /* 0x000fe400078efcff */
[C---:B------:R-:W-:Y:S01]  /*02c0*/  @!P0 IADD3 R14, P3, PT, R30.reuse, 0x1000000, RZ ;  /* 0x010000001e0e8810 */ /* 0x040fe20007f7e0ff */
[--C-:B------:R-:W-:Y:S01]  /*02d0*/  @!P0 IMAD.X R19, RZ, RZ, R31.reuse, P2 ;  /* 0x000000ffff138224 */ /* 0x100fe200010e061f */
[----:B------:R-:W2:Y:S03]  /*02e0*/  @!P0 LDG.E.CONSTANT R12, desc[UR4][R12.64+-0x5037fc] ;  /* 0xafc804040c0c8981 */ /* 0x000ea6000c1e9900 */
[----:B------:R-:W-:Y:S01]  /*02f0*/  @!P0 IMAD.X R15, RZ, RZ, R31, P3 ;  /* 0x000000ffff0f8224 */ /* 0x000fe200018e061f */
[----:B------:R-:W2:Y:S04]  /*0300*/  @!P0 LDG.E.CONSTANT R13, desc[UR4][R18.64+-0x3cb000] ;  /* 0xc3500004120d8981 */ /* 0x000ea8000c1e9900 */
[----:B------:R0:W2:Y:S02]  /*0310*/  @!P0 LDG.E.CONSTANT R18, desc[UR4][R14.64+-0x3caffc] ;  /* 0xc35004040e128981 */ /* 0x0000a4000c1e9900 */
[----:B0-----:R-:W0:Y:S01]  /*0320*/  LDC.64 R14, c[0x0][0x380] ;  /* 0x0000e000ff0e7b82 */ /* 0x001e220000000a00 */
[----:B------:R-:W-:-:S02]  /*0330*/  @!P0 IADD3 R26, P2, PT, R30, 0x1000000, RZ ;  /* 0x010000001e1a8810 */ /* 0x000fc40007f5e0ff */
[----:B------:R-:W-:-:S03]  /*0340*/  @P0 PRMT R19, RZ, 0x7610, R19 ;  /* 0x00007610ff130816 */ /* 0x000fc60000000013 */
[----:B------:R-:W-:Y:S01]  /*0350*/  @!P0 IMAD.X R27, RZ, RZ, R31, P2 ;  /* 0x000000ffff1b8224 */ /* 0x000fe200010e061f */
[----:B------:R-:W-:Y:S01]  /*0360*/  @P0 PRMT R20, RZ, 0x7610, R20 ;  /* 0x00007610ff140816 */ /* 0x000fe20000000014 */
[----:B0-----:R-:W-:Y:S01]  /*0370*/  IMAD.WIDE.U32 R14, R25, 0x2, R14 ;  /* 0x00000002190e7825 */ /* 0x001fe200078e000e */
[----:B----4-:R-:W-:Y:S02]  /*0380*/  @!P0 F2FP.F16.F32.PACK_AB R19, RZ, R21 ;  /* 0x00000015ff13823e */ /* 0x010fe400000000ff */
[----:B------:R-:W-:Y:S02]  /*0390*/  @P0 PRMT R21, RZ, 0x7610, R21 ;  /* 0x00007610ff150816 */ /* 0x000fe40000000015 */
[----:B-----5:R-:W-:Y:S02]  /*03a0*/  @!P0 F2FP.F16.F32.PACK_AB R21, RZ, R22 ;  /* 0x00000016ff15823e */ /* 0x020fe400000000ff */
[----:B------:R0:W4:Y:S01]  /*03b0*/  @!P0 LDG.E.CONSTANT R22, desc[UR4][R26.64+-0x292800] ;  /* 0xd6d800041a168981 */ /* 0x000122000c1e9900 */
[----:B---3--:R-:W-:-:S02]  /*03c0*/  @!P1 F2FP.F16.F32.PACK_AB R16, RZ, R16 ;  /* 0x00000010ff10923e */ /* 0x008fc400000000ff */
[----:B0-----:R-:W-:Y:S02]  /*03d0*/  @!P0 IADD3 R26, P2, PT, R30, 0x1000000, RZ ;  /* 0x010000001e1a8810 */ /* 0x001fe40007f5e0ff */
[----:B------:R-:W-:-:S03]  /*03e0*/  @P1 PRMT R16, RZ, 0x7610, R16 ;  /* 0x00007610ff101816 */ /* 0x000fc60000000010 */
[----:B------:R-:W-:Y:S01]  /*03f0*/  @!P0 IMAD.X R27, RZ, RZ, R31, P2 ;  /* 0x000000ffff1b8224 */ /* 0x000fe200010e061f */
[----:B--2---:R-:W-:Y:S01]  /*0400*/  @!P0 F2FP.F16.F32.PACK_AB R20, RZ, R23 ;  /* 0x00000017ff14823e */ /* 0x004fe200000000ff */
[----:B------:R0:W-:Y:S01]  /*0410*/  STG.E.U16 desc[UR4][R14.64], R16 ;  /* 0x000000100e007986 */ /* 0x0001e2000c101504 */
[----:B------:R-:W-:Y:S02]  /*0420*/  @P0 PRMT R23, RZ, 0x7610, R23 ;  /* 0x00007610ff170816 */ /* 0x000fe40000000017 */
[----:B------:R-:W-:Y:S02]  /*0430*/  @!P0 F2FP.F16.F32.PACK_AB R23, RZ, R24 ;  /* 0x00000018ff17823e */ /* 0x000fe400000000ff */
[----:B------:R1:W2:Y:S01]  /*0440*/  @!P0 LDG.E.CONSTANT R24, desc[UR4][R26.64+-0x2927fc] ;  /* 0xd6d804041a188981 */ /* 0x0002a2000c1e9900 */
[C---:B------:R-:W-:Y:S02]  /*0450*/  @!P0 IADD3 R28, P2, PT, R30.reuse, 0x1000000, RZ ;  /* 0x010000001e1c8810 */ /* 0x040fe40007f5e0ff */
[----:B0-----:R-:W-:-:S02]  /*0460*/  @!P0 IADD3 R16, P1, PT, R30, 0x1000000, RZ ;  /* 0x010000001e108810 */ /* 0x001fc40007f3e0ff */
[----:B------:R-:W-:Y:S02]  /*0470*/  @P0 PRMT R26, RZ, 0x7610, R26 ;  /* 0x00007610ff1a0816 */ /* 0x000fe4000000001a */
[----:B-1----:R-:W-:Y:S01]  /*0480*/  @!P0 F2FP.F16.F32.PACK_AB R26, RZ, R17 ;  /* 0x00000011ff1a823e */ /* 0x002fe200000000ff */
[--C-:B------:R-:W-:Y:S01]  /*0490*/  @!P0 IMAD.X R17, RZ, RZ, R31.reuse, P1 ;  /* 0x000000ffff118224 */ /* 0x100fe200008e061f */
[C---:B------:R-:W-:Y:S01]  /*04a0*/  @!P0 IADD3 R32, P1, PT, R30.reuse, 0x1000000, RZ ;  /* 0x010000001e208810 */ /* 0x040fe20007f3e0ff */
[--C-:B------:R-:W-:Y:S01]  /*04b0*/  @!P0 IMAD.X R29, RZ, RZ, R31.reuse, P2 ;  /* 0x000000ffff1d8224 */ /* 0x100fe200010e061f */
[----:B------:R0:W-:Y:S03]  /*04c0*/  STG.E.U16 desc[UR4][R14.64+0x6d6002], R20 ;  /* 0x6d6002140e007986 */ /* 0x0001e6000c101504 */
[--C-:B------:R-:W-:Y:S01]  /*04d0*/  @!P0 IMAD.X R33, RZ, RZ, R31.reuse, P1 ;  /* 0x000000ffff218224 */ /* 0x100fe200008e061f */
[C---:B------:R-:W-:Y:S01]  /*04e0*/  @!P0 IADD3 R34, P1, PT, R30.reuse, 0x1000000, RZ ;  /* 0x010000001e228810 */ /* 0x040fe20007f3e0ff */
[----:B------:R1:W3:Y:S04]  /*04f0*/  @!P0 LDG.E.CONSTANT R25, desc[UR4][R28.64+-0x15a000] ;  /* 0xea6000041c198981 */ /* 0x0002e8000c1e9900 */
[----:B------:R-:W-:Y:S01]  /*0500*/  @!P0 IMAD.X R35, RZ, RZ, R31, P1 ;  /* 0x000000ffff238224 */ /* 0x000fe200008e061f */
[----:B------:R5:W-:Y:S01]  /*0510*/  STG.E.U16 desc[UR4][R14.64+0x7d0000], R21 ;  /* 0x7d0000150e007986 */ /* 0x000be2000c101504 */
[----:B0-----:R-:W-:-:S03]  /*0520*/  @!P0 IADD3 R20, P1, PT, R30, 0x1000000, RZ ;  /* 0x010000001e148810 */ /* 0x001fc60007f3e0ff */
[----:B------:R-:W4:Y:S01]  /*0530*/  @!P0 LDG.E.CONSTANT R16, desc[UR4][R16.64+-0x21800] ;  /* 0xfde8000410108981 */ /* 0x000f22000c1e9900 */
[----:B-1----:R-:W-:-:S03]  /*0540*/  @!P0 IADD3 R28, P2, PT, R30, 0x1000000, RZ ;  /* 0x010000001e1c8810 */ /* 0x002fc60007f5e0ff */
[----:B------:R-:W4:Y:S02]  /*0550*/  @!P0 LDG.E.CONSTANT R32, desc[UR4][R32.64+-0x217fc] ;  /* 0xfde8040420208981 */ /* 0x000f24000c1e9900 */
[--C-:B------:R-:W-:Y:S02]  /*0560*/  @!P0 IMAD.X R29, RZ, RZ, R31.reuse, P2 ;  /* 0x000000ffff1d8224 */ /* 0x100fe400010e061f */
[--C-:B-----5:R-:W-:Y:S01]  /*0570*/  @!P0 IMAD.X R21, RZ, RZ, R31.reuse, P1 ;  /* 0x000000ffff158224 */ /* 0x120fe200008e061f */
[C---:B------:R-:W-:Y:S01]  /*0580*/  @!P0 IADD3 R36, P1, PT, R30.reuse, 0x1000000, RZ ;  /* 0x010000001e248810 */ /* 0x040fe20007f3e0ff */
[----:B------:R-:W5:Y:S04]  /*0590*/  @!P0 LDG.E.CONSTANT R34, desc[UR4][R34.64+0x117000] ;  /* 0x1170000422228981 */ /* 0x000f68000c1e9900 */
[----:B------:R0:W4:Y:S01]  /*05a0*/  @!P0 LDG.E.CONSTANT R27, desc[UR4][R28.64+-0x159ffc] ;  /* 0xea6004041c1b8981 */ /* 0x000122000c1e9900 */
[----:B------:R-:W-:Y:S01]  /*05b0*/  @!P0 IMAD.X R37, RZ, RZ, R31, P1 ;  /* 0x000000ffff258224 */ /* 0x000fe200008e061f */
[----:B------:R-:W-:-:S02]  /*05c0*/  @!P0 IADD3 R38, P1, PT, R30, 0x1000000, RZ ;  /* 0x010000001e268810 */ /* 0x000fc40007f3e0ff */
[----:B------:R-:W5:Y:S01]  /*05d0*/  @!P0 LDG.E.CONSTANT R20, desc[UR4][R20.64+0x117004] ;  /* 0x1170040414148981 */ /* 0x000f62000c1e9900 */
[----:B------:R-:W-:-:S03]  /*05e0*/  @P0 PRMT R28, RZ, 0x7610, R28 ;  /* 0x00007610ff1c0816 */ /* 0x000fc6000000001c */
[----:B------:R-:W5:Y:S01]  /*05f0*/  @!P0 LDG.E.CONSTANT R36, desc[UR4][R36.64+0x24f800] ;  /* 0x24f8000424248981 */ /* 0x000f62000c1e9900 */
[----:B0-----:R-:W-:Y:S02]  /*0600*/  @!P0 F2FP.F16.F32.PACK_AB R28, RZ, R0 ;  /* 0x00000000ff1c823e */ /* 0x001fe400000000ff */
[----:B------:R-:W-:Y:S02]  /*0610*/  @P0 PRMT R0, RZ, 0x7610, R0 ;  /* 0x00007610ff000816 */ /* 0x000fe40000000000 */
[----:B------:R-:W-:Y:S02]  /*0620*/  @!P0 F2FP.F16.F32.PACK_AB R0, RZ, R2 ;  /* 0x00000002ff00823e */ /* 0x000fe400000000ff */
[----:B------:R-:W-:Y:S02]  /*0630*/  @P0 PRMT R2, RZ, 0x7610, R2 ;  /* 0x00007610ff020816 */ /* 0x000fe40000000002 */
[----:B------:R-:W-:Y:S02]  /*0640*/  @!P0 F2FP.F16.F32.PACK_AB R2, RZ, R3 ;  /* 0x00000003ff02823e */ /* 0x000fe400000000ff */
[----:B------:R-:W-:-:S02]  /*0650*/  @P0 PRMT R3, RZ, 0x7610, R3 ;  /* 0x00007610ff030816 */ /* 0x000fc40000000003 */
[----:B------:R-:W-:Y:S01]  /*0660*/  @!P0 F2FP.F16.F32.PACK_AB R3, RZ, R4 ;  /* 0x00000004ff03823e */ /* 0x000fe200000000ff */
[----:B------:R-:W-:Y:S01]  /*0670*/  @!P0 IMAD.X R39, RZ, RZ, R31, P1 ;  /* 0x000000ffff278224 */ /* 0x000fe200008e061f */
[----:B------:R-:W-:Y:S01]  /*0680*/  @P0 PRMT R4, RZ, 0x7610, R4 ;  /* 0x00007610ff040816 */ /* 0x000fe20000000004 */
[----:B------:R0:W-:Y:S01]  /*0690*/  STG.E.U16 desc[UR4][R14.64+0xfa000], R28 ;  /* 0x0fa0001c0e007986 */ /* 0x0001e2000c101504 */
[----:B------:R-:W-:Y:S02]  /*06a0*/  @!P0 F2FP.F16.F32.PACK_AB R4, RZ, R5 ;  /* 0x00000005ff04823e */ /* 0x000fe400000000ff */
[----:B------:R-:W-:Y:S01]  /*06b0*/  @P0 PRMT R5, RZ, 0x7610, R5 ;  /* 0x00007610ff050816 */ /* 0x000fe20000000005 */
[----:B------:R1:W-:Y:S01]  /*06c0*/  STG.E.U16 desc[UR4][R14.64+0x1f4000], R2 ;  /* 0x1f4000020e007986 */ /* 0x0003e2000c101504 */
[----:B------:R-:W-:Y:S02]  /*06d0*/  @!P0 F2FP.F16.F32.PACK_AB R5, RZ, R6 ;  /* 0x00000006ff05823e */ /* 0x000fe400000000ff */
[----:B------:R-:W-:-:S02]  /*06e0*/  @P0 PRMT R6, RZ, 0x7610, R6 ;  /* 0x00007610ff060816 */ /* 0x000fc40000000006 */
[----:B------:R-:W-:Y:S01]  /*06f0*/  PRMT R17, R0, 0x7610, R17 ;  /* 0x0000761000117816 */ /* 0x000fe20000000011 */
[----:B------:R1:W-:Y:S01]  /*0700*/  STG.E.U16 desc[UR4][R14.64+0x1f4002], R3 ;  /* 0x1f4002030e007986 */ /* 0x0003e2000c101504 */
[C---:B0-----:R-:W-:Y:S02]  /*0710*/  @!P0 IADD3 R28, P1, PT, R30.reuse, 0x1000000, RZ ;  /* 0x010000001e1c8810 */ /* 0x041fe40007f3e0ff */
[----:B------:R-:W-:Y:S01]  /*0720*/  @!P0 F2FP.F16.F32.PACK_AB R6, RZ, R7 ;  /* 0x00000007ff06823e */ /* 0x000fe200000000ff */
[----:B------:R0:W5:Y:S01]  /*0730*/  @!P0 LDG.E.CONSTANT R0, desc[UR4][R30.64+0x753004] ;  /* 0x753004041e008981 */ /* 0x000162000c1e9900 */
[----:B------:R-:W-:Y:S01]  /*0740*/  @P0 PRMT R7, RZ, 0x7610, R7 ;  /* 0x00007610ff070816 */ /* 0x000fe20000000007 */
[----:B------:R-:W-:Y:S01]  /*0750*/  @!P0 IMAD.X R29, RZ, RZ, R31, P1 ;  /* 0x000000ffff1d8224 */ /* 0x000fe200008e061f */
[----:B------:R-:W-:Y:S01]  /*0760*/  @!P0 F2FP.F16.F32.PACK_AB R7, RZ, R8 ;  /* 0x00000008ff07823e */ /* 0x000fe200000000ff */
[----:B------:R-:W5:Y:S01]  /*0770*/  @!P0 LDG.E.CONSTANT R38, desc[UR4][R38.64+0x24f804] ;  /* 0x24f8040426268981 */ /* 0x000f62000c1e9900 */
[----:B------:R-:W-:-:S02]  /*0780*/  @!P0 IADD3 R8, P1, PT, R30, 0x1000000, RZ ;  /* 0x010000001e088810 */ /* 0x000fc40007f3e0ff */
[----:B-1----:R-:W-:Y:S01]  /*0790*/  @P0 PRMT R2, RZ, 0x7610, R2 ;  /* 0x00007610ff020816 */ /* 0x002fe20000000002 */
[----:B------:R1:W-:Y:S01]  /*07a0*/  STG.E.U16 desc[UR4][R14.64+0x2ee000], R4 ;  /* 0x2ee000040e007986 */ /* 0x0003e2000c101504 */
[----:B------:R-:W-:Y:S01]  /*07b0*/  @!P0 F2FP.F16.F32.PACK_AB R2, RZ, R9 ;  /* 0x00000009ff02823e */ /* 0x000fe200000000ff */
[----:B------:R-:W-:Y:S01]  /*07c0*/  @!P0 IMAD.X R9, RZ, RZ, R31, P1 ;  /* 0x000000ffff098224 */ /* 0x000fe200008e061f */
[C---:B------:R-:W-:Y:S01]  /*07d0*/  @!P0 IADD3 R40, P1, PT, R30.reuse, 0x1000000, RZ ;  /* 0x010000001e288810 */ /* 0x040fe20007f3e0ff */
[----:B------:R-:W5:Y:S01]  /*07e0*/  @!P0 LDG.E.CONSTANT R28, desc[UR4][R28.64+0x388000] ;  /* 0x388000041c1c8981 */ /* 0x000f62000c1e9900 */
[----:B------:R-:W-:Y:S02]  /*07f0*/  @P0 PRMT R3, RZ, 0x7610, R3 ;  /* 0x00007610ff030816 */ /* 0x000fe40000000003 */
[----:B------:R-:W-:Y:S01]  /*0800*/  @!P0 F2FP.F16.F32.PACK_AB R3, RZ, R10 ;  /* 0x0000000aff03823e */ /* 0x000fe200000000ff */
[----:B------:R-:W-:Y:S01]  /*0810*/  @!P0 IMAD.X R41, RZ, RZ, R31, P1 ;  /* 0x000000ffff298224 */ /* 0x000fe200008e061f */
[----:B------:R-:W-:Y:S01]  /*0820*/  @!P0 IADD3 R10, P1, PT, R30, 0x1000000, RZ ;  /* 0x010000001e0a8810 */ /* 0x000fe20007f3e0ff */
[----:B------:R0:W5:Y:S01]  /*0830*/  @!P0 LDG.E.CONSTANT R8, desc[UR4][R8.64+0x388004] ;  /* 0x3880040408088981 */ /* 0x000162000c1e9900 */
[----:B-1----:R-:W-:-:S02]  /*0840*/  @P0 PRMT R4, RZ, 0x7610, R4 ;  /* 0x00007610ff040816 */ /* 0x002fc40000000004 */
[----:B------:R-:W-:Y:S01]  /*0850*/  @!P0 F2FP.F16.F32.PACK_AB R4, RZ, R11 ;  /* 0x0000000bff04823e */ /* 0x000fe200000000ff */
[--C-:B------:R-:W-:Y:S01]  /*0860*/  @!P0 IMAD.X R11, RZ, RZ, R31.reuse, P1 ;  /* 0x000000ffff0b8224 */ /* 0x100fe200008e061f */
[----:B0-----:R-:W-:Y:S01]  /*0870*/  @!P0 IADD3 R30, P1, PT, R30, 0x1000000, RZ ;  /* 0x010000001e1e8810 */ /* 0x001fe20007f3e0ff */
[----:B------:R-:W5:Y:S04]  /*0880*/  @!P0 LDG.E.CONSTANT R40, desc[UR4][R40.64+0x4c0800] ;  /* 0x4c08000428288981 */ /* 0x000f68000c1e9900 */
[----:B------:R-:W-:Y:S01]  /*0890*/  @!P0 IMAD.X R31, RZ, RZ, R31, P1 ;  /* 0x000000ffff1f8224 */ /* 0x000fe200008e061f */
[----:B------:R0:W5:Y:S04]  /*08a0*/  @!P0 LDG.E.CONSTANT R10, desc[UR4][R10.64+-0x503800] ;  /* 0xafc800040a0a8981 */ /* 0x000168000c1e9900 */
[----:B------:R-:W5:Y:S01]  /*08b0*/  @!P0 LDG.E.CONSTANT R30, desc[UR4][R30.64+0x4c0804] ;  /* 0x4c0804041e1e8981 */ /* 0x000f62000c1e9900 */
[----:B------:R-:W-:-:S02]  /*08c0*/  PRMT R9, R2, 0x7610, R9 ;  /* 0x0000761002097816 */ /* 0x000fc40000000009 */
[----:B0-----:R-:W-:Y:S02]  /*08d0*/  PRMT R11, R3, 0x7610, R11 ;  /* 0x00007610030b7816 */ /* 0x001fe4000000000b */
[----:B------:R-:W-:Y:S01]  /*08e0*/  @P0 PRMT R3, RZ, 0x7610, R3 ;  /* 0x00007610ff030816 */ /* 0x000fe20000000003 */
[----:B------:R0:W-:Y:S01]  /*08f0*/  STG.E.U16 desc[UR4][R14.64+0xfa002], R17 ;  /* 0x0fa002110e007986 */ /* 0x0001e2000c101504 */
[----:B------:R-:W-:-:S03]  /*0900*/  IADD3 R2, P1, PT, R14, 0x1000000, RZ ;  /* 0x010000000e027810 */ /* 0x000fc60007f3e0ff */
[----:B------:R1:W-:Y:S04]  /*0910*/  STG.E.U16 desc[UR4][R14.64+0x2ee002], R5 ;  /* 0x2ee002050e007986 */ /* 0x0003e8000c101504 */
[----:B------:R-:W-:Y:S01]  /*0920*/  STG.E.U16 desc[UR4][R14.64+0x3e8002], R7 ;  /* 0x3e8002070e007986 */ /* 0x000fe2000c101504 */
[----:B0-----:R-:W-:Y:S02]  /*0930*/  PRMT R17, R4, 0x7610, R17 ;  /* 0x0000761004117816 */ /* 0x001fe40000000011 */
[----:B------:R-:W-:Y:S02]  /*0940*/  @P0 PRMT R4, RZ, 0x7610, R4 ;  /* 0x00007610ff040816 */ /* 0x000fe40000000004 */
[----:B-1----:R-:W-:Y:S02]  /*0950*/  @P0 PRMT R5, RZ, 0x7610, R5 ;  /* 0x00007610ff050816 */ /* 0x002fe40000000005 */
[----:B------:R-:W-:-:S02]  /*0960*/  @!P0 F2FP.F16.F32.PACK_AB R4, RZ, R12 ;  /* 0x0000000cff04823e */ /* 0x000fc400000000ff */
[----:B------:R-:W-:Y:S01]  /*0970*/  @!P0 F2FP.F16.F32.PACK_AB R5, RZ, R13 ;  /* 0x0000000dff05823e */ /* 0x000fe200000000ff */
[----:B------:R0:W-:Y:S04]  /*0980*/  STG.E.U16 desc[UR4][R14.64+0x4e2000], R9 ;  /* 0x4e2000090e007986 */ /* 0x0001e8000c101504 */
[----:B------:R1:W-:Y:S04]  /*0990*/  STG.E.U16 desc[UR4][R14.64+0x4e2002], R11 ;  /* 0x4e20020b0e007986 */ /* 0x0003e8000c101504 */
[----:B------:R1:W-:Y:S01]  /*09a0*/  STG.E.U16 desc[UR4][R14.64+0x3e8000], R6 ;  /* 0x3e8000060e007986 */ /* 0x0003e2000c101504 */
[----:B0-----:R-:W-:-:S02]  /*09b0*/  PRMT R9, R4, 0x7610, R9 ;  /* 0x0000761004097816 */ /* 0x001fc40000000009 */
[----:B------:R-:W-:Y:S02]  /*09c0*/  @P0 PRMT R4, RZ, 0x7610, R4 ;  /* 0x00007610ff040816 */ /* 0x000fe40000000004 */
[----:B-1----:R-:W-:Y:S02]  /*09d0*/  PRMT R11, R5, 0x7610, R11 ;  /* 0x00007610050b7816 */ /* 0x002fe4000000000b */
[----:B------:R-:W-:Y:S02]  /*09e0*/  @P0 PRMT R5, RZ, 0x7610, R5 ;  /* 0x00007610ff050816 */ /* 0x000fe40000000005 */
[----:B------:R-:W-:Y:S01]  /*09f0*/  @P0 PRMT R6, RZ, 0x7610, R6 ;  /* 0x00007610ff060816 */ /* 0x000fe20000000006 */
[----:B------:R-:W-:Y:S04]  /*0a00*/  STG.E.U16 desc[UR4][R14.64+0x6d6000], R19 ;  /* 0x6d6000130e007986 */ /* 0x000fe8000c101504 */
[----:B------:R-:W-:Y:S04]  /*0a10*/  STG.E.U16 desc[UR4][R14.64+0x7d0002], R23 ;  /* 0x7d0002170e007986 */ /* 0x000fe8000c101504 */
[----:B------:R-:W-:Y:S04]  /*0a20*/  STG.E.U16 desc[UR4][R14.64+0x2], R26 ;  /* 0x0000021a0e007986 */ /* 0x000fe8000c101504 */
[----:B------:R-:W-:Y:S01]  /*0a30*/  STG.E.U16 desc[UR4][R14.64+0x5dc000], R17 ;  /* 0x5dc000110e007986 */ /* 0x000fe2000c101504 */
[----:B--2---:R-:W-:-:S02]  /*0a40*/  @!P0 F2FP.F16.F32.PACK_AB R4, RZ, R24 ;  /* 0x00000018ff04823e */ /* 0x004fc400000000ff */
[----:B---3--:R-:W-:-:S04]  /*0a50*/  @!P0 F2FP.F16.F32.PACK_AB R5, RZ, R25 ;  /* 0x00000019ff05823e */ /* 0x008fc800000000ff */
[----:B------:R-:W-:Y:S02]  /*0a60*/  PRMT R13, R5, 0x7610, R13 ;  /* 0x00007610050d7816 */ /* 0x000fe4000000000d */
[----:B------:R-:W-:Y:S02]  /*0a70*/  @P0 PRMT R5, RZ, 0x7610, R5 ;  /* 0x00007610ff050816 */ /* 0x000fe40000000005 */
[----:B----4-:R-:W-:Y:S02]  /*0a80*/  @!P0 F2FP.F16.F32.PACK_AB R6, RZ, R27 ;  /* 0x0000001bff06823e */ /* 0x010fe400000000ff */
[----:B-----5:R-:W-:Y:S02]  /*0a90*/  @!P0 F2FP.F16.F32.PACK_AB R5, RZ, R20 ;  /* 0x00000014ff05823e */ /* 0x020fe400000000ff */
[----:B------:R-:W-:Y:S02]  /*0aa0*/  @!P0 F2FP.F16.F32.PACK_AB R3, RZ, R0 ;  /* 0x00000000ff03823e */ /* 0x000fe400000000ff */
[----:B------:R-:W-:-:S02]  /*0ab0*/  @P0 PRMT R0, RZ, 0x7610, R0 ;  /* 0x00007610ff000816 */ /* 0x000fc40000000000 */
[----:B------:R-:W-:Y:S02]  /*0ac0*/  PRMT R7, R3, 0x7610, R7 ;  /* 0x0000761003077816 */ /* 0x000fe40000000007 */
[----:B------:R-:W-:Y:S01]  /*0ad0*/  @!P0 F2FP.F16.F32.PACK_AB R0, RZ, R18 ;  /* 0x00000012ff00823e */ /* 0x000fe200000000ff */
[----:B------:R-:W-:Y:S02]  /*0ae0*/  IMAD.X R3, RZ, RZ, R15, P1 ;  /* 0x000000ffff037224 */ /* 0x000fe400008e060f */
[----:B------:R0:W-:Y:S01]  /*0af0*/  STG.E.U16 desc[UR4][R14.64+0x5dc002], R7 ;  /* 0x5dc002070e007986 */ /* 0x0001e2000c101504 */
[----:B------:R-:W-:Y:S02]  /*0b00*/  PRMT R12, R0, 0x7610, R12 ;  /* 0x00007610000c7816 */ /* 0x000fe4000000000c */
[----:B------:R-:W-:Y:S02]  /*0b10*/  @P0 PRMT R0, RZ, 0x7610, R0 ;  /* 0x00007610ff000816 */ /* 0x000fe40000000000 */
[----:B------:R-:W-:Y:S01]  /*0b20*/  @!P0 F2FP.F16.F32.PACK_AB R0, RZ, R22 ;  /* 0x00000016ff00823e */ /* 0x000fe200000000ff */
[----:B------:R1:W-:Y:S01]  /*0b30*/  STG.E.U16 desc[UR4][R2.64+-0x735ffe], R9 ;  /* 0x8ca0020902007986 */ /* 0x0003e2000c101504 */
[----:B0-----:R-:W-:-:S02]  /*0b40*/  @P0 PRMT R7, RZ, 0x7610, R7 ;  /* 0x00007610ff070816 */ /* 0x001fc40000000007 */
[----:B------:R-:W-:Y:S01]  /*0b50*/  @!P0 F2FP.F16.F32.PACK_AB R7, RZ, R16 ;  /* 0x00000010ff07823e */ /* 0x000fe200000000ff */
[----:B------:R0:W-:Y:S01]  /*0b60*/  STG.E.U16 desc[UR4][R2.64+-0x63c000], R11 ;  /* 0x9c40000b02007986 */ /* 0x0001e2000c101504 */
[----:B-1----:R-:W-:-:S03]  /*0b70*/  PRMT R9, R0, 0x7610, R9 ;  /* 0x0000761000097816 */ /* 0x002fc60000000009 */
[----:B------:R1:W-:Y:S01]  /*0b80*/  STG.E.U16 desc[UR4][R2.64+-0x63bffe], R12 ;  /* 0x9c40020c02007986 */ /* 0x0003e2000c101504 */
[----:B------:R-:W-:Y:S02]  /*0b90*/  PRMT R14, R7, 0x7610, R14 ;  /* 0x00007610070e7816 */ /* 0x000fe4000000000e */
[----:B------:R-:W-:Y:S02]  /*0ba0*/  @P0 PRMT R0, RZ, 0x7610, R0 ;  /* 0x00007610ff000816 */ /* 0x000fe40000000000 */
[----:B------:R-:W-:Y:S02]  /*0bb0*/  @!P0 F2FP.F16.F32.PACK_AB R0, RZ, R32 ;  /* 0x00000020ff00823e */ /* 0x000fe400000000ff */
[----:B------:R-:W-:Y:S02]  /*0bc0*/  @P0 PRMT R7, RZ, 0x7610, R7 ;  /* 0x00007610ff070816 */ /* 0x000fe40000000007 */
[----:B0-----:R-:W-:Y:S02]  /*0bd0*/  PRMT R11, R4, 0x7610, R11 ;  /* 0x00007610040b7816 */ /* 0x001fe4000000000b */
[----:B------:R-:W-:-:S02]  /*0be0*/  @P0 PRMT R4, RZ, 0x7610, R4 ;  /* 0x00007610ff040816 */ /* 0x000fc40000000004 */
[----:B-1----:R-:W-:Y:S02]  /*0bf0*/  PRMT R12, R6, 0x7610, R12 ;  /* 0x00007610060c7816 */ /* 0x002fe4000000000c */
[----:B------:R-:W-:Y:S02]  /*0c00*/  @P0 PRMT R6, RZ, 0x7610, R6 ;  /* 0x00007610ff060816 */ /* 0x000fe40000000006 */
[----:B------:R-:W-:Y:S02]  /*0c10*/  @!P0 F2FP.F16.F32.PACK_AB R4, RZ, R34 ;  /* 0x00000022ff04823e */ /* 0x000fe400000000ff */
[----:B------:R-:W-:Y:S02]  /*0c20*/  @!P0 F2FP.F16.F32.PACK_AB R6, RZ, R36 ;  /* 0x00000024ff06823e */ /* 0x000fe400000000ff */
[----:B------:R-:W-:Y:S01]  /*0c30*/  @!P0 F2FP.F16.F32.PACK_AB R7, RZ, R38 ;  /* 0x00000026ff07823e */ /* 0x000fe200000000ff */
[----:B------:R0:W-:Y:S04]  /*0c40*/  STG.E.U16 desc[UR4][R2.64+-0x542000], R9 ;  /* 0xabe0000902007986 */ /* 0x0001e8000c101504 */
[----:B------:R1:W-:Y:S04]  /*0c50*/  STG.E.U16 desc[UR4][R2.64+-0x541ffe], R11 ;  /* 0xabe0020b02007986 */ /* 0x0003e8000c101504 */
[----:B------:R2:W-:Y:S04]  /*0c60*/  STG.E.U16 desc[UR4][R2.64+-0x448000], R13 ;  /* 0xbb80000d02007986 */ /* 0x0005e8000c101504 */
[----:B------:R3:W-:Y:S01]  /*0c70*/  STG.E.U16 desc[UR4][R2.64+-0x447ffe], R12 ;  /* 0xbb80020c02007986 */ /* 0x0007e2000c101504 */
[----:B0-----:R-:W-:-:S02]  /*0c80*/  PRMT R9, R4, 0x7610, R9 ;  /* 0x0000761004097816 */ /* 0x001fc40000000009 */
[----:B------:R-:W-:Y:S01]  /*0c90*/  @P0 PRMT R4, RZ, 0x7610, R4 ;  /* 0x00007610ff040816 */ /* 0x000fe20000000004 */
[----:B------:R0:W-:Y:S01]  /*0ca0*/  STG.E.U16 desc[UR4][R2.64+-0x34dffe], R0 ;  /* 0xcb20020002007986 */ /* 0x0001e2000c101504 */
[----:B-1----:R-:W-:Y:S02]  /*0cb0*/  PRMT R11, R5, 0x7610, R11 ;  /* 0x00007610050b7816 */ /* 0x002fe4000000000b */
[----:B------:R-:W-:Y:S02]  /*0cc0*/  @P0 PRMT R5, RZ, 0x7610, R5 ;  /* 0x00007610ff050816 */ /* 0x000fe40000000005 */
[----:B--2---:R-:W-:Y:S02]  /*0cd0*/  PRMT R13, R7, 0x7610, R13 ;  /* 0x00007610070d7816 */ /* 0x004fe4000000000d */
[----:B------:R-:W-:Y:S02]  /*0ce0*/  @P0 PRMT R7, RZ, 0x7610, R7 ;  /* 0x00007610ff070816 */ /* 0x000fe40000000007 */
[----:B---3--:R-:W-:-:S02]  /*0cf0*/  PRMT R12, R6, 0x7610, R12 ;  /* 0x00007610060c7816 */ /* 0x008fc4000000000c */
[----:B------:R-:W-:Y:S02]  /*0d00*/  @P0 PRMT R6, RZ, 0x7610, R6 ;  /* 0x00007610ff060816 */ /* 0x000fe40000000006 */
[----:B0-----:R-:W-:Y:S02]  /*0d10*/  @P0 PRMT R0, RZ, 0x7610, R0 ;  /* 0x00007610ff000816 */ /* 0x001fe40000000000 */
[----:B------:R-:W-:Y:S02]  /*0d20*/  @!P0 F2FP.F16.F32.PACK_AB R4, RZ, R28 ;  /* 0x0000001cff04823e */ /* 0x000fe400000000ff */
[----:B------:R-:W-:Y:S02]  /*0d30*/  @!P0 F2FP.F16.F32.PACK_AB R5, RZ, R8 ;  /* 0x00000008ff05823e */ /* 0x000fe400000000ff */
[----:B------:R-:W-:Y:S02]  /*0d40*/  @!P0 F2FP.F16.F32.PACK_AB R6, RZ, R40 ;  /* 0x00000028ff06823e */ /* 0x000fe400000000ff */
[----:B------:R-:W-:-:S02]  /*0d50*/  @!P0 F2FP.F16.F32.PACK_AB R0, RZ, R10 ;  /* 0x0000000aff00823e */ /* 0x000fc400000000ff */
[----:B------:R-:W-:Y:S01]  /*0d60*/  @!P0 F2FP.F16.F32.PACK_AB R7, RZ, R30 ;  /* 0x0000001eff07823e */ /* 0x000fe200000000ff */
[----:B------:R-:W-:Y:S04]  /*0d70*/  STG.E.U16 desc[UR4][R2.64+-0x34e000], R14 ;  /* 0xcb20000e02007986 */ /* 0x000fe8000c101504 */
        /* <DEDUP_REMOVED lines=8> */
[----:B------:R-:W-:Y:S01]  /*0e00*/  STG.E.U16 desc[UR4][R2.64+0x9a002], R7 ;  /* 0x09a0020702007986 */ /* 0x000fe2000c101504 */
[----:B------:R-:W-:Y:S05]  /*0e10*/  EXIT ;  /* 0x000000000000794d */ /* 0x000fea0003800000 */
.L_x_4:
        /* <DEDUP_REMOVED lines=14> */
.L_x_9:


//--------------------- .nv.shared.tvmgen_default_fused_nn_dense_cast_bn_relu_max_v3_kernel0 --------------------------
	.section	.nv.shared.tvmgen_default_fused_nn_dense_cast_bn_relu_max_v3_kernel0,"aw",@nobits
	.sectionflags	@""
	.align	4
.nv.shared.tvmgen_default_fused_nn_dense_cast_bn_relu_max_v3_kernel0:
	.zero		37632


//--------------------- .nv.shared.reserved.0     --------------------------
	.section	.nv.shared.reserved.0,"aw",@nobits
	.weak		__nv_reservedSMEM_offset_0_alias
	.size		__nv_reservedSMEM_offset_0_alias, 0, 64
	.other		__nv_reservedSMEM_offset_0_alias,@"STO_CUDA_RESERVED_SHARED STV_DEFAULT"
__nv_reservedSMEM_offset_0_alias:
	.zero		0
	.zero		64


//--------------------- .nv.shared.tvmgen_default_fused_nn_dense_cast_bn_relu_max_v2_kernel0 --------------------------
	.section	.nv.shared.tvmgen_default_fused_nn_dense_cast_bn_relu_max_v2_kernel0,"aw",@nobits
	.sectionflags	@""
	.align	2
.nv.shared.tvmgen_default_fused_nn_dense_cast_bn_relu_max_v2_kernel0:
	.zero		20480


//--------------------- .nv.shared.tvmgen_default_fused_nn_dense_cast_bn_relu_max_kernel0 --------------------------
	.section	.nv.shared.tvmgen_default_fused_nn_dense_cast_bn_relu_max_kernel0,"aw",@nobits
	.sectionflags	@""
	.align	2
.nv.shared.tvmgen_default_fused_nn_dense_cast_bn_relu_max_kernel0:
	.zero		2304


//--------------------- .nv.shared.tvmgen_default_fused_nn_dense_cast_kernel0 --------------------------
	.section	.nv.shared.tvmgen_default_fused_nn_dense_cast_kernel0,"aw",@nobits
	.sectionflags	@""
	.align	2
.nv.shared.tvmgen_default_fused_nn_dense_cast_kernel0:
	.zero		2304


//--------------------- .nv.constant0.tvmgen_default_fused_nn_dense_cast_bn_relu_max_v3_kernel0 --------------------------
	.section	.nv.constant0.tvmgen_default_fused_nn_dense_cast_bn_relu_max_v3_kernel0,"a",@progbits
	.sectionflags	@""
	.align	4
.nv.constant0.tvmgen_default_fused_nn_dense_cast_bn_relu_max_v3_kernel0:
	.zero		936


//--------------------- .nv.constant0.tvmgen_default_fused_nn_dense_cast_bn_relu_max_v2_kernel0 --------------------------
	.section	.nv.constant0.tvmgen_default_fused_nn_dense_cast_bn_relu_max_v2_kernel0,"a",@progbits
	.sectionflags	@""
	.align	4
.nv.constant0.tvmgen_default_fused_nn_dense_cast_bn_relu_max_v2_kernel0:
	.zero		936


//--------------------- .nv.constant0.tvmgen_default_fused_nn_dense_cast_bn_relu_max_kernel0 --------------------------
	.section	.nv.constant0.tvmgen_default_fused_nn_dense_cast_bn_relu_max_kernel0,"a",@progbits
	.sectionflags	@""
	.align	4
.nv.constant0.tvmgen_default_fused_nn_dense_cast_bn_relu_max_kernel0:
	.zero		936


//--------------------- .nv.constant0.tvmgen_default_fused_nn_dense_cast_kernel0 --------------------------
	.section	.nv.constant0.tvmgen_default_fused_nn_dense_cast_kernel0,"a",@progbits
	.sectionflags	@""
	.align	4
.nv.constant0.tvmgen_default_fused_nn_dense_cast_kernel0:
	.zero		920


//--------------------- .nv.constant0.tvmgen_default_fused_reshape_cast_nn_pad_kernel0 --------------------------
	.section	.nv.constant0.tvmgen_default_fused_reshape_cast_nn_pad_kernel0,"a",@progbits
	.sectionflags	@""
	.align	4
.nv.constant0.tvmgen_default_fused_reshape_cast_nn_pad_kernel0:
	.zero		912


//--------------------- SYMBOLS --------------------------

	.type		.nv.reservedSmem.offset0,@object
	.size		.nv.reservedSmem.offset0,0x4
	.type		.nv.reservedSmem.cap,@object
	.size		.nv.reservedSmem.cap,0x4
